//
// Generated by NVIDIA NVVM Compiler
//
// Compiler Build ID: CL-36424714
// Cuda compilation tools, release 13.0, V13.0.88
// Based on NVVM 20.0.0
//

.version 9.0
.target sm_100
.address_size 64

	// .globl	_Z24compute_distances_kernelPKfPfmmmm
// _ZZN3cub18CUB_300001_SM_10006detail10radix_sort31DeviceRadixSortSingleTileKernelINS1_5radix10policy_hubIfmyE10Policy1000ELNS0_9SortOrderE0EfmyNS1_21identity_decomposer_tEEEvPKT1_PSA_PKT2_PSE_T3_iiT4_E12temp_storage has been demoted
// _ZZN3cub18CUB_300001_SM_10006detail10radix_sort30DeviceRadixSortHistogramKernelINS1_5radix10policy_hubIfmyE10Policy1000ELNS0_9SortOrderE0EfyNS1_21identity_decomposer_tEEEvPT2_PKT1_SA_iiT3_E12temp_storage has been demoted
// _ZZN3cub18CUB_300001_SM_10006detail10radix_sort33DeviceRadixSortExclusiveSumKernelINS1_5radix10policy_hubIfmyE10Policy1000EyEEvPT0_E12temp_storage has been demoted
// _ZZN3cub18CUB_300001_SM_10006detail10radix_sort29DeviceRadixSortOnesweepKernelINS1_5radix10policy_hubIfmyE10Policy1000ELNS0_9SortOrderE0EfmyiiNS1_21identity_decomposer_tEEEvPT5_SB_PT3_PKSC_PT1_PKSG_PT2_PKSK_T4_iiT6_E1s has been demoted
// _ZZN3cub18CUB_300001_SM_10006detail10radix_sort31DeviceRadixSortSingleTileKernelINS1_5radix10policy_hubIffyE10Policy1000ELNS0_9SortOrderE0EffyNS1_21identity_decomposer_tEEEvPKT1_PSA_PKT2_PSE_T3_iiT4_E12temp_storage has been demoted
// _ZZN3cub18CUB_300001_SM_10006detail10radix_sort30DeviceRadixSortHistogramKernelINS1_5radix10policy_hubIffyE10Policy1000ELNS0_9SortOrderE0EfyNS1_21identity_decomposer_tEEEvPT2_PKT1_SA_iiT3_E12temp_storage has been demoted
// _ZZN3cub18CUB_300001_SM_10006detail10radix_sort33DeviceRadixSortExclusiveSumKernelINS1_5radix10policy_hubIffyE10Policy1000EyEEvPT0_E12temp_storage has been demoted
// _ZZN3cub18CUB_300001_SM_10006detail10radix_sort29DeviceRadixSortOnesweepKernelINS1_5radix10policy_hubIffyE10Policy1000ELNS0_9SortOrderE0EffyiiNS1_21identity_decomposer_tEEEvPT5_SB_PT3_PKSC_PT1_PKSG_PT2_PKSK_T4_iiT6_E1s has been demoted
.global .align 1 .b8 _ZN34_INTERNAL_30292077_4_k_cu_f0b7080b4cuda3std3__45__cpo5beginE[1];
.global .align 1 .b8 _ZN34_INTERNAL_30292077_4_k_cu_f0b7080b4cuda3std3__45__cpo3endE[1];
.global .align 1 .b8 _ZN34_INTERNAL_30292077_4_k_cu_f0b7080b4cuda3std3__45__cpo6cbeginE[1];
.global .align 1 .b8 _ZN34_INTERNAL_30292077_4_k_cu_f0b7080b4cuda3std3__45__cpo4cendE[1];
.global .align 1 .b8 _ZN34_INTERNAL_30292077_4_k_cu_f0b7080b4cuda3std3__45__cpo6rbeginE[1];
.global .align 1 .b8 _ZN34_INTERNAL_30292077_4_k_cu_f0b7080b4cuda3std3__45__cpo4rendE[1];
.global .align 1 .b8 _ZN34_INTERNAL_30292077_4_k_cu_f0b7080b4cuda3std3__45__cpo7crbeginE[1];
.global .align 1 .b8 _ZN34_INTERNAL_30292077_4_k_cu_f0b7080b4cuda3std3__45__cpo5crendE[1];
.global .align 1 .b8 _ZN34_INTERNAL_30292077_4_k_cu_f0b7080b4cuda3std3__436_GLOBAL__N__30292077_4_k_cu_f0b7080b6ignoreE[1];
.global .align 1 .b8 _ZN34_INTERNAL_30292077_4_k_cu_f0b7080b4cuda3std3__419piecewise_constructE[1];
.global .align 1 .b8 _ZN34_INTERNAL_30292077_4_k_cu_f0b7080b4cuda3std3__48in_placeE[1];
.global .align 1 .b8 _ZN34_INTERNAL_30292077_4_k_cu_f0b7080b4cuda3std3__420unreachable_sentinelE[1];
.global .align 1 .b8 _ZN34_INTERNAL_30292077_4_k_cu_f0b7080b4cuda3std3__47nulloptE[1];
.global .align 1 .b8 _ZN34_INTERNAL_30292077_4_k_cu_f0b7080b4cuda3std3__48unexpectE[1];
.global .align 1 .b8 _ZN34_INTERNAL_30292077_4_k_cu_f0b7080b4cuda3std6ranges3__45__cpo4swapE[1];
.global .align 1 .b8 _ZN34_INTERNAL_30292077_4_k_cu_f0b7080b4cuda3std6ranges3__45__cpo9iter_moveE[1];
.global .align 1 .b8 _ZN34_INTERNAL_30292077_4_k_cu_f0b7080b4cuda3std6ranges3__45__cpo5beginE[1];
.global .align 1 .b8 _ZN34_INTERNAL_30292077_4_k_cu_f0b7080b4cuda3std6ranges3__45__cpo3endE[1];
.global .align 1 .b8 _ZN34_INTERNAL_30292077_4_k_cu_f0b7080b4cuda3std6ranges3__45__cpo6cbeginE[1];
.global .align 1 .b8 _ZN34_INTERNAL_30292077_4_k_cu_f0b7080b4cuda3std6ranges3__45__cpo4cendE[1];
.global .align 1 .b8 _ZN34_INTERNAL_30292077_4_k_cu_f0b7080b4cuda3std6ranges3__45__cpo7advanceE[1];
.global .align 1 .b8 _ZN34_INTERNAL_30292077_4_k_cu_f0b7080b4cuda3std6ranges3__45__cpo9iter_swapE[1];
.global .align 1 .b8 _ZN34_INTERNAL_30292077_4_k_cu_f0b7080b4cuda3std6ranges3__45__cpo4nextE[1];
.global .align 1 .b8 _ZN34_INTERNAL_30292077_4_k_cu_f0b7080b4cuda3std6ranges3__45__cpo4prevE[1];
.global .align 1 .b8 _ZN34_INTERNAL_30292077_4_k_cu_f0b7080b4cuda3std6ranges3__45__cpo4dataE[1];
.global .align 1 .b8 _ZN34_INTERNAL_30292077_4_k_cu_f0b7080b4cuda3std6ranges3__45__cpo5cdataE[1];
.global .align 1 .b8 _ZN34_INTERNAL_30292077_4_k_cu_f0b7080b4cuda3std6ranges3__45__cpo4sizeE[1];
.global .align 1 .b8 _ZN34_INTERNAL_30292077_4_k_cu_f0b7080b4cuda3std6ranges3__45__cpo5ssizeE[1];
.global .align 1 .b8 _ZN34_INTERNAL_30292077_4_k_cu_f0b7080b4cuda3std6ranges3__45__cpo8distanceE[1];
.global .align 1 .b8 _ZN34_INTERNAL_30292077_4_k_cu_f0b7080b6thrust24THRUST_300001_SM_1000_NS8cuda_cub3parE[1];
.global .align 1 .b8 _ZN34_INTERNAL_30292077_4_k_cu_f0b7080b6thrust24THRUST_300001_SM_1000_NS8cuda_cub10par_nosyncE[1];
.global .align 1 .b8 _ZN34_INTERNAL_30292077_4_k_cu_f0b7080b6thrust24THRUST_300001_SM_1000_NS6system6detail10sequential3seqE[1];
.global .align 1 .b8 _ZN34_INTERNAL_30292077_4_k_cu_f0b7080b6thrust24THRUST_300001_SM_1000_NS6system3cpp3parE[1];
.global .align 1 .b8 _ZN34_INTERNAL_30292077_4_k_cu_f0b7080b6thrust24THRUST_300001_SM_1000_NS12placeholders2_1E[1];
.global .align 1 .b8 _ZN34_INTERNAL_30292077_4_k_cu_f0b7080b6thrust24THRUST_300001_SM_1000_NS12placeholders2_2E[1];
.global .align 1 .b8 _ZN34_INTERNAL_30292077_4_k_cu_f0b7080b6thrust24THRUST_300001_SM_1000_NS12placeholders2_3E[1];
.global .align 1 .b8 _ZN34_INTERNAL_30292077_4_k_cu_f0b7080b6thrust24THRUST_300001_SM_1000_NS12placeholders2_4E[1];
.global .align 1 .b8 _ZN34_INTERNAL_30292077_4_k_cu_f0b7080b6thrust24THRUST_300001_SM_1000_NS12placeholders2_5E[1];
.global .align 1 .b8 _ZN34_INTERNAL_30292077_4_k_cu_f0b7080b6thrust24THRUST_300001_SM_1000_NS12placeholders2_6E[1];
.global .align 1 .b8 _ZN34_INTERNAL_30292077_4_k_cu_f0b7080b6thrust24THRUST_300001_SM_1000_NS12placeholders2_7E[1];
.global .align 1 .b8 _ZN34_INTERNAL_30292077_4_k_cu_f0b7080b6thrust24THRUST_300001_SM_1000_NS12placeholders2_8E[1];
.global .align 1 .b8 _ZN34_INTERNAL_30292077_4_k_cu_f0b7080b6thrust24THRUST_300001_SM_1000_NS12placeholders2_9E[1];
.global .align 1 .b8 _ZN34_INTERNAL_30292077_4_k_cu_f0b7080b6thrust24THRUST_300001_SM_1000_NS12placeholders3_10E[1];
.global .align 1 .b8 _ZN34_INTERNAL_30292077_4_k_cu_f0b7080b6thrust24THRUST_300001_SM_1000_NS3seqE[1];
.global .align 1 .b8 _ZN34_INTERNAL_30292077_4_k_cu_f0b7080b6thrust24THRUST_300001_SM_1000_NS6deviceE[1];
.extern .shared .align 16 .b8 shared_mem[];
.extern .shared .align 16 .b8 shared[];
.extern .shared .align 16 .b8 shared_sampled[];

.visible .entry _Z24compute_distances_kernelPKfPfmmmm(
	.param .u64 .ptr .align 1 _Z24compute_distances_kernelPKfPfmmmm_param_0,
	.param .u64 .ptr .align 1 _Z24compute_distances_kernelPKfPfmmmm_param_1,
	.param .u64 _Z24compute_distances_kernelPKfPfmmmm_param_2,
	.param .u64 _Z24compute_distances_kernelPKfPfmmmm_param_3,
	.param .u64 _Z24compute_distances_kernelPKfPfmmmm_param_4,
	.param .u64 _Z24compute_distances_kernelPKfPfmmmm_param_5
)
{
	.reg .pred 	%p<19>;
	.reg .b32 	%r<28>;
	.reg .b32 	%f<148>;
	.reg .b64 	%rd<69>;

	ld.param.u64 	%rd34, [_Z24compute_distances_kernelPKfPfmmmm_param_0];
	ld.param.u64 	%rd35, [_Z24compute_distances_kernelPKfPfmmmm_param_1];
	ld.param.u64 	%rd32, [_Z24compute_distances_kernelPKfPfmmmm_param_2];
	ld.param.u64 	%rd33, [_Z24compute_distances_kernelPKfPfmmmm_param_3];
	ld.param.u64 	%rd36, [_Z24compute_distances_kernelPKfPfmmmm_param_4];
	ld.param.u64 	%rd37, [_Z24compute_distances_kernelPKfPfmmmm_param_5];
	cvta.to.global.u64 	%rd1, %rd34;
	cvta.to.global.u64 	%rd2, %rd35;
	cvt.u32.u64 	%r7, %rd33;
	shl.b32 	%r1, %r7, 7;
	mov.u32 	%r8, %ctaid.x;
	cvt.u64.u32 	%rd3, %r8;
	add.s64 	%rd4, %rd36, %rd3;
	setp.le.u64 	%p1, %rd37, %rd3;
	setp.ge.u64 	%p2, %rd4, %rd32;
	or.pred  	%p3, %p1, %p2;
	@%p3 bra 	$L__BB0_22;
	mov.u32 	%r9, shared_mem;
	add.s32 	%r2, %r9, %r1;
	mov.u32 	%r10, %tid.x;
	cvt.u64.u32 	%rd62, %r10;
	setp.le.u64 	%p4, %rd33, %rd62;
	@%p4 bra 	$L__BB0_4;
	mul.lo.s64 	%rd6, %rd4, %rd33;
	mov.u32 	%r11, %ntid.x;
	cvt.u64.u32 	%rd7, %r11;
	mov.u64 	%rd61, %rd62;
$L__BB0_3:
	add.s64 	%rd38, %rd61, %rd6;
	shl.b64 	%rd39, %rd38, 2;
	add.s64 	%rd40, %rd1, %rd39;
	ld.global.nc.f32 	%f15, [%rd40];
	cvt.u32.u64 	%r12, %rd61;
	shl.b32 	%r13, %r12, 2;
	add.s32 	%r14, %r2, %r13;
	st.shared.f32 	[%r14], %f15;
	add.s64 	%rd61, %rd61, %rd7;
	setp.lt.u64 	%p5, %rd61, %rd33;
	@%p5 bra 	$L__BB0_3;
$L__BB0_4:
	bar.sync 	0;
	setp.le.u64 	%p6, %rd32, %rd62;
	@%p6 bra 	$L__BB0_22;
	setp.ne.s64 	%p7, %rd33, 0;
	mul.lo.s64 	%rd10, %rd32, %rd3;
	mov.u32 	%r15, %ntid.x;
	cvt.u64.u32 	%rd11, %r15;
	@%p7 bra 	$L__BB0_7;
$L__BB0_6:
	add.s64 	%rd58, %rd62, %rd10;
	shl.b64 	%rd59, %rd58, 2;
	add.s64 	%rd60, %rd2, %rd59;
	mov.b32 	%r26, 0;
	st.global.u32 	[%rd60], %r26;
	add.s64 	%rd62, %rd62, %rd11;
	setp.lt.u64 	%p18, %rd62, %rd32;
	@%p18 bra 	$L__BB0_6;
	bra.uni 	$L__BB0_22;
$L__BB0_7:
	and.b64  	%rd14, %rd33, 15;
	and.b64  	%rd15, %rd33, 7;
	and.b64  	%rd16, %rd33, -16;
	and.b64  	%rd17, %rd33, 3;
	add.s32 	%r17, %r1, %r9;
	add.s32 	%r3, %r17, 32;
$L__BB0_8:
	setp.lt.u64 	%p8, %rd33, 16;
	mul.lo.s64 	%rd19, %rd62, %rd33;
	mov.f32 	%f147, 0f00000000;
	mov.b64 	%rd67, 0;
	@%p8 bra 	$L__BB0_11;
	mul.lo.s64 	%rd42, %rd33, %rd62;
	shl.b64 	%rd43, %rd42, 2;
	add.s64 	%rd44, %rd1, %rd43;
	add.s64 	%rd64, %rd44, 32;
	mov.f32 	%f147, 0f00000000;
	mov.u32 	%r27, %r3;
	mov.u64 	%rd65, %rd16;
$L__BB0_10:
	.pragma "nounroll";
	ld.shared.v4.f32 	{%f19, %f20, %f21, %f22}, [%r27+-32];
	ld.global.nc.f32 	%f23, [%rd64+-32];
	sub.f32 	%f24, %f19, %f23;
	fma.rn.f32 	%f25, %f24, %f24, %f147;
	ld.global.nc.f32 	%f26, [%rd64+-28];
	sub.f32 	%f27, %f20, %f26;
	fma.rn.f32 	%f28, %f27, %f27, %f25;
	ld.global.nc.f32 	%f29, [%rd64+-24];
	sub.f32 	%f30, %f21, %f29;
	fma.rn.f32 	%f31, %f30, %f30, %f28;
	ld.global.nc.f32 	%f32, [%rd64+-20];
	sub.f32 	%f33, %f22, %f32;
	fma.rn.f32 	%f34, %f33, %f33, %f31;
	ld.shared.v4.f32 	{%f35, %f36, %f37, %f38}, [%r27+-16];
	ld.global.nc.f32 	%f39, [%rd64+-16];
	sub.f32 	%f40, %f35, %f39;
	fma.rn.f32 	%f41, %f40, %f40, %f34;
	ld.global.nc.f32 	%f42, [%rd64+-12];
	sub.f32 	%f43, %f36, %f42;
	fma.rn.f32 	%f44, %f43, %f43, %f41;
	ld.global.nc.f32 	%f45, [%rd64+-8];
	sub.f32 	%f46, %f37, %f45;
	fma.rn.f32 	%f47, %f46, %f46, %f44;
	ld.global.nc.f32 	%f48, [%rd64+-4];
	sub.f32 	%f49, %f38, %f48;
	fma.rn.f32 	%f50, %f49, %f49, %f47;
	ld.shared.v4.f32 	{%f51, %f52, %f53, %f54}, [%r27];
	ld.global.nc.f32 	%f55, [%rd64];
	sub.f32 	%f56, %f51, %f55;
	fma.rn.f32 	%f57, %f56, %f56, %f50;
	ld.global.nc.f32 	%f58, [%rd64+4];
	sub.f32 	%f59, %f52, %f58;
	fma.rn.f32 	%f60, %f59, %f59, %f57;
	ld.global.nc.f32 	%f61, [%rd64+8];
	sub.f32 	%f62, %f53, %f61;
	fma.rn.f32 	%f63, %f62, %f62, %f60;
	ld.global.nc.f32 	%f64, [%rd64+12];
	sub.f32 	%f65, %f54, %f64;
	fma.rn.f32 	%f66, %f65, %f65, %f63;
	ld.shared.v4.f32 	{%f67, %f68, %f69, %f70}, [%r27+16];
	ld.global.nc.f32 	%f71, [%rd64+16];
	sub.f32 	%f72, %f67, %f71;
	fma.rn.f32 	%f73, %f72, %f72, %f66;
	ld.global.nc.f32 	%f74, [%rd64+20];
	sub.f32 	%f75, %f68, %f74;
	fma.rn.f32 	%f76, %f75, %f75, %f73;
	ld.global.nc.f32 	%f77, [%rd64+24];
	sub.f32 	%f78, %f69, %f77;
	fma.rn.f32 	%f79, %f78, %f78, %f76;
	ld.global.nc.f32 	%f80, [%rd64+28];
	sub.f32 	%f81, %f70, %f80;
	fma.rn.f32 	%f147, %f81, %f81, %f79;
	add.s64 	%rd65, %rd65, -16;
	add.s32 	%r27, %r27, 64;
	add.s64 	%rd64, %rd64, 64;
	setp.ne.s64 	%p9, %rd65, 0;
	mov.u64 	%rd67, %rd16;
	@%p9 bra 	$L__BB0_10;
$L__BB0_11:
	setp.eq.s64 	%p10, %rd14, 0;
	@%p10 bra 	$L__BB0_21;
	add.s64 	%rd45, %rd14, -1;
	setp.lt.u64 	%p11, %rd45, 7;
	@%p11 bra 	$L__BB0_14;
	cvt.u32.u64 	%r18, %rd67;
	shl.b32 	%r19, %r18, 2;
	add.s32 	%r20, %r2, %r19;
	ld.shared.f32 	%f83, [%r20];
	add.s64 	%rd46, %rd67, %rd19;
	shl.b64 	%rd47, %rd46, 2;
	add.s64 	%rd48, %rd1, %rd47;
	ld.global.nc.f32 	%f84, [%rd48];
	sub.f32 	%f85, %f83, %f84;
	fma.rn.f32 	%f86, %f85, %f85, %f147;
	ld.shared.f32 	%f87, [%r20+4];
	ld.global.nc.f32 	%f88, [%rd48+4];
	sub.f32 	%f89, %f87, %f88;
	fma.rn.f32 	%f90, %f89, %f89, %f86;
	ld.shared.f32 	%f91, [%r20+8];
	ld.global.nc.f32 	%f92, [%rd48+8];
	sub.f32 	%f93, %f91, %f92;
	fma.rn.f32 	%f94, %f93, %f93, %f90;
	ld.shared.f32 	%f95, [%r20+12];
	ld.global.nc.f32 	%f96, [%rd48+12];
	sub.f32 	%f97, %f95, %f96;
	fma.rn.f32 	%f98, %f97, %f97, %f94;
	ld.shared.f32 	%f99, [%r20+16];
	ld.global.nc.f32 	%f100, [%rd48+16];
	sub.f32 	%f101, %f99, %f100;
	fma.rn.f32 	%f102, %f101, %f101, %f98;
	ld.shared.f32 	%f103, [%r20+20];
	ld.global.nc.f32 	%f104, [%rd48+20];
	sub.f32 	%f105, %f103, %f104;
	fma.rn.f32 	%f106, %f105, %f105, %f102;
	ld.shared.f32 	%f107, [%r20+24];
	ld.global.nc.f32 	%f108, [%rd48+24];
	sub.f32 	%f109, %f107, %f108;
	fma.rn.f32 	%f110, %f109, %f109, %f106;
	ld.shared.f32 	%f111, [%r20+28];
	ld.global.nc.f32 	%f112, [%rd48+28];
	sub.f32 	%f113, %f111, %f112;
	fma.rn.f32 	%f147, %f113, %f113, %f110;
	add.s64 	%rd67, %rd67, 8;
$L__BB0_14:
	setp.eq.s64 	%p12, %rd15, 0;
	@%p12 bra 	$L__BB0_21;
	add.s64 	%rd49, %rd15, -1;
	setp.lt.u64 	%p13, %rd49, 3;
	@%p13 bra 	$L__BB0_17;
	cvt.u32.u64 	%r21, %rd67;
	shl.b32 	%r22, %r21, 2;
	add.s32 	%r23, %r2, %r22;
	ld.shared.f32 	%f115, [%r23];
	add.s64 	%rd50, %rd67, %rd19;
	shl.b64 	%rd51, %rd50, 2;
	add.s64 	%rd52, %rd1, %rd51;
	ld.global.nc.f32 	%f116, [%rd52];
	sub.f32 	%f117, %f115, %f116;
	fma.rn.f32 	%f118, %f117, %f117, %f147;
	ld.shared.f32 	%f119, [%r23+4];
	ld.global.nc.f32 	%f120, [%rd52+4];
	sub.f32 	%f121, %f119, %f120;
	fma.rn.f32 	%f122, %f121, %f121, %f118;
	ld.shared.f32 	%f123, [%r23+8];
	ld.global.nc.f32 	%f124, [%rd52+8];
	sub.f32 	%f125, %f123, %f124;
	fma.rn.f32 	%f126, %f125, %f125, %f122;
	ld.shared.f32 	%f127, [%r23+12];
	ld.global.nc.f32 	%f128, [%rd52+12];
	sub.f32 	%f129, %f127, %f128;
	fma.rn.f32 	%f147, %f129, %f129, %f126;
	add.s64 	%rd67, %rd67, 4;
$L__BB0_17:
	setp.eq.s64 	%p14, %rd17, 0;
	@%p14 bra 	$L__BB0_21;
	setp.eq.s64 	%p15, %rd17, 1;
	cvt.u32.u64 	%r24, %rd67;
	shl.b32 	%r25, %r24, 2;
	add.s32 	%r6, %r2, %r25;
	ld.shared.f32 	%f130, [%r6];
	add.s64 	%rd53, %rd67, %rd19;
	shl.b64 	%rd54, %rd53, 2;
	add.s64 	%rd30, %rd1, %rd54;
	ld.global.nc.f32 	%f131, [%rd30];
	sub.f32 	%f132, %f130, %f131;
	fma.rn.f32 	%f147, %f132, %f132, %f147;
	@%p15 bra 	$L__BB0_21;
	setp.eq.s64 	%p16, %rd17, 2;
	ld.shared.f32 	%f133, [%r6+4];
	ld.global.nc.f32 	%f134, [%rd30+4];
	sub.f32 	%f135, %f133, %f134;
	fma.rn.f32 	%f147, %f135, %f135, %f147;
	@%p16 bra 	$L__BB0_21;
	ld.shared.f32 	%f136, [%r6+8];
	ld.global.nc.f32 	%f137, [%rd30+8];
	sub.f32 	%f138, %f136, %f137;
	fma.rn.f32 	%f147, %f138, %f138, %f147;
$L__BB0_21:
	sqrt.rn.f32 	%f139, %f147;
	add.s64 	%rd55, %rd62, %rd10;
	shl.b64 	%rd56, %rd55, 2;
	add.s64 	%rd57, %rd2, %rd56;
	st.global.f32 	[%rd57], %f139;
	add.s64 	%rd62, %rd62, %rd11;
	setp.lt.u64 	%p17, %rd62, %rd32;
	@%p17 bra 	$L__BB0_8;
$L__BB0_22:
	ret;

}
	// .globl	_Z30compute_distances_tiled_kernelPKfPfmmm
.visible .entry _Z30compute_distances_tiled_kernelPKfPfmmm(
	.param .u64 .ptr .align 1 _Z30compute_distances_tiled_kernelPKfPfmmm_param_0,
	.param .u64 .ptr .align 1 _Z30compute_distances_tiled_kernelPKfPfmmm_param_1,
	.param .u64 _Z30compute_distances_tiled_kernelPKfPfmmm_param_2,
	.param .u64 _Z30compute_distances_tiled_kernelPKfPfmmm_param_3,
	.param .u64 _Z30compute_distances_tiled_kernelPKfPfmmm_param_4
)
{
	.reg .pred 	%p<11>;
	.reg .b32 	%r<5>;
	.reg .b32 	%f<84>;
	.reg .b64 	%rd<59>;

	ld.param.u64 	%rd24, [_Z30compute_distances_tiled_kernelPKfPfmmm_param_0];
	ld.param.u64 	%rd21, [_Z30compute_distances_tiled_kernelPKfPfmmm_param_1];
	ld.param.u64 	%rd25, [_Z30compute_distances_tiled_kernelPKfPfmmm_param_2];
	ld.param.u64 	%rd22, [_Z30compute_distances_tiled_kernelPKfPfmmm_param_3];
	ld.param.u64 	%rd23, [_Z30compute_distances_tiled_kernelPKfPfmmm_param_4];
	cvta.to.global.u64 	%rd1, %rd24;
	mov.u32 	%r1, %ctaid.x;
	mov.u32 	%r2, %ntid.x;
	mov.u32 	%r3, %tid.x;
	mad.lo.s32 	%r4, %r1, %r2, %r3;
	cvt.u64.u32 	%rd2, %r4;
	setp.le.u64 	%p1, %rd25, %rd2;
	@%p1 bra 	$L__BB1_14;
	setp.eq.s64 	%p2, %rd22, 0;
	mov.f32 	%f83, 0f00000000;
	@%p2 bra 	$L__BB1_13;
	mul.lo.s64 	%rd3, %rd23, %rd22;
	mul.lo.s64 	%rd4, %rd22, %rd2;
	and.b64  	%rd5, %rd22, 7;
	setp.lt.u64 	%p3, %rd22, 8;
	mov.f32 	%f83, 0f00000000;
	mov.b64 	%rd57, 0;
	@%p3 bra 	$L__BB1_5;
	and.b64  	%rd57, %rd22, -8;
	shl.b64 	%rd27, %rd3, 2;
	add.s64 	%rd28, %rd27, %rd1;
	add.s64 	%rd54, %rd28, 16;
	shl.b64 	%rd29, %rd4, 2;
	add.s64 	%rd30, %rd29, %rd1;
	add.s64 	%rd53, %rd30, 16;
	mov.f32 	%f83, 0f00000000;
	mov.u64 	%rd55, %rd57;
$L__BB1_4:
	.pragma "nounroll";
	ld.global.nc.f32 	%f17, [%rd54+-16];
	ld.global.nc.f32 	%f18, [%rd53+-16];
	sub.f32 	%f19, %f17, %f18;
	fma.rn.f32 	%f20, %f19, %f19, %f83;
	ld.global.nc.f32 	%f21, [%rd54+-12];
	ld.global.nc.f32 	%f22, [%rd53+-12];
	sub.f32 	%f23, %f21, %f22;
	fma.rn.f32 	%f24, %f23, %f23, %f20;
	ld.global.nc.f32 	%f25, [%rd54+-8];
	ld.global.nc.f32 	%f26, [%rd53+-8];
	sub.f32 	%f27, %f25, %f26;
	fma.rn.f32 	%f28, %f27, %f27, %f24;
	ld.global.nc.f32 	%f29, [%rd54+-4];
	ld.global.nc.f32 	%f30, [%rd53+-4];
	sub.f32 	%f31, %f29, %f30;
	fma.rn.f32 	%f32, %f31, %f31, %f28;
	ld.global.nc.f32 	%f33, [%rd54];
	ld.global.nc.f32 	%f34, [%rd53];
	sub.f32 	%f35, %f33, %f34;
	fma.rn.f32 	%f36, %f35, %f35, %f32;
	ld.global.nc.f32 	%f37, [%rd54+4];
	ld.global.nc.f32 	%f38, [%rd53+4];
	sub.f32 	%f39, %f37, %f38;
	fma.rn.f32 	%f40, %f39, %f39, %f36;
	ld.global.nc.f32 	%f41, [%rd54+8];
	ld.global.nc.f32 	%f42, [%rd53+8];
	sub.f32 	%f43, %f41, %f42;
	fma.rn.f32 	%f44, %f43, %f43, %f40;
	ld.global.nc.f32 	%f45, [%rd54+12];
	ld.global.nc.f32 	%f46, [%rd53+12];
	sub.f32 	%f47, %f45, %f46;
	fma.rn.f32 	%f83, %f47, %f47, %f44;
	add.s64 	%rd55, %rd55, -8;
	add.s64 	%rd54, %rd54, 32;
	add.s64 	%rd53, %rd53, 32;
	setp.ne.s64 	%p4, %rd55, 0;
	@%p4 bra 	$L__BB1_4;
$L__BB1_5:
	setp.eq.s64 	%p5, %rd5, 0;
	@%p5 bra 	$L__BB1_13;
	and.b64  	%rd16, %rd22, 3;
	setp.lt.u64 	%p6, %rd5, 4;
	@%p6 bra 	$L__BB1_8;
	add.s64 	%rd31, %rd57, %rd3;
	shl.b64 	%rd32, %rd31, 2;
	add.s64 	%rd33, %rd1, %rd32;
	ld.global.nc.f32 	%f49, [%rd33];
	add.s64 	%rd34, %rd57, %rd4;
	shl.b64 	%rd35, %rd34, 2;
	add.s64 	%rd36, %rd1, %rd35;
	ld.global.nc.f32 	%f50, [%rd36];
	sub.f32 	%f51, %f49, %f50;
	fma.rn.f32 	%f52, %f51, %f51, %f83;
	ld.global.nc.f32 	%f53, [%rd33+4];
	ld.global.nc.f32 	%f54, [%rd36+4];
	sub.f32 	%f55, %f53, %f54;
	fma.rn.f32 	%f56, %f55, %f55, %f52;
	ld.global.nc.f32 	%f57, [%rd33+8];
	ld.global.nc.f32 	%f58, [%rd36+8];
	sub.f32 	%f59, %f57, %f58;
	fma.rn.f32 	%f60, %f59, %f59, %f56;
	ld.global.nc.f32 	%f61, [%rd33+12];
	ld.global.nc.f32 	%f62, [%rd36+12];
	sub.f32 	%f63, %f61, %f62;
	fma.rn.f32 	%f83, %f63, %f63, %f60;
	add.s64 	%rd57, %rd57, 4;
$L__BB1_8:
	setp.eq.s64 	%p7, %rd16, 0;
	@%p7 bra 	$L__BB1_13;
	setp.eq.s64 	%p8, %rd16, 1;
	@%p8 bra 	$L__BB1_11;
	add.s64 	%rd37, %rd57, %rd3;
	shl.b64 	%rd38, %rd37, 2;
	add.s64 	%rd39, %rd1, %rd38;
	ld.global.nc.f32 	%f65, [%rd39];
	add.s64 	%rd40, %rd57, %rd4;
	shl.b64 	%rd41, %rd40, 2;
	add.s64 	%rd42, %rd1, %rd41;
	ld.global.nc.f32 	%f66, [%rd42];
	sub.f32 	%f67, %f65, %f66;
	fma.rn.f32 	%f68, %f67, %f67, %f83;
	ld.global.nc.f32 	%f69, [%rd39+4];
	ld.global.nc.f32 	%f70, [%rd42+4];
	sub.f32 	%f71, %f69, %f70;
	fma.rn.f32 	%f83, %f71, %f71, %f68;
	add.s64 	%rd57, %rd57, 2;
$L__BB1_11:
	and.b64  	%rd43, %rd22, 1;
	setp.eq.b64 	%p9, %rd43, 1;
	not.pred 	%p10, %p9;
	@%p10 bra 	$L__BB1_13;
	add.s64 	%rd44, %rd57, %rd3;
	shl.b64 	%rd45, %rd44, 2;
	add.s64 	%rd46, %rd1, %rd45;
	ld.global.nc.f32 	%f72, [%rd46];
	add.s64 	%rd47, %rd57, %rd4;
	shl.b64 	%rd48, %rd47, 2;
	add.s64 	%rd49, %rd1, %rd48;
	ld.global.nc.f32 	%f73, [%rd49];
	sub.f32 	%f74, %f72, %f73;
	fma.rn.f32 	%f83, %f74, %f74, %f83;
$L__BB1_13:
	sqrt.rn.f32 	%f75, %f83;
	cvta.to.global.u64 	%rd50, %rd21;
	shl.b64 	%rd51, %rd2, 2;
	add.s64 	%rd52, %rd50, %rd51;
	st.global.f32 	[%rd52], %f75;
$L__BB1_14:
	ret;

}
	// .globl	_Z15find_knn_kernelPKfPfPmmm
.visible .entry _Z15find_knn_kernelPKfPfPmmm(
	.param .u64 .ptr .align 1 _Z15find_knn_kernelPKfPfPmmm_param_0,
	.param .u64 .ptr .align 1 _Z15find_knn_kernelPKfPfPmmm_param_1,
	.param .u64 .ptr .align 1 _Z15find_knn_kernelPKfPfPmmm_param_2,
	.param .u64 _Z15find_knn_kernelPKfPfPmmm_param_3,
	.param .u64 _Z15find_knn_kernelPKfPfPmmm_param_4
)
{
	.reg .pred 	%p<90>;
	.reg .b32 	%r<28>;
	.reg .b32 	%f<18>;
	.reg .b64 	%rd<99>;

	ld.param.u64 	%rd29, [_Z15find_knn_kernelPKfPfPmmm_param_0];
	ld.param.u64 	%rd30, [_Z15find_knn_kernelPKfPfPmmm_param_1];
	ld.param.u64 	%rd31, [_Z15find_knn_kernelPKfPfPmmm_param_2];
	ld.param.u64 	%rd32, [_Z15find_knn_kernelPKfPfPmmm_param_3];
	ld.param.u64 	%rd33, [_Z15find_knn_kernelPKfPfPmmm_param_4];
	mov.u32 	%r3, %tid.x;
	cvt.u64.u32 	%rd1, %r3;
	setp.le.u64 	%p1, %rd32, %rd1;
	@%p1 bra 	$L__BB2_3;
	mov.u32 	%r4, %ntid.x;
	cvt.u64.u32 	%rd2, %r4;
	cvta.to.global.u64 	%rd3, %rd29;
	mov.u32 	%r7, shared;
	mov.u64 	%rd86, %rd1;
$L__BB2_2:
	shl.b64 	%rd34, %rd86, 2;
	add.s64 	%rd35, %rd3, %rd34;
	ld.global.nc.f32 	%f2, [%rd35];
	cvt.u32.u64 	%r5, %rd86;
	shl.b32 	%r6, %r5, 4;
	add.s32 	%r8, %r7, %r6;
	st.shared.f32 	[%r8], %f2;
	st.shared.u64 	[%r8+8], %rd86;
	add.s64 	%rd86, %rd86, %rd2;
	setp.lt.u64 	%p2, %rd86, %rd32;
	@%p2 bra 	$L__BB2_2;
$L__BB2_3:
	bar.sync 	0;
	setp.le.u64 	%p3, %rd33, %rd1;
	@%p3 bra 	$L__BB2_18;
	cvt.u32.u64 	%r9, %rd1;
	shl.b32 	%r10, %r9, 4;
	mov.u32 	%r11, shared;
	add.s32 	%r12, %r11, %r10;
	ld.shared.f32 	%f1, [%r12];
	ld.shared.u64 	%rd6, [%r12+8];
	setp.eq.s64 	%p4, %rd32, 0;
	mov.b64 	%rd98, 0;
	@%p4 bra 	$L__BB2_16;
	and.b64  	%rd7, %rd32, 7;
	setp.lt.u64 	%p5, %rd32, 8;
	mov.b64 	%rd93, 0;
	mov.u64 	%rd98, %rd93;
	@%p5 bra 	$L__BB2_8;
	add.s32 	%r27, %r11, 64;
	and.b64  	%rd93, %rd32, -8;
	mov.b64 	%rd87, 0;
	mov.u64 	%rd98, %rd87;
$L__BB2_7:
	.pragma "nounroll";
	ld.shared.f32 	%f3, [%r27+-64];
	setp.lt.f32 	%p6, %f3, %f1;
	setp.eq.f32 	%p7, %f3, %f1;
	setp.lt.u64 	%p8, %rd87, %rd1;
	and.pred  	%p9, %p7, %p8;
	or.pred  	%p10, %p6, %p9;
	selp.u64 	%rd40, 1, 0, %p10;
	add.s64 	%rd41, %rd98, %rd40;
	ld.shared.f32 	%f4, [%r27+-48];
	setp.lt.f32 	%p11, %f4, %f1;
	setp.eq.f32 	%p12, %f4, %f1;
	add.s64 	%rd42, %rd87, 1;
	setp.lt.u64 	%p13, %rd42, %rd1;
	and.pred  	%p14, %p12, %p13;
	or.pred  	%p15, %p11, %p14;
	selp.u64 	%rd43, 1, 0, %p15;
	add.s64 	%rd44, %rd41, %rd43;
	ld.shared.f32 	%f5, [%r27+-32];
	setp.lt.f32 	%p16, %f5, %f1;
	setp.eq.f32 	%p17, %f5, %f1;
	add.s64 	%rd45, %rd87, 2;
	setp.lt.u64 	%p18, %rd45, %rd1;
	and.pred  	%p19, %p17, %p18;
	or.pred  	%p20, %p16, %p19;
	selp.u64 	%rd46, 1, 0, %p20;
	add.s64 	%rd47, %rd44, %rd46;
	ld.shared.f32 	%f6, [%r27+-16];
	setp.lt.f32 	%p21, %f6, %f1;
	setp.eq.f32 	%p22, %f6, %f1;
	add.s64 	%rd48, %rd87, 3;
	setp.lt.u64 	%p23, %rd48, %rd1;
	and.pred  	%p24, %p22, %p23;
	or.pred  	%p25, %p21, %p24;
	selp.u64 	%rd49, 1, 0, %p25;
	add.s64 	%rd50, %rd47, %rd49;
	ld.shared.f32 	%f7, [%r27];
	setp.lt.f32 	%p26, %f7, %f1;
	setp.eq.f32 	%p27, %f7, %f1;
	add.s64 	%rd51, %rd87, 4;
	setp.lt.u64 	%p28, %rd51, %rd1;
	and.pred  	%p29, %p27, %p28;
	or.pred  	%p30, %p26, %p29;
	selp.u64 	%rd52, 1, 0, %p30;
	add.s64 	%rd53, %rd50, %rd52;
	ld.shared.f32 	%f8, [%r27+16];
	setp.lt.f32 	%p31, %f8, %f1;
	setp.eq.f32 	%p32, %f8, %f1;
	add.s64 	%rd54, %rd87, 5;
	setp.lt.u64 	%p33, %rd54, %rd1;
	and.pred  	%p34, %p32, %p33;
	or.pred  	%p35, %p31, %p34;
	selp.u64 	%rd55, 1, 0, %p35;
	add.s64 	%rd56, %rd53, %rd55;
	ld.shared.f32 	%f9, [%r27+32];
	setp.lt.f32 	%p36, %f9, %f1;
	setp.eq.f32 	%p37, %f9, %f1;
	add.s64 	%rd57, %rd87, 6;
	setp.lt.u64 	%p38, %rd57, %rd1;
	and.pred  	%p39, %p37, %p38;
	or.pred  	%p40, %p36, %p39;
	selp.u64 	%rd58, 1, 0, %p40;
	add.s64 	%rd59, %rd56, %rd58;
	ld.shared.f32 	%f10, [%r27+48];
	setp.lt.f32 	%p41, %f10, %f1;
	setp.eq.f32 	%p42, %f10, %f1;
	add.s64 	%rd60, %rd87, 7;
	setp.lt.u64 	%p43, %rd60, %rd1;
	and.pred  	%p44, %p42, %p43;
	or.pred  	%p45, %p41, %p44;
	selp.u64 	%rd61, 1, 0, %p45;
	add.s64 	%rd98, %rd59, %rd61;
	add.s32 	%r27, %r27, 128;
	add.s64 	%rd87, %rd87, 8;
	setp.ne.s64 	%p46, %rd87, %rd93;
	@%p46 bra 	$L__BB2_7;
$L__BB2_8:
	setp.eq.s64 	%p47, %rd7, 0;
	@%p47 bra 	$L__BB2_16;
	and.b64  	%rd16, %rd32, 3;
	setp.lt.u64 	%p48, %rd7, 4;
	@%p48 bra 	$L__BB2_11;
	cvt.u32.u64 	%r15, %rd93;
	shl.b32 	%r16, %r15, 4;
	add.s32 	%r18, %r11, %r16;
	ld.shared.f32 	%f11, [%r18];
	setp.lt.f32 	%p49, %f11, %f1;
	setp.eq.f32 	%p50, %f11, %f1;
	setp.lt.u64 	%p51, %rd93, %rd1;
	and.pred  	%p52, %p50, %p51;
	or.pred  	%p53, %p49, %p52;
	selp.u64 	%rd63, 1, 0, %p53;
	add.s64 	%rd64, %rd98, %rd63;
	add.s64 	%rd65, %rd93, 1;
	ld.shared.f32 	%f12, [%r18+16];
	setp.lt.f32 	%p54, %f12, %f1;
	setp.eq.f32 	%p55, %f12, %f1;
	setp.lt.u64 	%p56, %rd65, %rd1;
	and.pred  	%p57, %p55, %p56;
	or.pred  	%p58, %p54, %p57;
	selp.u64 	%rd66, 1, 0, %p58;
	add.s64 	%rd67, %rd64, %rd66;
	add.s64 	%rd68, %rd93, 2;
	ld.shared.f32 	%f13, [%r18+32];
	setp.lt.f32 	%p59, %f13, %f1;
	setp.eq.f32 	%p60, %f13, %f1;
	setp.lt.u64 	%p61, %rd68, %rd1;
	and.pred  	%p62, %p60, %p61;
	or.pred  	%p63, %p59, %p62;
	selp.u64 	%rd69, 1, 0, %p63;
	add.s64 	%rd70, %rd67, %rd69;
	add.s64 	%rd71, %rd93, 3;
	ld.shared.f32 	%f14, [%r18+48];
	setp.lt.f32 	%p64, %f14, %f1;
	setp.eq.f32 	%p65, %f14, %f1;
	setp.lt.u64 	%p66, %rd71, %rd1;
	and.pred  	%p67, %p65, %p66;
	or.pred  	%p68, %p64, %p67;
	selp.u64 	%rd72, 1, 0, %p68;
	add.s64 	%rd98, %rd70, %rd72;
	add.s64 	%rd93, %rd93, 4;
$L__BB2_11:
	setp.eq.s64 	%p69, %rd16, 0;
	@%p69 bra 	$L__BB2_16;
	setp.eq.s64 	%p70, %rd16, 1;
	@%p70 bra 	$L__BB2_14;
	cvt.u32.u64 	%r19, %rd93;
	shl.b32 	%r20, %r19, 4;
	add.s32 	%r22, %r11, %r20;
	ld.shared.f32 	%f15, [%r22];
	setp.lt.f32 	%p71, %f15, %f1;
	setp.eq.f32 	%p72, %f15, %f1;
	setp.lt.u64 	%p73, %rd93, %rd1;
	and.pred  	%p74, %p72, %p73;
	or.pred  	%p75, %p71, %p74;
	selp.u64 	%rd74, 1, 0, %p75;
	add.s64 	%rd75, %rd98, %rd74;
	add.s64 	%rd76, %rd93, 1;
	ld.shared.f32 	%f16, [%r22+16];
	setp.lt.f32 	%p76, %f16, %f1;
	setp.eq.f32 	%p77, %f16, %f1;
	setp.lt.u64 	%p78, %rd76, %rd1;
	and.pred  	%p79, %p77, %p78;
	or.pred  	%p80, %p76, %p79;
	selp.u64 	%rd77, 1, 0, %p80;
	add.s64 	%rd98, %rd75, %rd77;
	add.s64 	%rd93, %rd93, 2;
$L__BB2_14:
	and.b64  	%rd78, %rd32, 1;
	setp.eq.b64 	%p81, %rd78, 1;
	not.pred 	%p82, %p81;
	@%p82 bra 	$L__BB2_16;
	cvt.u32.u64 	%r23, %rd93;
	shl.b32 	%r24, %r23, 4;
	add.s32 	%r26, %r11, %r24;
	ld.shared.f32 	%f17, [%r26];
	setp.lt.f32 	%p83, %f17, %f1;
	setp.eq.f32 	%p84, %f17, %f1;
	setp.lt.u64 	%p85, %rd93, %rd1;
	and.pred  	%p86, %p84, %p85;
	or.pred  	%p88, %p83, %p86;
	selp.u64 	%rd79, 1, 0, %p88;
	add.s64 	%rd98, %rd98, %rd79;
$L__BB2_16:
	setp.ge.u64 	%p89, %rd98, %rd33;
	@%p89 bra 	$L__BB2_18;
	cvta.to.global.u64 	%rd80, %rd30;
	shl.b64 	%rd81, %rd98, 2;
	add.s64 	%rd82, %rd80, %rd81;
	st.global.f32 	[%rd82], %f1;
	cvta.to.global.u64 	%rd83, %rd31;
	shl.b64 	%rd84, %rd98, 3;
	add.s64 	%rd85, %rd83, %rd84;
	st.global.u64 	[%rd85], %rd6;
$L__BB2_18:
	ret;

}
	// .globl	_Z20assign_labels_kernelPKfS0_PKmS2_Pmmmm
.visible .entry _Z20assign_labels_kernelPKfS0_PKmS2_Pmmmm(
	.param .u64 .ptr .align 1 _Z20assign_labels_kernelPKfS0_PKmS2_Pmmmm_param_0,
	.param .u64 .ptr .align 1 _Z20assign_labels_kernelPKfS0_PKmS2_Pmmmm_param_1,
	.param .u64 .ptr .align 1 _Z20assign_labels_kernelPKfS0_PKmS2_Pmmmm_param_2,
	.param .u64 .ptr .align 1 _Z20assign_labels_kernelPKfS0_PKmS2_Pmmmm_param_3,
	.param .u64 .ptr .align 1 _Z20assign_labels_kernelPKfS0_PKmS2_Pmmmm_param_4,
	.param .u64 _Z20assign_labels_kernelPKfS0_PKmS2_Pmmmm_param_5,
	.param .u64 _Z20assign_labels_kernelPKfS0_PKmS2_Pmmmm_param_6,
	.param .u64 _Z20assign_labels_kernelPKfS0_PKmS2_Pmmmm_param_7
)
{
	.reg .pred 	%p<20>;
	.reg .b32 	%r<5>;
	.reg .b32 	%f<96>;
	.reg .b64 	%rd<107>;

	ld.param.u64 	%rd50, [_Z20assign_labels_kernelPKfS0_PKmS2_Pmmmm_param_0];
	ld.param.u64 	%rd51, [_Z20assign_labels_kernelPKfS0_PKmS2_Pmmmm_param_1];
	ld.param.u64 	%rd47, [_Z20assign_labels_kernelPKfS0_PKmS2_Pmmmm_param_4];
	ld.param.u64 	%rd52, [_Z20assign_labels_kernelPKfS0_PKmS2_Pmmmm_param_5];
	ld.param.u64 	%rd48, [_Z20assign_labels_kernelPKfS0_PKmS2_Pmmmm_param_6];
	ld.param.u64 	%rd49, [_Z20assign_labels_kernelPKfS0_PKmS2_Pmmmm_param_7];
	cvta.to.global.u64 	%rd1, %rd51;
	cvta.to.global.u64 	%rd2, %rd50;
	mov.u32 	%r1, %ctaid.x;
	mov.u32 	%r2, %ntid.x;
	mov.u32 	%r3, %tid.x;
	mad.lo.s32 	%r4, %r1, %r2, %r3;
	cvt.u64.u32 	%rd3, %r4;
	setp.le.u64 	%p1, %rd52, %rd3;
	@%p1 bra 	$L__BB3_23;
	cvta.to.global.u64 	%rd53, %rd47;
	shl.b64 	%rd54, %rd3, 3;
	add.s64 	%rd4, %rd53, %rd54;
	ld.global.u64 	%rd55, [%rd4];
	setp.ne.s64 	%p2, %rd55, 0;
	@%p2 bra 	$L__BB3_23;
	setp.eq.s64 	%p3, %rd48, 0;
	mov.b64 	%rd106, 0;
	@%p3 bra 	$L__BB3_22;
	setp.ne.s64 	%p4, %rd49, 0;
	mul.lo.s64 	%rd5, %rd49, %rd3;
	@%p4 bra 	$L__BB3_9;
	and.b64  	%rd95, %rd48, 3;
	setp.lt.u64 	%p14, %rd48, 4;
	mov.f32 	%f85, 0f7F7FFFFF;
	mov.b64 	%rd96, 0;
	mov.u64 	%rd106, %rd96;
	@%p14 bra 	$L__BB3_7;
	and.b64  	%rd96, %rd48, -4;
	neg.s64 	%rd8, %rd96;
	mov.f32 	%f85, 0f7F7FFFFF;
	mov.b64 	%rd90, 0;
	mov.u64 	%rd106, %rd90;
$L__BB3_6:
	setp.gt.f32 	%p15, %f85, 0f00000000;
	selp.f32 	%f85, 0f00000000, %f85, %p15;
	selp.b64 	%rd106, %rd90, %rd106, %p15;
	add.s64 	%rd90, %rd90, 4;
	add.s64 	%rd84, %rd8, %rd90;
	setp.ne.s64 	%p16, %rd84, 0;
	@%p16 bra 	$L__BB3_6;
$L__BB3_7:
	setp.eq.s64 	%p17, %rd95, 0;
	@%p17 bra 	$L__BB3_22;
$L__BB3_8:
	.pragma "nounroll";
	setp.gt.f32 	%p18, %f85, 0f00000000;
	selp.f32 	%f85, 0f00000000, %f85, %p18;
	selp.b64 	%rd106, %rd96, %rd106, %p18;
	add.s64 	%rd96, %rd96, 1;
	add.s64 	%rd95, %rd95, -1;
	setp.eq.s64 	%p19, %rd95, 0;
	@%p19 bra 	$L__BB3_22;
	bra.uni 	$L__BB3_8;
$L__BB3_9:
	and.b64  	%rd22, %rd49, 7;
	and.b64  	%rd23, %rd49, 3;
	and.b64  	%rd24, %rd49, -8;
	and.b64  	%rd25, %rd49, 1;
	shl.b64 	%rd26, %rd49, 2;
	mov.f32 	%f87, 0f7F7FFFFF;
	mov.b64 	%rd98, 0;
	mov.u64 	%rd106, %rd98;
$L__BB3_10:
	setp.lt.u64 	%p5, %rd49, 8;
	mul.lo.s64 	%rd29, %rd98, %rd49;
	mov.f32 	%f95, 0f00000000;
	mov.b64 	%rd104, 0;
	@%p5 bra 	$L__BB3_13;
	shl.b64 	%rd59, %rd5, 2;
	add.s64 	%rd60, %rd59, %rd2;
	add.s64 	%rd101, %rd60, 16;
	mad.lo.s64 	%rd61, %rd26, %rd98, %rd1;
	add.s64 	%rd100, %rd61, 16;
	mov.f32 	%f95, 0f00000000;
	mov.u64 	%rd102, %rd24;
$L__BB3_12:
	.pragma "nounroll";
	ld.global.nc.f32 	%f24, [%rd101+-16];
	ld.global.nc.f32 	%f25, [%rd100+-16];
	sub.f32 	%f26, %f24, %f25;
	fma.rn.f32 	%f27, %f26, %f26, %f95;
	ld.global.nc.f32 	%f28, [%rd101+-12];
	ld.global.nc.f32 	%f29, [%rd100+-12];
	sub.f32 	%f30, %f28, %f29;
	fma.rn.f32 	%f31, %f30, %f30, %f27;
	ld.global.nc.f32 	%f32, [%rd101+-8];
	ld.global.nc.f32 	%f33, [%rd100+-8];
	sub.f32 	%f34, %f32, %f33;
	fma.rn.f32 	%f35, %f34, %f34, %f31;
	ld.global.nc.f32 	%f36, [%rd101+-4];
	ld.global.nc.f32 	%f37, [%rd100+-4];
	sub.f32 	%f38, %f36, %f37;
	fma.rn.f32 	%f39, %f38, %f38, %f35;
	ld.global.nc.f32 	%f40, [%rd101];
	ld.global.nc.f32 	%f41, [%rd100];
	sub.f32 	%f42, %f40, %f41;
	fma.rn.f32 	%f43, %f42, %f42, %f39;
	ld.global.nc.f32 	%f44, [%rd101+4];
	ld.global.nc.f32 	%f45, [%rd100+4];
	sub.f32 	%f46, %f44, %f45;
	fma.rn.f32 	%f47, %f46, %f46, %f43;
	ld.global.nc.f32 	%f48, [%rd101+8];
	ld.global.nc.f32 	%f49, [%rd100+8];
	sub.f32 	%f50, %f48, %f49;
	fma.rn.f32 	%f51, %f50, %f50, %f47;
	ld.global.nc.f32 	%f52, [%rd101+12];
	ld.global.nc.f32 	%f53, [%rd100+12];
	sub.f32 	%f54, %f52, %f53;
	fma.rn.f32 	%f95, %f54, %f54, %f51;
	add.s64 	%rd102, %rd102, -8;
	add.s64 	%rd101, %rd101, 32;
	add.s64 	%rd100, %rd100, 32;
	setp.ne.s64 	%p6, %rd102, 0;
	mov.u64 	%rd104, %rd24;
	@%p6 bra 	$L__BB3_12;
$L__BB3_13:
	setp.eq.s64 	%p7, %rd22, 0;
	@%p7 bra 	$L__BB3_21;
	add.s64 	%rd62, %rd22, -1;
	setp.lt.u64 	%p8, %rd62, 3;
	@%p8 bra 	$L__BB3_16;
	add.s64 	%rd63, %rd104, %rd5;
	shl.b64 	%rd64, %rd63, 2;
	add.s64 	%rd65, %rd2, %rd64;
	ld.global.nc.f32 	%f56, [%rd65];
	add.s64 	%rd66, %rd104, %rd29;
	shl.b64 	%rd67, %rd66, 2;
	add.s64 	%rd68, %rd1, %rd67;
	ld.global.nc.f32 	%f57, [%rd68];
	sub.f32 	%f58, %f56, %f57;
	fma.rn.f32 	%f59, %f58, %f58, %f95;
	ld.global.nc.f32 	%f60, [%rd65+4];
	ld.global.nc.f32 	%f61, [%rd68+4];
	sub.f32 	%f62, %f60, %f61;
	fma.rn.f32 	%f63, %f62, %f62, %f59;
	ld.global.nc.f32 	%f64, [%rd65+8];
	ld.global.nc.f32 	%f65, [%rd68+8];
	sub.f32 	%f66, %f64, %f65;
	fma.rn.f32 	%f67, %f66, %f66, %f63;
	ld.global.nc.f32 	%f68, [%rd65+12];
	ld.global.nc.f32 	%f69, [%rd68+12];
	sub.f32 	%f70, %f68, %f69;
	fma.rn.f32 	%f95, %f70, %f70, %f67;
	add.s64 	%rd104, %rd104, 4;
$L__BB3_16:
	setp.eq.s64 	%p9, %rd23, 0;
	@%p9 bra 	$L__BB3_21;
	setp.eq.s64 	%p10, %rd23, 1;
	@%p10 bra 	$L__BB3_19;
	add.s64 	%rd69, %rd104, %rd5;
	shl.b64 	%rd70, %rd69, 2;
	add.s64 	%rd71, %rd2, %rd70;
	ld.global.nc.f32 	%f72, [%rd71];
	add.s64 	%rd72, %rd104, %rd29;
	shl.b64 	%rd73, %rd72, 2;
	add.s64 	%rd74, %rd1, %rd73;
	ld.global.nc.f32 	%f73, [%rd74];
	sub.f32 	%f74, %f72, %f73;
	fma.rn.f32 	%f75, %f74, %f74, %f95;
	ld.global.nc.f32 	%f76, [%rd71+4];
	ld.global.nc.f32 	%f77, [%rd74+4];
	sub.f32 	%f78, %f76, %f77;
	fma.rn.f32 	%f95, %f78, %f78, %f75;
	add.s64 	%rd104, %rd104, 2;
$L__BB3_19:
	setp.eq.s64 	%p11, %rd25, 0;
	@%p11 bra 	$L__BB3_21;
	add.s64 	%rd75, %rd104, %rd5;
	shl.b64 	%rd76, %rd75, 2;
	add.s64 	%rd77, %rd2, %rd76;
	ld.global.nc.f32 	%f79, [%rd77];
	add.s64 	%rd78, %rd104, %rd29;
	shl.b64 	%rd79, %rd78, 2;
	add.s64 	%rd80, %rd1, %rd79;
	ld.global.nc.f32 	%f80, [%rd80];
	sub.f32 	%f81, %f79, %f80;
	fma.rn.f32 	%f95, %f81, %f81, %f95;
$L__BB3_21:
	setp.lt.f32 	%p12, %f95, %f87;
	selp.f32 	%f87, %f95, %f87, %p12;
	selp.b64 	%rd106, %rd98, %rd106, %p12;
	add.s64 	%rd98, %rd98, 1;
	setp.ne.s64 	%p13, %rd98, %rd48;
	@%p13 bra 	$L__BB3_10;
$L__BB3_22:
	ld.param.u64 	%rd89, [_Z20assign_labels_kernelPKfS0_PKmS2_Pmmmm_param_3];
	cvta.to.global.u64 	%rd85, %rd89;
	shl.b64 	%rd86, %rd106, 3;
	add.s64 	%rd87, %rd85, %rd86;
	ld.global.nc.u64 	%rd88, [%rd87];
	st.global.u64 	[%rd4], %rd88;
$L__BB3_23:
	ret;

}
	// .globl	_Z30assign_labels_optimized_kernelPKfS0_PKmPmS2_mmm
.visible .entry _Z30assign_labels_optimized_kernelPKfS0_PKmPmS2_mmm(
	.param .u64 .ptr .align 1 _Z30assign_labels_optimized_kernelPKfS0_PKmPmS2_mmm_param_0,
	.param .u64 .ptr .align 1 _Z30assign_labels_optimized_kernelPKfS0_PKmPmS2_mmm_param_1,
	.param .u64 .ptr .align 1 _Z30assign_labels_optimized_kernelPKfS0_PKmPmS2_mmm_param_2,
	.param .u64 .ptr .align 1 _Z30assign_labels_optimized_kernelPKfS0_PKmPmS2_mmm_param_3,
	.param .u64 .ptr .align 1 _Z30assign_labels_optimized_kernelPKfS0_PKmPmS2_mmm_param_4,
	.param .u64 _Z30assign_labels_optimized_kernelPKfS0_PKmPmS2_mmm_param_5,
	.param .u64 _Z30assign_labels_optimized_kernelPKfS0_PKmPmS2_mmm_param_6,
	.param .u64 _Z30assign_labels_optimized_kernelPKfS0_PKmPmS2_mmm_param_7
)
{
	.local .align 16 .b8 	__local_depot4[256];
	.reg .b64 	%SP;
	.reg .b64 	%SPL;
	.reg .pred 	%p<38>;
	.reg .b32 	%r<45>;
	.reg .b32 	%f<169>;
	.reg .b64 	%rd<155>;

	mov.u64 	%SPL, __local_depot4;
	ld.param.u64 	%rd72, [_Z30assign_labels_optimized_kernelPKfS0_PKmPmS2_mmm_param_0];
	ld.param.u64 	%rd73, [_Z30assign_labels_optimized_kernelPKfS0_PKmPmS2_mmm_param_3];
	ld.param.u64 	%rd69, [_Z30assign_labels_optimized_kernelPKfS0_PKmPmS2_mmm_param_5];
	ld.param.u64 	%rd70, [_Z30assign_labels_optimized_kernelPKfS0_PKmPmS2_mmm_param_6];
	ld.param.u64 	%rd71, [_Z30assign_labels_optimized_kernelPKfS0_PKmPmS2_mmm_param_7];
	cvta.to.global.u64 	%rd1, %rd72;
	cvta.to.global.u64 	%rd74, %rd73;
	add.u64 	%rd2, %SPL, 0;
	mov.u32 	%r5, %ctaid.x;
	mov.u32 	%r6, %ntid.x;
	mov.u32 	%r7, %tid.x;
	mad.lo.s32 	%r8, %r5, %r6, %r7;
	cvt.u64.u32 	%rd3, %r8;
	setp.le.u64 	%p1, %rd69, %rd3;
	mul.wide.u32 	%rd76, %r8, 8;
	add.s64 	%rd4, %rd74, %rd76;
	@%p1 bra 	$L__BB4_8;
	ld.global.u64 	%rd77, [%rd4];
	setp.ne.s64 	%p2, %rd77, 0;
	setp.eq.s64 	%p3, %rd71, 0;
	or.pred  	%p4, %p2, %p3;
	@%p4 bra 	$L__BB4_8;
	mul.lo.s64 	%rd5, %rd71, %rd3;
	add.s64 	%rd79, %rd71, -1;
	min.u64 	%rd80, %rd79, 63;
	add.s64 	%rd6, %rd80, 1;
	and.b64  	%rd7, %rd6, 3;
	setp.lt.u64 	%p5, %rd79, 3;
	mov.b64 	%rd133, 0;
	@%p5 bra 	$L__BB4_5;
	and.b64  	%rd133, %rd6, 124;
	mov.b64 	%rd131, 0;
$L__BB4_4:
	add.s64 	%rd82, %rd131, %rd5;
	shl.b64 	%rd83, %rd82, 2;
	add.s64 	%rd84, %rd1, %rd83;
	ld.global.nc.f32 	%f24, [%rd84];
	shl.b64 	%rd85, %rd131, 2;
	add.s64 	%rd86, %rd2, %rd85;
	ld.global.nc.f32 	%f25, [%rd84+4];
	ld.global.nc.f32 	%f26, [%rd84+8];
	ld.global.nc.f32 	%f27, [%rd84+12];
	st.local.v4.f32 	[%rd86], {%f24, %f25, %f26, %f27};
	add.s64 	%rd131, %rd131, 4;
	setp.ne.s64 	%p6, %rd131, %rd133;
	@%p6 bra 	$L__BB4_4;
$L__BB4_5:
	setp.eq.s64 	%p7, %rd7, 0;
	@%p7 bra 	$L__BB4_8;
	mov.b64 	%rd134, 0;
$L__BB4_7:
	.pragma "nounroll";
	add.s64 	%rd88, %rd133, %rd5;
	shl.b64 	%rd89, %rd88, 2;
	add.s64 	%rd90, %rd1, %rd89;
	ld.global.nc.f32 	%f28, [%rd90];
	shl.b64 	%rd91, %rd133, 2;
	add.s64 	%rd92, %rd2, %rd91;
	st.local.f32 	[%rd92], %f28;
	add.s64 	%rd133, %rd133, 1;
	add.s64 	%rd134, %rd134, 1;
	setp.ne.s64 	%p8, %rd134, %rd7;
	@%p8 bra 	$L__BB4_7;
$L__BB4_8:
	setp.eq.s64 	%p9, %rd70, 0;
	mov.b64 	%rd153, 0;
	@%p9 bra 	$L__BB4_41;
	add.s64 	%rd95, %rd71, -1;
	min.u64 	%rd96, %rd95, 63;
	add.s64 	%rd97, %rd96, 1;
	and.b64  	%rd16, %rd97, 15;
	and.b64  	%rd17, %rd97, 7;
	and.b64  	%rd18, %rd97, 112;
	and.b64  	%rd19, %rd97, 3;
	mov.f32 	%f168, 0f7F7FFFFF;
	mov.b64 	%rd135, 0;
	cvt.u32.u64 	%r10, %rd71;
	mov.u32 	%r20, shared_sampled;
	mov.u64 	%rd136, %rd135;
	mov.u64 	%rd153, %rd135;
$L__BB4_10:
	mov.u64 	%rd21, %rd136;
	add.s64 	%rd136, %rd21, 32;
	min.u64 	%rd24, %rd70, %rd136;
	sub.s64 	%rd25, %rd24, %rd21;
	mul.lo.s64 	%rd26, %rd25, %rd71;
	cvt.u64.u32 	%rd138, %r7;
	setp.le.u64 	%p10, %rd26, %rd138;
	@%p10 bra 	$L__BB4_17;
$L__BB4_11:
	or.b64  	%rd98, %rd138, %rd71;
	and.b64  	%rd99, %rd98, -4294967296;
	setp.ne.s64 	%p11, %rd99, 0;
	@%p11 bra 	$L__BB4_13;
	cvt.u32.u64 	%r11, %rd138;
	div.u32 	%r12, %r11, %r10;
	mul.lo.s32 	%r13, %r12, %r10;
	sub.s32 	%r14, %r11, %r13;
	cvt.u64.u32 	%rd139, %r12;
	cvt.u64.u32 	%rd140, %r14;
	bra.uni 	$L__BB4_14;
$L__BB4_13:
	div.u64 	%rd139, %rd138, %rd71;
	mul.lo.s64 	%rd100, %rd139, %rd71;
	sub.s64 	%rd140, %rd138, %rd100;
$L__BB4_14:
	add.s64 	%rd35, %rd139, %rd21;
	setp.ge.u64 	%p12, %rd35, %rd70;
	@%p12 bra 	$L__BB4_16;
	ld.param.u64 	%rd129, [_Z30assign_labels_optimized_kernelPKfS0_PKmPmS2_mmm_param_1];
	mad.lo.s64 	%rd101, %rd35, %rd71, %rd140;
	cvta.to.global.u64 	%rd102, %rd129;
	shl.b64 	%rd103, %rd101, 2;
	add.s64 	%rd104, %rd102, %rd103;
	ld.global.nc.f32 	%f30, [%rd104];
	cvt.u32.u64 	%r15, %rd140;
	cvt.u32.u64 	%r17, %rd139;
	mad.lo.s32 	%r18, %r17, %r10, %r15;
	shl.b32 	%r19, %r18, 2;
	add.s32 	%r21, %r20, %r19;
	st.shared.f32 	[%r21], %f30;
$L__BB4_16:
	cvt.u64.u32 	%rd105, %r6;
	add.s64 	%rd138, %rd138, %rd105;
	setp.lt.u64 	%p13, %rd138, %rd26;
	@%p13 bra 	$L__BB4_11;
$L__BB4_17:
	setp.le.u64 	%p14, %rd69, %rd3;
	bar.sync 	0;
	@%p14 bra 	$L__BB4_40;
	ld.global.u64 	%rd106, [%rd4];
	setp.ne.s64 	%p15, %rd106, 0;
	setp.eq.s64 	%p16, %rd25, 0;
	or.pred  	%p17, %p15, %p16;
	@%p17 bra 	$L__BB4_40;
	setp.eq.s64 	%p18, %rd71, 0;
	@%p18 bra 	$L__BB4_35;
	mov.b64 	%rd146, 0;
$L__BB4_21:
	setp.lt.u64 	%p19, %rd71, 16;
	mul.lo.s64 	%rd50, %rd146, %rd71;
	mov.f32 	%f167, 0f00000000;
	mov.b64 	%rd151, 0;
	@%p19 bra 	$L__BB4_24;
	add.s64 	%rd148, %rd2, 32;
	cvt.u32.u64 	%r23, %rd50;
	shl.b32 	%r24, %r23, 2;
	mov.u32 	%r25, shared_sampled;
	add.s32 	%r26, %r25, %r24;
	add.s32 	%r44, %r26, 32;
	mov.f32 	%f167, 0f00000000;
	mov.u64 	%rd149, %rd18;
$L__BB4_23:
	.pragma "nounroll";
	ld.local.v4.f32 	{%f34, %f35, %f36, %f37}, [%rd148+-32];
	ld.shared.f32 	%f38, [%r44+-32];
	sub.f32 	%f39, %f34, %f38;
	fma.rn.f32 	%f40, %f39, %f39, %f167;
	ld.shared.f32 	%f41, [%r44+-28];
	sub.f32 	%f42, %f35, %f41;
	fma.rn.f32 	%f43, %f42, %f42, %f40;
	ld.shared.f32 	%f44, [%r44+-24];
	sub.f32 	%f45, %f36, %f44;
	fma.rn.f32 	%f46, %f45, %f45, %f43;
	ld.shared.f32 	%f47, [%r44+-20];
	sub.f32 	%f48, %f37, %f47;
	fma.rn.f32 	%f49, %f48, %f48, %f46;
	ld.local.v4.f32 	{%f50, %f51, %f52, %f53}, [%rd148+-16];
	ld.shared.f32 	%f54, [%r44+-16];
	sub.f32 	%f55, %f50, %f54;
	fma.rn.f32 	%f56, %f55, %f55, %f49;
	ld.shared.f32 	%f57, [%r44+-12];
	sub.f32 	%f58, %f51, %f57;
	fma.rn.f32 	%f59, %f58, %f58, %f56;
	ld.shared.f32 	%f60, [%r44+-8];
	sub.f32 	%f61, %f52, %f60;
	fma.rn.f32 	%f62, %f61, %f61, %f59;
	ld.shared.f32 	%f63, [%r44+-4];
	sub.f32 	%f64, %f53, %f63;
	fma.rn.f32 	%f65, %f64, %f64, %f62;
	ld.local.v4.f32 	{%f66, %f67, %f68, %f69}, [%rd148];
	ld.shared.f32 	%f70, [%r44];
	sub.f32 	%f71, %f66, %f70;
	fma.rn.f32 	%f72, %f71, %f71, %f65;
	ld.shared.f32 	%f73, [%r44+4];
	sub.f32 	%f74, %f67, %f73;
	fma.rn.f32 	%f75, %f74, %f74, %f72;
	ld.shared.f32 	%f76, [%r44+8];
	sub.f32 	%f77, %f68, %f76;
	fma.rn.f32 	%f78, %f77, %f77, %f75;
	ld.shared.f32 	%f79, [%r44+12];
	sub.f32 	%f80, %f69, %f79;
	fma.rn.f32 	%f81, %f80, %f80, %f78;
	ld.local.v4.f32 	{%f82, %f83, %f84, %f85}, [%rd148+16];
	ld.shared.f32 	%f86, [%r44+16];
	sub.f32 	%f87, %f82, %f86;
	fma.rn.f32 	%f88, %f87, %f87, %f81;
	ld.shared.f32 	%f89, [%r44+20];
	sub.f32 	%f90, %f83, %f89;
	fma.rn.f32 	%f91, %f90, %f90, %f88;
	ld.shared.f32 	%f92, [%r44+24];
	sub.f32 	%f93, %f84, %f92;
	fma.rn.f32 	%f94, %f93, %f93, %f91;
	ld.shared.f32 	%f95, [%r44+28];
	sub.f32 	%f96, %f85, %f95;
	fma.rn.f32 	%f167, %f96, %f96, %f94;
	add.s64 	%rd149, %rd149, -16;
	add.s64 	%rd148, %rd148, 64;
	add.s32 	%r44, %r44, 64;
	setp.ne.s64 	%p20, %rd149, 0;
	mov.u64 	%rd151, %rd18;
	@%p20 bra 	$L__BB4_23;
$L__BB4_24:
	setp.eq.s64 	%p21, %rd16, 0;
	@%p21 bra 	$L__BB4_34;
	add.s64 	%rd109, %rd16, -1;
	setp.lt.u64 	%p22, %rd109, 7;
	@%p22 bra 	$L__BB4_27;
	shl.b64 	%rd110, %rd151, 2;
	add.s64 	%rd111, %rd2, %rd110;
	ld.local.f32 	%f98, [%rd111];
	cvt.u32.u64 	%r27, %rd50;
	cvt.u32.u64 	%r28, %rd151;
	add.s32 	%r29, %r28, %r27;
	shl.b32 	%r30, %r29, 2;
	add.s32 	%r32, %r20, %r30;
	ld.shared.f32 	%f99, [%r32];
	sub.f32 	%f100, %f98, %f99;
	fma.rn.f32 	%f101, %f100, %f100, %f167;
	ld.local.f32 	%f102, [%rd111+4];
	ld.shared.f32 	%f103, [%r32+4];
	sub.f32 	%f104, %f102, %f103;
	fma.rn.f32 	%f105, %f104, %f104, %f101;
	ld.local.f32 	%f106, [%rd111+8];
	ld.shared.f32 	%f107, [%r32+8];
	sub.f32 	%f108, %f106, %f107;
	fma.rn.f32 	%f109, %f108, %f108, %f105;
	ld.local.f32 	%f110, [%rd111+12];
	ld.shared.f32 	%f111, [%r32+12];
	sub.f32 	%f112, %f110, %f111;
	fma.rn.f32 	%f113, %f112, %f112, %f109;
	ld.local.f32 	%f114, [%rd111+16];
	ld.shared.f32 	%f115, [%r32+16];
	sub.f32 	%f116, %f114, %f115;
	fma.rn.f32 	%f117, %f116, %f116, %f113;
	ld.local.f32 	%f118, [%rd111+20];
	ld.shared.f32 	%f119, [%r32+20];
	sub.f32 	%f120, %f118, %f119;
	fma.rn.f32 	%f121, %f120, %f120, %f117;
	ld.local.f32 	%f122, [%rd111+24];
	ld.shared.f32 	%f123, [%r32+24];
	sub.f32 	%f124, %f122, %f123;
	fma.rn.f32 	%f125, %f124, %f124, %f121;
	ld.local.f32 	%f126, [%rd111+28];
	ld.shared.f32 	%f127, [%r32+28];
	sub.f32 	%f128, %f126, %f127;
	fma.rn.f32 	%f167, %f128, %f128, %f125;
	add.s64 	%rd151, %rd151, 8;
$L__BB4_27:
	setp.eq.s64 	%p23, %rd17, 0;
	@%p23 bra 	$L__BB4_34;
	add.s64 	%rd112, %rd17, -1;
	setp.lt.u64 	%p24, %rd112, 3;
	@%p24 bra 	$L__BB4_30;
	shl.b64 	%rd113, %rd151, 2;
	add.s64 	%rd114, %rd2, %rd113;
	ld.local.f32 	%f130, [%rd114];
	cvt.u32.u64 	%r33, %rd50;
	cvt.u32.u64 	%r34, %rd151;
	add.s32 	%r35, %r34, %r33;
	shl.b32 	%r36, %r35, 2;
	add.s32 	%r38, %r20, %r36;
	ld.shared.f32 	%f131, [%r38];
	sub.f32 	%f132, %f130, %f131;
	fma.rn.f32 	%f133, %f132, %f132, %f167;
	ld.local.f32 	%f134, [%rd114+4];
	ld.shared.f32 	%f135, [%r38+4];
	sub.f32 	%f136, %f134, %f135;
	fma.rn.f32 	%f137, %f136, %f136, %f133;
	ld.local.f32 	%f138, [%rd114+8];
	ld.shared.f32 	%f139, [%r38+8];
	sub.f32 	%f140, %f138, %f139;
	fma.rn.f32 	%f141, %f140, %f140, %f137;
	ld.local.f32 	%f142, [%rd114+12];
	ld.shared.f32 	%f143, [%r38+12];
	sub.f32 	%f144, %f142, %f143;
	fma.rn.f32 	%f167, %f144, %f144, %f141;
	add.s64 	%rd151, %rd151, 4;
$L__BB4_30:
	setp.eq.s64 	%p25, %rd19, 0;
	@%p25 bra 	$L__BB4_34;
	setp.eq.s64 	%p26, %rd19, 1;
	shl.b64 	%rd115, %rd151, 2;
	add.s64 	%rd61, %rd2, %rd115;
	ld.local.f32 	%f145, [%rd61];
	cvt.u32.u64 	%r39, %rd50;
	cvt.u32.u64 	%r40, %rd151;
	add.s32 	%r41, %r40, %r39;
	shl.b32 	%r42, %r41, 2;
	add.s32 	%r4, %r20, %r42;
	ld.shared.f32 	%f146, [%r4];
	sub.f32 	%f147, %f145, %f146;
	fma.rn.f32 	%f167, %f147, %f147, %f167;
	@%p26 bra 	$L__BB4_34;
	setp.eq.s64 	%p27, %rd19, 2;
	ld.local.f32 	%f148, [%rd61+4];
	ld.shared.f32 	%f149, [%r4+4];
	sub.f32 	%f150, %f148, %f149;
	fma.rn.f32 	%f167, %f150, %f150, %f167;
	@%p27 bra 	$L__BB4_34;
	ld.local.f32 	%f151, [%rd61+8];
	ld.shared.f32 	%f152, [%r4+8];
	sub.f32 	%f153, %f151, %f152;
	fma.rn.f32 	%f167, %f153, %f153, %f167;
$L__BB4_34:
	setp.lt.f32 	%p28, %f167, %f168;
	add.s64 	%rd116, %rd146, %rd21;
	selp.f32 	%f168, %f167, %f168, %p28;
	selp.b64 	%rd153, %rd116, %rd153, %p28;
	add.s64 	%rd146, %rd146, 1;
	setp.lt.u64 	%p29, %rd146, %rd25;
	@%p29 bra 	$L__BB4_21;
	bra.uni 	$L__BB4_40;
$L__BB4_35:
	and.b64  	%rd37, %rd24, 3;
	shl.b64 	%rd119, %rd135, 5;
	sub.s64 	%rd38, %rd24, %rd119;
	add.s64 	%rd120, %rd38, -1;
	setp.lt.u64 	%p30, %rd120, 3;
	mov.b64 	%rd144, 0;
	@%p30 bra 	$L__BB4_38;
	sub.s64 	%rd144, %rd38, %rd37;
	mov.b64 	%rd141, 0;
$L__BB4_37:
	setp.gt.f32 	%p31, %f168, 0f00000000;
	add.s64 	%rd122, %rd141, %rd21;
	selp.f32 	%f168, 0f00000000, %f168, %p31;
	selp.b64 	%rd153, %rd122, %rd153, %p31;
	add.s64 	%rd141, %rd141, 4;
	setp.ne.s64 	%p32, %rd141, %rd144;
	@%p32 bra 	$L__BB4_37;
$L__BB4_38:
	setp.eq.s64 	%p33, %rd37, 0;
	@%p33 bra 	$L__BB4_40;
	setp.gt.f32 	%p34, %f168, 0f00000000;
	add.s64 	%rd123, %rd144, %rd21;
	selp.f32 	%f168, 0f00000000, %f168, %p34;
	selp.b64 	%rd153, %rd123, %rd153, %p34;
$L__BB4_40:
	bar.sync 	0;
	setp.lt.u64 	%p35, %rd136, %rd70;
	add.s64 	%rd135, %rd135, 1;
	@%p35 bra 	$L__BB4_10;
$L__BB4_41:
	setp.le.u64 	%p36, %rd69, %rd3;
	@%p36 bra 	$L__BB4_44;
	ld.global.u64 	%rd124, [%rd4];
	setp.ne.s64 	%p37, %rd124, 0;
	@%p37 bra 	$L__BB4_44;
	ld.param.u64 	%rd130, [_Z30assign_labels_optimized_kernelPKfS0_PKmPmS2_mmm_param_4];
	cvta.to.global.u64 	%rd125, %rd130;
	shl.b64 	%rd126, %rd153, 3;
	add.s64 	%rd127, %rd125, %rd126;
	ld.global.nc.u64 	%rd128, [%rd127];
	st.global.u64 	[%rd4], %rd128;
$L__BB4_44:
	ret;

}
	// .globl	_ZN3cub18CUB_300001_SM_10006detail11EmptyKernelIvEEvv
.visible .entry _ZN3cub18CUB_300001_SM_10006detail11EmptyKernelIvEEvv()
{


	ret;

}
	// .globl	_ZN3cub18CUB_300001_SM_10006detail8for_each13static_kernelINS2_12policy_hub_t12policy_500_tEmN6thrust24THRUST_300001_SM_1000_NS8cuda_cub20__uninitialized_fill7functorINS7_10device_ptrIfEEfEEEEvT0_T1_
.visible .entry _ZN3cub18CUB_300001_SM_10006detail8for_each13static_kernelINS2_12policy_hub_t12policy_500_tEmN6thrust24THRUST_300001_SM_1000_NS8cuda_cub20__uninitialized_fill7functorINS7_10device_ptrIfEEfEEEEvT0_T1_(
	.param .u64 _ZN3cub18CUB_300001_SM_10006detail8for_each13static_kernelINS2_12policy_hub_t12policy_500_tEmN6thrust24THRUST_300001_SM_1000_NS8cuda_cub20__uninitialized_fill7functorINS7_10device_ptrIfEEfEEEEvT0_T1__param_0,
	.param .align 8 .b8 _ZN3cub18CUB_300001_SM_10006detail8for_each13static_kernelINS2_12policy_hub_t12policy_500_tEmN6thrust24THRUST_300001_SM_1000_NS8cuda_cub20__uninitialized_fill7functorINS7_10device_ptrIfEEfEEEEvT0_T1__param_1[16]
)
.maxntid 256
{
	.reg .pred 	%p<4>;
	.reg .b16 	%rs<5>;
	.reg .b32 	%r<10>;
	.reg .b32 	%f<3>;
	.reg .b64 	%rd<16>;

	ld.param.f32 	%f2, [_ZN3cub18CUB_300001_SM_10006detail8for_each13static_kernelINS2_12policy_hub_t12policy_500_tEmN6thrust24THRUST_300001_SM_1000_NS8cuda_cub20__uninitialized_fill7functorINS7_10device_ptrIfEEfEEEEvT0_T1__param_1+8];
	ld.param.u64 	%rd4, [_ZN3cub18CUB_300001_SM_10006detail8for_each13static_kernelINS2_12policy_hub_t12policy_500_tEmN6thrust24THRUST_300001_SM_1000_NS8cuda_cub20__uninitialized_fill7functorINS7_10device_ptrIfEEfEEEEvT0_T1__param_1];
	ld.param.u64 	%rd5, [_ZN3cub18CUB_300001_SM_10006detail8for_each13static_kernelINS2_12policy_hub_t12policy_500_tEmN6thrust24THRUST_300001_SM_1000_NS8cuda_cub20__uninitialized_fill7functorINS7_10device_ptrIfEEfEEEEvT0_T1__param_0];
	mov.u32 	%r7, %ctaid.x;
	mul.wide.u32 	%rd1, %r7, 512;
	sub.s64 	%rd2, %rd5, %rd1;
	setp.lt.u64 	%p1, %rd2, 512;
	@%p1 bra 	$L__BB6_2;
	mov.u32 	%r9, %tid.x;
	cvta.to.global.u64 	%rd11, %rd4;
	cvt.u64.u32 	%rd12, %r9;
	add.s64 	%rd13, %rd1, %rd12;
	shl.b64 	%rd14, %rd13, 2;
	add.s64 	%rd15, %rd11, %rd14;
	st.global.f32 	[%rd15], %f2;
	st.global.f32 	[%rd15+1024], %f2;
	bra.uni 	$L__BB6_6;
$L__BB6_2:
	cvta.to.global.u64 	%rd6, %rd4;
	mov.u32 	%r1, %tid.x;
	cvt.u64.u32 	%rd7, %r1;
	setp.le.u64 	%p2, %rd2, %rd7;
	add.s64 	%rd8, %rd1, %rd7;
	shl.b64 	%rd9, %rd8, 2;
	add.s64 	%rd3, %rd6, %rd9;
	@%p2 bra 	$L__BB6_4;
	st.global.f32 	[%rd3], %f2;
$L__BB6_4:
	add.s32 	%r8, %r1, 256;
	cvt.u64.u32 	%rd10, %r8;
	setp.le.u64 	%p3, %rd2, %rd10;
	@%p3 bra 	$L__BB6_6;
	st.global.f32 	[%rd3+1024], %f2;
$L__BB6_6:
	ret;

}
	// .globl	_ZN3cub18CUB_300001_SM_10006detail8for_each13static_kernelINS2_12policy_hub_t12policy_500_tEmN6thrust24THRUST_300001_SM_1000_NS8cuda_cub20__uninitialized_fill7functorINS7_10device_ptrImEEmEEEEvT0_T1_
.visible .entry _ZN3cub18CUB_300001_SM_10006detail8for_each13static_kernelINS2_12policy_hub_t12policy_500_tEmN6thrust24THRUST_300001_SM_1000_NS8cuda_cub20__uninitialized_fill7functorINS7_10device_ptrImEEmEEEEvT0_T1_(
	.param .u64 _ZN3cub18CUB_300001_SM_10006detail8for_each13static_kernelINS2_12policy_hub_t12policy_500_tEmN6thrust24THRUST_300001_SM_1000_NS8cuda_cub20__uninitialized_fill7functorINS7_10device_ptrImEEmEEEEvT0_T1__param_0,
	.param .align 8 .b8 _ZN3cub18CUB_300001_SM_10006detail8for_each13static_kernelINS2_12policy_hub_t12policy_500_tEmN6thrust24THRUST_300001_SM_1000_NS8cuda_cub20__uninitialized_fill7functorINS7_10device_ptrImEEmEEEEvT0_T1__param_1[16]
)
.maxntid 256
{
	.reg .pred 	%p<4>;
	.reg .b32 	%r<5>;
	.reg .b64 	%rd<18>;

	ld.param.u64 	%rd6, [_ZN3cub18CUB_300001_SM_10006detail8for_each13static_kernelINS2_12policy_hub_t12policy_500_tEmN6thrust24THRUST_300001_SM_1000_NS8cuda_cub20__uninitialized_fill7functorINS7_10device_ptrImEEmEEEEvT0_T1__param_1+8];
	ld.param.u64 	%rd5, [_ZN3cub18CUB_300001_SM_10006detail8for_each13static_kernelINS2_12policy_hub_t12policy_500_tEmN6thrust24THRUST_300001_SM_1000_NS8cuda_cub20__uninitialized_fill7functorINS7_10device_ptrImEEmEEEEvT0_T1__param_1];
	ld.param.u64 	%rd7, [_ZN3cub18CUB_300001_SM_10006detail8for_each13static_kernelINS2_12policy_hub_t12policy_500_tEmN6thrust24THRUST_300001_SM_1000_NS8cuda_cub20__uninitialized_fill7functorINS7_10device_ptrImEEmEEEEvT0_T1__param_0];
	mov.u32 	%r2, %ctaid.x;
	mul.wide.u32 	%rd1, %r2, 512;
	sub.s64 	%rd2, %rd7, %rd1;
	setp.lt.u64 	%p1, %rd2, 512;
	@%p1 bra 	$L__BB7_2;
	mov.u32 	%r4, %tid.x;
	cvta.to.global.u64 	%rd13, %rd5;
	cvt.u64.u32 	%rd14, %r4;
	add.s64 	%rd15, %rd1, %rd14;
	shl.b64 	%rd16, %rd15, 3;
	add.s64 	%rd17, %rd13, %rd16;
	st.global.u64 	[%rd17], %rd6;
	st.global.u64 	[%rd17+2048], %rd6;
	bra.uni 	$L__BB7_6;
$L__BB7_2:
	cvta.to.global.u64 	%rd8, %rd5;
	mov.u32 	%r1, %tid.x;
	cvt.u64.u32 	%rd9, %r1;
	setp.le.u64 	%p2, %rd2, %rd9;
	add.s64 	%rd10, %rd1, %rd9;
	shl.b64 	%rd11, %rd10, 3;
	add.s64 	%rd4, %rd8, %rd11;
	@%p2 bra 	$L__BB7_4;
	st.global.u64 	[%rd4], %rd6;
$L__BB7_4:
	add.s32 	%r3, %r1, 256;
	cvt.u64.u32 	%rd12, %r3;
	setp.le.u64 	%p3, %rd2, %rd12;
	@%p3 bra 	$L__BB7_6;
	st.global.u64 	[%rd4+2048], %rd6;
$L__BB7_6:
	ret;

}
	// .globl	_ZN3cub18CUB_300001_SM_10006detail8for_each13static_kernelINS2_12policy_hub_t12policy_500_tElN6thrust24THRUST_300001_SM_1000_NS8cuda_cub10__tabulate7functorINS7_6detail15normal_iteratorINS7_10device_ptrImEEEENS7_6system6detail7generic6detail22compute_sequence_valueImvEElEEEEvT0_T1_
.visible .entry _ZN3cub18CUB_300001_SM_10006detail8for_each13static_kernelINS2_12policy_hub_t12policy_500_tElN6thrust24THRUST_300001_SM_1000_NS8cuda_cub10__tabulate7functorINS7_6detail15normal_iteratorINS7_10device_ptrImEEEENS7_6system6detail7generic6detail22compute_sequence_valueImvEElEEEEvT0_T1_(
	.param .u64 _ZN3cub18CUB_300001_SM_10006detail8for_each13static_kernelINS2_12policy_hub_t12policy_500_tElN6thrust24THRUST_300001_SM_1000_NS8cuda_cub10__tabulate7functorINS7_6detail15normal_iteratorINS7_10device_ptrImEEEENS7_6system6detail7generic6detail22compute_sequence_valueImvEElEEEEvT0_T1__param_0,
	.param .align 8 .b8 _ZN3cub18CUB_300001_SM_10006detail8for_each13static_kernelINS2_12policy_hub_t12policy_500_tElN6thrust24THRUST_300001_SM_1000_NS8cuda_cub10__tabulate7functorINS7_6detail15normal_iteratorINS7_10device_ptrImEEEENS7_6system6detail7generic6detail22compute_sequence_valueImvEElEEEEvT0_T1__param_1[24]
)
.maxntid 256
{
	.reg .pred 	%p<4>;
	.reg .b32 	%r<6>;
	.reg .b64 	%rd<29>;

	ld.param.u64 	%rd11, [_ZN3cub18CUB_300001_SM_10006detail8for_each13static_kernelINS2_12policy_hub_t12policy_500_tElN6thrust24THRUST_300001_SM_1000_NS8cuda_cub10__tabulate7functorINS7_6detail15normal_iteratorINS7_10device_ptrImEEEENS7_6system6detail7generic6detail22compute_sequence_valueImvEElEEEEvT0_T1__param_1+16];
	ld.param.u64 	%rd10, [_ZN3cub18CUB_300001_SM_10006detail8for_each13static_kernelINS2_12policy_hub_t12policy_500_tElN6thrust24THRUST_300001_SM_1000_NS8cuda_cub10__tabulate7functorINS7_6detail15normal_iteratorINS7_10device_ptrImEEEENS7_6system6detail7generic6detail22compute_sequence_valueImvEElEEEEvT0_T1__param_1+8];
	ld.param.u64 	%rd9, [_ZN3cub18CUB_300001_SM_10006detail8for_each13static_kernelINS2_12policy_hub_t12policy_500_tElN6thrust24THRUST_300001_SM_1000_NS8cuda_cub10__tabulate7functorINS7_6detail15normal_iteratorINS7_10device_ptrImEEEENS7_6system6detail7generic6detail22compute_sequence_valueImvEElEEEEvT0_T1__param_1];
	ld.param.u64 	%rd12, [_ZN3cub18CUB_300001_SM_10006detail8for_each13static_kernelINS2_12policy_hub_t12policy_500_tElN6thrust24THRUST_300001_SM_1000_NS8cuda_cub10__tabulate7functorINS7_6detail15normal_iteratorINS7_10device_ptrImEEEENS7_6system6detail7generic6detail22compute_sequence_valueImvEElEEEEvT0_T1__param_0];
	mov.u32 	%r1, %ctaid.x;
	mul.wide.u32 	%rd1, %r1, 512;
	sub.s64 	%rd2, %rd12, %rd1;
	setp.lt.s64 	%p1, %rd2, 512;
	@%p1 bra 	$L__BB8_2;
	mov.u32 	%r5, %tid.x;
	cvta.to.global.u64 	%rd21, %rd9;
	cvt.u64.u32 	%rd22, %r5;
	add.s64 	%rd23, %rd1, %rd22;
	mad.lo.s64 	%rd24, %rd23, %rd11, %rd10;
	shl.b64 	%rd25, %rd23, 3;
	add.s64 	%rd26, %rd21, %rd25;
	st.global.u64 	[%rd26], %rd24;
	add.s64 	%rd27, %rd23, 256;
	mad.lo.s64 	%rd28, %rd27, %rd11, %rd10;
	st.global.u64 	[%rd26+2048], %rd28;
	bra.uni 	$L__BB8_6;
$L__BB8_2:
	cvta.to.global.u64 	%rd3, %rd9;
	mov.u32 	%r2, %tid.x;
	cvt.s64.s32 	%rd6, %rd2;
	cvt.u64.u32 	%rd7, %r2;
	setp.le.s64 	%p2, %rd6, %rd7;
	@%p2 bra 	$L__BB8_4;
	add.s64 	%rd13, %rd1, %rd7;
	mad.lo.s64 	%rd14, %rd13, %rd11, %rd10;
	shl.b64 	%rd15, %rd13, 3;
	add.s64 	%rd16, %rd3, %rd15;
	st.global.u64 	[%rd16], %rd14;
$L__BB8_4:
	cvt.u32.u64 	%r3, %rd7;
	add.s32 	%r4, %r3, 256;
	cvt.u64.u32 	%rd8, %r4;
	setp.le.s64 	%p3, %rd6, %rd8;
	@%p3 bra 	$L__BB8_6;
	add.s64 	%rd17, %rd1, %rd8;
	shl.b64 	%rd18, %rd17, 3;
	mad.lo.s64 	%rd19, %rd17, %rd11, %rd10;
	add.s64 	%rd20, %rd18, %rd3;
	st.global.u64 	[%rd20], %rd19;
$L__BB8_6:
	ret;

}
	// .globl	_ZN3cub18CUB_300001_SM_10006detail10radix_sort31DeviceRadixSortSingleTileKernelINS1_5radix10policy_hubIfmyE10Policy1000ELNS0_9SortOrderE0EfmyNS1_21identity_decomposer_tEEEvPKT1_PSA_PKT2_PSE_T3_iiT4_
.visible .entry _ZN3cub18CUB_300001_SM_10006detail10radix_sort31DeviceRadixSortSingleTileKernelINS1_5radix10policy_hubIfmyE10Policy1000ELNS0_9SortOrderE0EfmyNS1_21identity_decomposer_tEEEvPKT1_PSA_PKT2_PSE_T3_iiT4_(
	.param .u64 .ptr .align 1 _ZN3cub18CUB_300001_SM_10006detail10radix_sort31DeviceRadixSortSingleTileKernelINS1_5radix10policy_hubIfmyE10Policy1000ELNS0_9SortOrderE0EfmyNS1_21identity_decomposer_tEEEvPKT1_PSA_PKT2_PSE_T3_iiT4__param_0,
	.param .u64 .ptr .align 1 _ZN3cub18CUB_300001_SM_10006detail10radix_sort31DeviceRadixSortSingleTileKernelINS1_5radix10policy_hubIfmyE10Policy1000ELNS0_9SortOrderE0EfmyNS1_21identity_decomposer_tEEEvPKT1_PSA_PKT2_PSE_T3_iiT4__param_1,
	.param .u64 .ptr .align 1 _ZN3cub18CUB_300001_SM_10006detail10radix_sort31DeviceRadixSortSingleTileKernelINS1_5radix10policy_hubIfmyE10Policy1000ELNS0_9SortOrderE0EfmyNS1_21identity_decomposer_tEEEvPKT1_PSA_PKT2_PSE_T3_iiT4__param_2,
	.param .u64 .ptr .align 1 _ZN3cub18CUB_300001_SM_10006detail10radix_sort31DeviceRadixSortSingleTileKernelINS1_5radix10policy_hubIfmyE10Policy1000ELNS0_9SortOrderE0EfmyNS1_21identity_decomposer_tEEEvPKT1_PSA_PKT2_PSE_T3_iiT4__param_3,
	.param .u64 _ZN3cub18CUB_300001_SM_10006detail10radix_sort31DeviceRadixSortSingleTileKernelINS1_5radix10policy_hubIfmyE10Policy1000ELNS0_9SortOrderE0EfmyNS1_21identity_decomposer_tEEEvPKT1_PSA_PKT2_PSE_T3_iiT4__param_4,
	.param .u32 _ZN3cub18CUB_300001_SM_10006detail10radix_sort31DeviceRadixSortSingleTileKernelINS1_5radix10policy_hubIfmyE10Policy1000ELNS0_9SortOrderE0EfmyNS1_21identity_decomposer_tEEEvPKT1_PSA_PKT2_PSE_T3_iiT4__param_5,
	.param .u32 _ZN3cub18CUB_300001_SM_10006detail10radix_sort31DeviceRadixSortSingleTileKernelINS1_5radix10policy_hubIfmyE10Policy1000ELNS0_9SortOrderE0EfmyNS1_21identity_decomposer_tEEEvPKT1_PSA_PKT2_PSE_T3_iiT4__param_6,
	.param .align 1 .b8 _ZN3cub18CUB_300001_SM_10006detail10radix_sort31DeviceRadixSortSingleTileKernelINS1_5radix10policy_hubIfmyE10Policy1000ELNS0_9SortOrderE0EfmyNS1_21identity_decomposer_tEEEvPKT1_PSA_PKT2_PSE_T3_iiT4__param_7[1]
)
.maxntid 256
.minnctapersm 1
{
	.reg .pred 	%p<70>;
	.reg .b16 	%rs<19>;
	.reg .b32 	%r<497>;
	.reg .b64 	%rd<100>;
	// demoted variable
	.shared .align 16 .b8 _ZZN3cub18CUB_300001_SM_10006detail10radix_sort31DeviceRadixSortSingleTileKernelINS1_5radix10policy_hubIfmyE10Policy1000ELNS0_9SortOrderE0EfmyNS1_21identity_decomposer_tEEEvPKT1_PSA_PKT2_PSE_T3_iiT4_E12temp_storage[33856];
	ld.param.u64 	%rd54, [_ZN3cub18CUB_300001_SM_10006detail10radix_sort31DeviceRadixSortSingleTileKernelINS1_5radix10policy_hubIfmyE10Policy1000ELNS0_9SortOrderE0EfmyNS1_21identity_decomposer_tEEEvPKT1_PSA_PKT2_PSE_T3_iiT4__param_0];
	ld.param.u64 	%rd50, [_ZN3cub18CUB_300001_SM_10006detail10radix_sort31DeviceRadixSortSingleTileKernelINS1_5radix10policy_hubIfmyE10Policy1000ELNS0_9SortOrderE0EfmyNS1_21identity_decomposer_tEEEvPKT1_PSA_PKT2_PSE_T3_iiT4__param_1];
	ld.param.u64 	%rd51, [_ZN3cub18CUB_300001_SM_10006detail10radix_sort31DeviceRadixSortSingleTileKernelINS1_5radix10policy_hubIfmyE10Policy1000ELNS0_9SortOrderE0EfmyNS1_21identity_decomposer_tEEEvPKT1_PSA_PKT2_PSE_T3_iiT4__param_2];
	ld.param.u64 	%rd52, [_ZN3cub18CUB_300001_SM_10006detail10radix_sort31DeviceRadixSortSingleTileKernelINS1_5radix10policy_hubIfmyE10Policy1000ELNS0_9SortOrderE0EfmyNS1_21identity_decomposer_tEEEvPKT1_PSA_PKT2_PSE_T3_iiT4__param_3];
	ld.param.u64 	%rd53, [_ZN3cub18CUB_300001_SM_10006detail10radix_sort31DeviceRadixSortSingleTileKernelINS1_5radix10policy_hubIfmyE10Policy1000ELNS0_9SortOrderE0EfmyNS1_21identity_decomposer_tEEEvPKT1_PSA_PKT2_PSE_T3_iiT4__param_4];
	ld.param.u32 	%r139, [_ZN3cub18CUB_300001_SM_10006detail10radix_sort31DeviceRadixSortSingleTileKernelINS1_5radix10policy_hubIfmyE10Policy1000ELNS0_9SortOrderE0EfmyNS1_21identity_decomposer_tEEEvPKT1_PSA_PKT2_PSE_T3_iiT4__param_5];
	ld.param.u32 	%r140, [_ZN3cub18CUB_300001_SM_10006detail10radix_sort31DeviceRadixSortSingleTileKernelINS1_5radix10policy_hubIfmyE10Policy1000ELNS0_9SortOrderE0EfmyNS1_21identity_decomposer_tEEEvPKT1_PSA_PKT2_PSE_T3_iiT4__param_6];
	cvta.to.global.u64 	%rd55, %rd54;
	cvt.u32.u64 	%r1, %rd53;
	mov.u32 	%r2, %tid.x;
	mul.lo.s32 	%r3, %r2, 9;
	setp.ge.s32 	%p1, %r3, %r1;
	mul.wide.u32 	%rd56, %r3, 4;
	add.s64 	%rd1, %rd55, %rd56;
	mov.b32 	%r475, 2147483647;
	@%p1 bra 	$L__BB9_2;
	ld.global.u32 	%r475, [%rd1];
$L__BB9_2:
	add.s32 	%r6, %r3, 1;
	setp.ge.s32 	%p2, %r6, %r1;
	mov.b32 	%r476, 2147483647;
	@%p2 bra 	$L__BB9_4;
	ld.global.u32 	%r476, [%rd1+4];
$L__BB9_4:
	add.s32 	%r9, %r3, 2;
	setp.ge.s32 	%p3, %r9, %r1;
	mov.b32 	%r477, 2147483647;
	@%p3 bra 	$L__BB9_6;
	ld.global.u32 	%r477, [%rd1+8];
$L__BB9_6:
	add.s32 	%r12, %r3, 3;
	setp.ge.s32 	%p4, %r12, %r1;
	mov.b32 	%r478, 2147483647;
	@%p4 bra 	$L__BB9_8;
	ld.global.u32 	%r478, [%rd1+12];
$L__BB9_8:
	add.s32 	%r15, %r3, 4;
	setp.ge.s32 	%p5, %r15, %r1;
	mov.b32 	%r479, 2147483647;
	@%p5 bra 	$L__BB9_10;
	ld.global.u32 	%r479, [%rd1+16];
$L__BB9_10:
	add.s32 	%r18, %r3, 5;
	setp.ge.s32 	%p6, %r18, %r1;
	mov.b32 	%r480, 2147483647;
	@%p6 bra 	$L__BB9_12;
	ld.global.u32 	%r480, [%rd1+20];
$L__BB9_12:
	add.s32 	%r21, %r3, 6;
	setp.ge.s32 	%p7, %r21, %r1;
	mov.b32 	%r481, 2147483647;
	@%p7 bra 	$L__BB9_14;
	ld.global.u32 	%r481, [%rd1+24];
$L__BB9_14:
	add.s32 	%r24, %r3, 7;
	setp.ge.s32 	%p8, %r24, %r1;
	mov.b32 	%r482, 2147483647;
	@%p8 bra 	$L__BB9_16;
	ld.global.u32 	%r482, [%rd1+28];
$L__BB9_16:
	add.s32 	%r27, %r3, 8;
	setp.ge.s32 	%p9, %r27, %r1;
	mov.b32 	%r483, 2147483647;
	@%p9 bra 	$L__BB9_18;
	ld.global.u32 	%r483, [%rd1+32];
$L__BB9_18:
	bar.sync 	0;
	mov.b64 	{%r150, %r151}, %rd53;
	shfl.sync.idx.b32	%r30|%p10, %r150, 0, 31, -1;
	shfl.sync.idx.b32	%r152|%p11, %r151, 0, 31, -1;
	mov.b64 	%rd2, {%r30, %r152};
	setp.ge.s32 	%p12, %r3, %r30;
	cvta.to.global.u64 	%rd58, %rd51;
	mul.wide.u32 	%rd59, %r3, 8;
	add.s64 	%rd3, %rd58, %rd59;
	@%p12 bra 	$L__BB9_20;
	ld.global.u64 	%rd99, [%rd3];
$L__BB9_20:
	setp.ge.s32 	%p13, %r6, %r30;
	@%p13 bra 	$L__BB9_22;
	ld.global.u64 	%rd98, [%rd3+8];
$L__BB9_22:
	setp.ge.s32 	%p14, %r9, %r30;
	@%p14 bra 	$L__BB9_24;
	ld.global.u64 	%rd97, [%rd3+16];
$L__BB9_24:
	setp.ge.s32 	%p15, %r12, %r30;
	@%p15 bra 	$L__BB9_26;
	ld.global.u64 	%rd96, [%rd3+24];
$L__BB9_26:
	setp.ge.s32 	%p16, %r15, %r30;
	@%p16 bra 	$L__BB9_28;
	ld.global.u64 	%rd95, [%rd3+32];
$L__BB9_28:
	setp.ge.s32 	%p17, %r18, %r30;
	@%p17 bra 	$L__BB9_30;
	ld.global.u64 	%rd94, [%rd3+40];
$L__BB9_30:
	setp.ge.s32 	%p18, %r21, %r30;
	@%p18 bra 	$L__BB9_32;
	ld.global.u64 	%rd93, [%rd3+48];
$L__BB9_32:
	setp.ge.s32 	%p19, %r24, %r30;
	@%p19 bra 	$L__BB9_34;
	ld.global.u64 	%rd92, [%rd3+56];
$L__BB9_34:
	setp.ge.s32 	%p20, %r27, %r30;
	@%p20 bra 	$L__BB9_36;
	ld.global.u64 	%rd91, [%rd3+64];
$L__BB9_36:
	bar.sync 	0;
	setp.gt.s32 	%p21, %r475, -1;
	selp.b32 	%r154, -2147483648, -1, %p21;
	xor.b32  	%r494, %r154, %r475;
	setp.gt.s32 	%p22, %r476, -1;
	selp.b32 	%r155, -2147483648, -1, %p22;
	xor.b32  	%r493, %r155, %r476;
	setp.gt.s32 	%p23, %r477, -1;
	selp.b32 	%r156, -2147483648, -1, %p23;
	xor.b32  	%r492, %r156, %r477;
	setp.gt.s32 	%p24, %r478, -1;
	selp.b32 	%r157, -2147483648, -1, %p24;
	xor.b32  	%r491, %r157, %r478;
	setp.gt.s32 	%p25, %r479, -1;
	selp.b32 	%r158, -2147483648, -1, %p25;
	xor.b32  	%r490, %r158, %r479;
	setp.gt.s32 	%p26, %r480, -1;
	selp.b32 	%r159, -2147483648, -1, %p26;
	xor.b32  	%r489, %r159, %r480;
	setp.gt.s32 	%p27, %r481, -1;
	selp.b32 	%r160, -2147483648, -1, %p27;
	xor.b32  	%r488, %r160, %r481;
	setp.gt.s32 	%p28, %r482, -1;
	selp.b32 	%r161, -2147483648, -1, %p28;
	xor.b32  	%r487, %r161, %r482;
	setp.gt.s32 	%p29, %r483, -1;
	selp.b32 	%r162, -2147483648, -1, %p29;
	xor.b32  	%r486, %r162, %r483;
	shr.u32 	%r40, %r2, 5;
	shl.b32 	%r163, %r2, 2;
	mov.u32 	%r164, _ZZN3cub18CUB_300001_SM_10006detail10radix_sort31DeviceRadixSortSingleTileKernelINS1_5radix10policy_hubIfmyE10Policy1000ELNS0_9SortOrderE0EfmyNS1_21identity_decomposer_tEEEvPKT1_PSA_PKT2_PSE_T3_iiT4_E12temp_storage;
	add.s32 	%r41, %r164, %r163;
	shl.b32 	%r165, %r2, 7;
	add.s32 	%r42, %r41, %r165;
	shl.b32 	%r166, %r40, 2;
	add.s32 	%r167, %r164, %r166;
	add.s32 	%r43, %r167, 33792;
	mad.lo.s32 	%r44, %r2, -96, %r42;
	mad.lo.s32 	%r45, %r2, 36, %r44;
	add.s32 	%r485, %r139, 6;
	sub.s32 	%r484, %r140, %r139;
$L__BB9_37:
	add.s32 	%r197, %r485, -6;
	min.s32 	%r170, %r484, 6;
	mov.b32 	%r226, 0;
	st.shared.u32 	[%r41], %r226;
	st.shared.u32 	[%r41+1024], %r226;
	st.shared.u32 	[%r41+2048], %r226;
	st.shared.u32 	[%r41+3072], %r226;
	st.shared.u32 	[%r41+4096], %r226;
	st.shared.u32 	[%r41+5120], %r226;
	st.shared.u32 	[%r41+6144], %r226;
	st.shared.u32 	[%r41+7168], %r226;
	st.shared.u32 	[%r41+8192], %r226;
	st.shared.u32 	[%r41+9216], %r226;
	st.shared.u32 	[%r41+10240], %r226;
	st.shared.u32 	[%r41+11264], %r226;
	st.shared.u32 	[%r41+12288], %r226;
	st.shared.u32 	[%r41+13312], %r226;
	st.shared.u32 	[%r41+14336], %r226;
	st.shared.u32 	[%r41+15360], %r226;
	st.shared.u32 	[%r41+16384], %r226;
	st.shared.u32 	[%r41+17408], %r226;
	st.shared.u32 	[%r41+18432], %r226;
	st.shared.u32 	[%r41+19456], %r226;
	st.shared.u32 	[%r41+20480], %r226;
	st.shared.u32 	[%r41+21504], %r226;
	st.shared.u32 	[%r41+22528], %r226;
	st.shared.u32 	[%r41+23552], %r226;
	st.shared.u32 	[%r41+24576], %r226;
	st.shared.u32 	[%r41+25600], %r226;
	st.shared.u32 	[%r41+26624], %r226;
	st.shared.u32 	[%r41+27648], %r226;
	st.shared.u32 	[%r41+28672], %r226;
	st.shared.u32 	[%r41+29696], %r226;
	st.shared.u32 	[%r41+30720], %r226;
	st.shared.u32 	[%r41+31744], %r226;
	st.shared.u32 	[%r41+32768], %r226;
	// begin inline asm
	bmsk.clamp.b32 %r168, %r226, %r170;
	// end inline asm
	setp.eq.s32 	%p30, %r494, 2147483647;
	selp.b32 	%r172, -2147483648, %r494, %p30;
	// begin inline asm
	shr.b32 %r171, %r172, %r197;
	// end inline asm
	and.b32  	%r229, %r168, %r171;
	shl.b32 	%r230, %r229, 10;
	and.b32  	%r231, %r230, 31744;
	add.s32 	%r232, %r41, %r231;
	shr.u32 	%r233, %r229, 4;
	and.b32  	%r234, %r233, 268435454;
	add.s32 	%r60, %r232, %r234;
	ld.shared.u16 	%rs1, [%r60];
	add.s16 	%rs10, %rs1, 1;
	st.shared.u16 	[%r60], %rs10;
	setp.eq.s32 	%p31, %r493, 2147483647;
	selp.b32 	%r175, -2147483648, %r493, %p31;
	// begin inline asm
	shr.b32 %r174, %r175, %r197;
	// end inline asm
	and.b32  	%r235, %r168, %r174;
	shl.b32 	%r236, %r235, 10;
	and.b32  	%r237, %r236, 31744;
	add.s32 	%r238, %r41, %r237;
	shr.u32 	%r239, %r235, 4;
	and.b32  	%r240, %r239, 268435454;
	add.s32 	%r61, %r238, %r240;
	ld.shared.u16 	%rs2, [%r61];
	add.s16 	%rs11, %rs2, 1;
	st.shared.u16 	[%r61], %rs11;
	setp.eq.s32 	%p32, %r492, 2147483647;
	selp.b32 	%r178, -2147483648, %r492, %p32;
	// begin inline asm
	shr.b32 %r177, %r178, %r197;
	// end inline asm
	and.b32  	%r241, %r168, %r177;
	shl.b32 	%r242, %r241, 10;
	and.b32  	%r243, %r242, 31744;
	add.s32 	%r244, %r41, %r243;
	shr.u32 	%r245, %r241, 4;
	and.b32  	%r246, %r245, 268435454;
	add.s32 	%r62, %r244, %r246;
	ld.shared.u16 	%rs3, [%r62];
	add.s16 	%rs12, %rs3, 1;
	st.shared.u16 	[%r62], %rs12;
	setp.eq.s32 	%p33, %r491, 2147483647;
	selp.b32 	%r181, -2147483648, %r491, %p33;
	// begin inline asm
	shr.b32 %r180, %r181, %r197;
	// end inline asm
	and.b32  	%r247, %r168, %r180;
	shl.b32 	%r248, %r247, 10;
	and.b32  	%r249, %r248, 31744;
	add.s32 	%r250, %r41, %r249;
	shr.u32 	%r251, %r247, 4;
	and.b32  	%r252, %r251, 268435454;
	add.s32 	%r63, %r250, %r252;
	ld.shared.u16 	%rs4, [%r63];
	add.s16 	%rs13, %rs4, 1;
	st.shared.u16 	[%r63], %rs13;
	setp.eq.s32 	%p34, %r490, 2147483647;
	selp.b32 	%r184, -2147483648, %r490, %p34;
	// begin inline asm
	shr.b32 %r183, %r184, %r197;
	// end inline asm
	and.b32  	%r253, %r168, %r183;
	shl.b32 	%r254, %r253, 10;
	and.b32  	%r255, %r254, 31744;
	add.s32 	%r256, %r41, %r255;
	shr.u32 	%r257, %r253, 4;
	and.b32  	%r258, %r257, 268435454;
	add.s32 	%r64, %r256, %r258;
	ld.shared.u16 	%rs5, [%r64];
	add.s16 	%rs14, %rs5, 1;
	st.shared.u16 	[%r64], %rs14;
	setp.eq.s32 	%p35, %r489, 2147483647;
	selp.b32 	%r187, -2147483648, %r489, %p35;
	// begin inline asm
	shr.b32 %r186, %r187, %r197;
	// end inline asm
	and.b32  	%r259, %r168, %r186;
	shl.b32 	%r260, %r259, 10;
	and.b32  	%r261, %r260, 31744;
	add.s32 	%r262, %r41, %r261;
	shr.u32 	%r263, %r259, 4;
	and.b32  	%r264, %r263, 268435454;
	add.s32 	%r65, %r262, %r264;
	ld.shared.u16 	%rs6, [%r65];
	add.s16 	%rs15, %rs6, 1;
	st.shared.u16 	[%r65], %rs15;
	setp.eq.s32 	%p36, %r488, 2147483647;
	selp.b32 	%r190, -2147483648, %r488, %p36;
	// begin inline asm
	shr.b32 %r189, %r190, %r197;
	// end inline asm
	and.b32  	%r265, %r168, %r189;
	shl.b32 	%r266, %r265, 10;
	and.b32  	%r267, %r266, 31744;
	add.s32 	%r268, %r41, %r267;
	shr.u32 	%r269, %r265, 4;
	and.b32  	%r270, %r269, 268435454;
	add.s32 	%r66, %r268, %r270;
	ld.shared.u16 	%rs7, [%r66];
	add.s16 	%rs16, %rs7, 1;
	st.shared.u16 	[%r66], %rs16;
	setp.eq.s32 	%p37, %r487, 2147483647;
	selp.b32 	%r193, -2147483648, %r487, %p37;
	// begin inline asm
	shr.b32 %r192, %r193, %r197;
	// end inline asm
	and.b32  	%r271, %r168, %r192;
	shl.b32 	%r272, %r271, 10;
	and.b32  	%r273, %r272, 31744;
	add.s32 	%r274, %r41, %r273;
	shr.u32 	%r275, %r271, 4;
	and.b32  	%r276, %r275, 268435454;
	add.s32 	%r67, %r274, %r276;
	ld.shared.u16 	%rs8, [%r67];
	add.s16 	%rs17, %rs8, 1;
	st.shared.u16 	[%r67], %rs17;
	setp.eq.s32 	%p38, %r486, 2147483647;
	selp.b32 	%r196, -2147483648, %r486, %p38;
	// begin inline asm
	shr.b32 %r195, %r196, %r197;
	// end inline asm
	and.b32  	%r277, %r168, %r195;
	shl.b32 	%r278, %r277, 10;
	and.b32  	%r279, %r278, 31744;
	add.s32 	%r280, %r41, %r279;
	shr.u32 	%r281, %r277, 4;
	and.b32  	%r282, %r281, 268435454;
	add.s32 	%r68, %r280, %r282;
	ld.shared.u16 	%rs9, [%r68];
	add.s16 	%rs18, %rs9, 1;
	st.shared.u16 	[%r68], %rs18;
	bar.sync 	0;
	ld.shared.u32 	%r69, [%r42];
	ld.shared.u32 	%r283, [%r42+4];
	ld.shared.u32 	%r284, [%r42+8];
	ld.shared.u32 	%r285, [%r42+12];
	ld.shared.u32 	%r286, [%r42+16];
	ld.shared.u32 	%r287, [%r42+20];
	ld.shared.u32 	%r288, [%r42+24];
	ld.shared.u32 	%r289, [%r42+28];
	ld.shared.u32 	%r290, [%r42+32];
	ld.shared.u32 	%r291, [%r42+36];
	ld.shared.u32 	%r292, [%r42+40];
	ld.shared.u32 	%r293, [%r42+44];
	ld.shared.u32 	%r294, [%r42+48];
	ld.shared.u32 	%r295, [%r42+52];
	ld.shared.u32 	%r296, [%r42+56];
	ld.shared.u32 	%r297, [%r42+60];
	ld.shared.u32 	%r298, [%r42+64];
	ld.shared.u32 	%r299, [%r42+68];
	ld.shared.u32 	%r300, [%r42+72];
	ld.shared.u32 	%r301, [%r42+76];
	ld.shared.u32 	%r302, [%r42+80];
	ld.shared.u32 	%r303, [%r42+84];
	ld.shared.u32 	%r304, [%r42+88];
	ld.shared.u32 	%r305, [%r42+92];
	ld.shared.u32 	%r306, [%r42+96];
	ld.shared.u32 	%r307, [%r42+100];
	ld.shared.u32 	%r308, [%r42+104];
	ld.shared.u32 	%r309, [%r42+108];
	ld.shared.u32 	%r310, [%r42+112];
	ld.shared.u32 	%r311, [%r42+116];
	ld.shared.u32 	%r312, [%r42+120];
	ld.shared.u32 	%r313, [%r42+124];
	ld.shared.u32 	%r314, [%r42+128];
	add.s32 	%r70, %r283, %r69;
	add.s32 	%r71, %r284, %r70;
	add.s32 	%r72, %r285, %r71;
	add.s32 	%r73, %r286, %r72;
	add.s32 	%r74, %r287, %r73;
	add.s32 	%r75, %r288, %r74;
	add.s32 	%r76, %r289, %r75;
	add.s32 	%r77, %r290, %r76;
	add.s32 	%r78, %r291, %r77;
	add.s32 	%r79, %r292, %r78;
	add.s32 	%r80, %r293, %r79;
	add.s32 	%r81, %r294, %r80;
	add.s32 	%r82, %r295, %r81;
	add.s32 	%r83, %r296, %r82;
	add.s32 	%r84, %r297, %r83;
	add.s32 	%r85, %r298, %r84;
	add.s32 	%r86, %r299, %r85;
	add.s32 	%r87, %r300, %r86;
	add.s32 	%r88, %r301, %r87;
	add.s32 	%r89, %r302, %r88;
	add.s32 	%r90, %r303, %r89;
	add.s32 	%r91, %r304, %r90;
	add.s32 	%r92, %r305, %r91;
	add.s32 	%r93, %r306, %r92;
	add.s32 	%r94, %r307, %r93;
	add.s32 	%r95, %r308, %r94;
	add.s32 	%r96, %r309, %r95;
	add.s32 	%r97, %r310, %r96;
	add.s32 	%r98, %r311, %r97;
	add.s32 	%r99, %r312, %r98;
	add.s32 	%r100, %r313, %r99;
	add.s32 	%r203, %r314, %r100;
	// begin inline asm
	mov.u32 %r198, %laneid;
	// end inline asm
	mov.b32 	%r201, 1;
	mov.b32 	%r228, -1;
	// begin inline asm
	{  .reg .u32 r0;  .reg .pred p;  shfl.sync.up.b32 r0|p, %r203, %r201, %r226, %r228;  @p add.u32 r0, r0, %r203;  mov.u32 %r199, r0;}
	// end inline asm
	mov.b32 	%r207, 2;
	// begin inline asm
	{  .reg .u32 r0;  .reg .pred p;  shfl.sync.up.b32 r0|p, %r199, %r207, %r226, %r228;  @p add.u32 r0, r0, %r199;  mov.u32 %r205, r0;}
	// end inline asm
	mov.b32 	%r213, 4;
	// begin inline asm
	{  .reg .u32 r0;  .reg .pred p;  shfl.sync.up.b32 r0|p, %r205, %r213, %r226, %r228;  @p add.u32 r0, r0, %r205;  mov.u32 %r211, r0;}
	// end inline asm
	mov.b32 	%r219, 8;
	// begin inline asm
	{  .reg .u32 r0;  .reg .pred p;  shfl.sync.up.b32 r0|p, %r211, %r219, %r226, %r228;  @p add.u32 r0, r0, %r211;  mov.u32 %r217, r0;}
	// end inline asm
	mov.b32 	%r225, 16;
	// begin inline asm
	{  .reg .u32 r0;  .reg .pred p;  shfl.sync.up.b32 r0|p, %r217, %r225, %r226, %r228;  @p add.u32 r0, r0, %r217;  mov.u32 %r223, r0;}
	// end inline asm
	setp.ne.s32 	%p39, %r198, 31;
	@%p39 bra 	$L__BB9_39;
	st.shared.u32 	[%r43], %r223;
$L__BB9_39:
	sub.s32 	%r315, %r223, %r203;
	setp.gt.u32 	%p40, %r2, 31;
	setp.eq.s32 	%p41, %r40, 7;
	setp.eq.s32 	%p42, %r40, 6;
	setp.eq.s32 	%p43, %r40, 5;
	setp.eq.s32 	%p44, %r40, 4;
	setp.eq.s32 	%p45, %r40, 3;
	setp.eq.s32 	%p46, %r40, 2;
	setp.eq.s32 	%p47, %r40, 1;
	bar.sync 	0;
	ld.shared.v4.u32 	{%r316, %r317, %r318, %r319}, [_ZZN3cub18CUB_300001_SM_10006detail10radix_sort31DeviceRadixSortSingleTileKernelINS1_5radix10policy_hubIfmyE10Policy1000ELNS0_9SortOrderE0EfmyNS1_21identity_decomposer_tEEEvPKT1_PSA_PKT2_PSE_T3_iiT4_E12temp_storage+33792];
	selp.b32 	%r320, %r316, %r495, %p47;
	add.s32 	%r321, %r317, %r316;
	selp.b32 	%r322, %r321, %r320, %p46;
	add.s32 	%r323, %r321, %r318;
	selp.b32 	%r324, %r323, %r322, %p45;
	add.s32 	%r325, %r323, %r319;
	selp.b32 	%r326, %r325, %r324, %p44;
	ld.shared.v4.u32 	{%r327, %r328, %r329, %r330}, [_ZZN3cub18CUB_300001_SM_10006detail10radix_sort31DeviceRadixSortSingleTileKernelINS1_5radix10policy_hubIfmyE10Policy1000ELNS0_9SortOrderE0EfmyNS1_21identity_decomposer_tEEEvPKT1_PSA_PKT2_PSE_T3_iiT4_E12temp_storage+33808];
	add.s32 	%r331, %r325, %r327;
	selp.b32 	%r332, %r331, %r326, %p43;
	add.s32 	%r333, %r331, %r328;
	selp.b32 	%r334, %r333, %r332, %p42;
	add.s32 	%r335, %r333, %r329;
	selp.b32 	%r495, %r335, %r334, %p41;
	add.s32 	%r105, %r335, %r330;
	setp.ne.s32 	%p48, %r198, 0;
	selp.b32 	%r336, %r315, 0, %p48;
	add.s32 	%r337, %r495, %r336;
	or.pred  	%p49, %p40, %p48;
	selp.b32 	%r496, %r337, %r315, %p40;
	@%p49 bra 	$L__BB9_41;
	shl.b32 	%r496, %r105, 16;
	st.shared.u32 	[_ZZN3cub18CUB_300001_SM_10006detail10radix_sort31DeviceRadixSortSingleTileKernelINS1_5radix10policy_hubIfmyE10Policy1000ELNS0_9SortOrderE0EfmyNS1_21identity_decomposer_tEEEvPKT1_PSA_PKT2_PSE_T3_iiT4_E12temp_storage+33832], %r496;
$L__BB9_41:
	setp.eq.s32 	%p50, %r2, 0;
	bar.sync 	0;
	ld.shared.u32 	%r338, [_ZZN3cub18CUB_300001_SM_10006detail10radix_sort31DeviceRadixSortSingleTileKernelINS1_5radix10policy_hubIfmyE10Policy1000ELNS0_9SortOrderE0EfmyNS1_21identity_decomposer_tEEEvPKT1_PSA_PKT2_PSE_T3_iiT4_E12temp_storage+33832];
	selp.b32 	%r339, 0, %r338, %p50;
	add.s32 	%r340, %r496, %r339;
	add.s32 	%r341, %r69, %r340;
	add.s32 	%r342, %r70, %r340;
	add.s32 	%r343, %r71, %r340;
	add.s32 	%r344, %r72, %r340;
	add.s32 	%r345, %r73, %r340;
	add.s32 	%r346, %r74, %r340;
	add.s32 	%r347, %r75, %r340;
	add.s32 	%r348, %r76, %r340;
	add.s32 	%r349, %r77, %r340;
	add.s32 	%r350, %r78, %r340;
	add.s32 	%r351, %r79, %r340;
	add.s32 	%r352, %r80, %r340;
	add.s32 	%r353, %r81, %r340;
	add.s32 	%r354, %r82, %r340;
	add.s32 	%r355, %r83, %r340;
	add.s32 	%r356, %r84, %r340;
	add.s32 	%r357, %r85, %r340;
	add.s32 	%r358, %r86, %r340;
	add.s32 	%r359, %r87, %r340;
	add.s32 	%r360, %r88, %r340;
	add.s32 	%r361, %r89, %r340;
	add.s32 	%r362, %r90, %r340;
	add.s32 	%r363, %r91, %r340;
	add.s32 	%r364, %r92, %r340;
	add.s32 	%r365, %r93, %r340;
	add.s32 	%r366, %r94, %r340;
	add.s32 	%r367, %r95, %r340;
	add.s32 	%r368, %r96, %r340;
	add.s32 	%r369, %r97, %r340;
	add.s32 	%r370, %r98, %r340;
	add.s32 	%r371, %r99, %r340;
	add.s32 	%r372, %r100, %r340;
	st.shared.u32 	[%r42], %r340;
	st.shared.u32 	[%r42+4], %r341;
	st.shared.u32 	[%r42+8], %r342;
	st.shared.u32 	[%r42+12], %r343;
	st.shared.u32 	[%r42+16], %r344;
	st.shared.u32 	[%r42+20], %r345;
	st.shared.u32 	[%r42+24], %r346;
	st.shared.u32 	[%r42+28], %r347;
	st.shared.u32 	[%r42+32], %r348;
	st.shared.u32 	[%r42+36], %r349;
	st.shared.u32 	[%r42+40], %r350;
	st.shared.u32 	[%r42+44], %r351;
	st.shared.u32 	[%r42+48], %r352;
	st.shared.u32 	[%r42+52], %r353;
	st.shared.u32 	[%r42+56], %r354;
	st.shared.u32 	[%r42+60], %r355;
	st.shared.u32 	[%r42+64], %r356;
	st.shared.u32 	[%r42+68], %r357;
	st.shared.u32 	[%r42+72], %r358;
	st.shared.u32 	[%r42+76], %r359;
	st.shared.u32 	[%r42+80], %r360;
	st.shared.u32 	[%r42+84], %r361;
	st.shared.u32 	[%r42+88], %r362;
	st.shared.u32 	[%r42+92], %r363;
	st.shared.u32 	[%r42+96], %r364;
	st.shared.u32 	[%r42+100], %r365;
	st.shared.u32 	[%r42+104], %r366;
	st.shared.u32 	[%r42+108], %r367;
	st.shared.u32 	[%r42+112], %r368;
	st.shared.u32 	[%r42+116], %r369;
	st.shared.u32 	[%r42+120], %r370;
	st.shared.u32 	[%r42+124], %r371;
	st.shared.u32 	[%r42+128], %r372;
	bar.sync 	0;
	cvt.u32.u16 	%r373, %rs1;
	ld.shared.u16 	%r374, [%r60];
	add.s32 	%r109, %r374, %r373;
	cvt.u32.u16 	%r375, %rs2;
	ld.shared.u16 	%r376, [%r61];
	add.s32 	%r110, %r376, %r375;
	cvt.u32.u16 	%r377, %rs3;
	ld.shared.u16 	%r378, [%r62];
	add.s32 	%r111, %r378, %r377;
	cvt.u32.u16 	%r379, %rs4;
	ld.shared.u16 	%r380, [%r63];
	add.s32 	%r112, %r380, %r379;
	cvt.u32.u16 	%r381, %rs5;
	ld.shared.u16 	%r382, [%r64];
	add.s32 	%r113, %r382, %r381;
	cvt.u32.u16 	%r383, %rs6;
	ld.shared.u16 	%r384, [%r65];
	add.s32 	%r114, %r384, %r383;
	cvt.u32.u16 	%r385, %rs7;
	ld.shared.u16 	%r386, [%r66];
	add.s32 	%r115, %r386, %r385;
	cvt.u32.u16 	%r387, %rs8;
	ld.shared.u16 	%r388, [%r67];
	add.s32 	%r116, %r388, %r387;
	cvt.u32.u16 	%r389, %rs9;
	ld.shared.u16 	%r390, [%r68];
	add.s32 	%r117, %r390, %r389;
	bar.sync 	0;
	setp.lt.s32 	%p51, %r485, %r140;
	@%p51 bra 	$L__BB9_61;
	cvt.u64.u32 	%rd68, %r2;
	shl.b32 	%r391, %r109, 2;
	mov.u32 	%r392, _ZZN3cub18CUB_300001_SM_10006detail10radix_sort31DeviceRadixSortSingleTileKernelINS1_5radix10policy_hubIfmyE10Policy1000ELNS0_9SortOrderE0EfmyNS1_21identity_decomposer_tEEEvPKT1_PSA_PKT2_PSE_T3_iiT4_E12temp_storage;
	add.s32 	%r393, %r392, %r391;
	st.shared.u32 	[%r393], %r494;
	shl.b32 	%r394, %r110, 2;
	add.s32 	%r395, %r392, %r394;
	st.shared.u32 	[%r395], %r493;
	shl.b32 	%r396, %r111, 2;
	add.s32 	%r397, %r392, %r396;
	st.shared.u32 	[%r397], %r492;
	shl.b32 	%r398, %r112, 2;
	add.s32 	%r399, %r392, %r398;
	st.shared.u32 	[%r399], %r491;
	shl.b32 	%r400, %r113, 2;
	add.s32 	%r401, %r392, %r400;
	st.shared.u32 	[%r401], %r490;
	shl.b32 	%r402, %r114, 2;
	add.s32 	%r403, %r392, %r402;
	st.shared.u32 	[%r403], %r489;
	shl.b32 	%r404, %r115, 2;
	add.s32 	%r405, %r392, %r404;
	st.shared.u32 	[%r405], %r488;
	shl.b32 	%r406, %r116, 2;
	add.s32 	%r407, %r392, %r406;
	st.shared.u32 	[%r407], %r487;
	shl.b32 	%r408, %r117, 2;
	add.s32 	%r409, %r392, %r408;
	st.shared.u32 	[%r409], %r486;
	bar.sync 	0;
	mad.lo.s32 	%r410, %r2, -68, %r45;
	ld.shared.u32 	%r118, [%r410];
	ld.shared.u32 	%r119, [%r410+1024];
	ld.shared.u32 	%r120, [%r410+2048];
	ld.shared.u32 	%r121, [%r410+3072];
	ld.shared.u32 	%r122, [%r410+4096];
	ld.shared.u32 	%r123, [%r410+5120];
	ld.shared.u32 	%r124, [%r410+6144];
	ld.shared.u32 	%r125, [%r410+7168];
	ld.shared.u32 	%r126, [%r410+8192];
	bar.sync 	0;
	add.s32 	%r411, %r393, %r391;
	st.shared.u64 	[%r411], %rd99;
	add.s32 	%r412, %r395, %r394;
	st.shared.u64 	[%r412], %rd98;
	add.s32 	%r413, %r397, %r396;
	st.shared.u64 	[%r413], %rd97;
	add.s32 	%r414, %r399, %r398;
	st.shared.u64 	[%r414], %rd96;
	add.s32 	%r415, %r401, %r400;
	st.shared.u64 	[%r415], %rd95;
	add.s32 	%r416, %r403, %r402;
	st.shared.u64 	[%r416], %rd94;
	add.s32 	%r417, %r405, %r404;
	st.shared.u64 	[%r417], %rd93;
	add.s32 	%r418, %r407, %r406;
	st.shared.u64 	[%r418], %rd92;
	add.s32 	%r419, %r409, %r408;
	st.shared.u64 	[%r419], %rd91;
	bar.sync 	0;
	shl.b32 	%r420, %r2, 2;
	add.s32 	%r127, %r410, %r420;
	ld.shared.u64 	%rd31, [%r127+2048];
	ld.shared.u64 	%rd32, [%r127+4096];
	ld.shared.u64 	%rd33, [%r127+6144];
	ld.shared.u64 	%rd34, [%r127+8192];
	ld.shared.u64 	%rd35, [%r127+10240];
	ld.shared.u64 	%rd36, [%r127+12288];
	ld.shared.u64 	%rd37, [%r127+14336];
	ld.shared.u64 	%rd38, [%r127+16384];
	setp.gt.u64 	%p52, %rd2, %rd68;
	cvta.to.global.u64 	%rd69, %rd50;
	mul.wide.u32 	%rd70, %r2, 4;
	add.s64 	%rd39, %rd69, %rd70;
	cvta.to.global.u64 	%rd71, %rd52;
	mul.wide.u32 	%rd72, %r2, 8;
	add.s64 	%rd40, %rd71, %rd72;
	@%p52 bra 	$L__BB9_43;
	bra.uni 	$L__BB9_44;
$L__BB9_43:
	ld.shared.u64 	%rd73, [%r127];
	setp.gt.s32 	%p53, %r118, -1;
	selp.b32 	%r421, -1, -2147483648, %p53;
	xor.b32  	%r422, %r421, %r118;
	st.global.u32 	[%rd39], %r422;
	st.global.u64 	[%rd40], %rd73;
$L__BB9_44:
	add.s32 	%r423, %r2, 256;
	cvt.u64.u32 	%rd74, %r423;
	setp.le.u64 	%p54, %rd2, %rd74;
	@%p54 bra 	$L__BB9_46;
	setp.gt.s32 	%p55, %r119, -1;
	selp.b32 	%r424, -1, -2147483648, %p55;
	xor.b32  	%r425, %r424, %r119;
	st.global.u32 	[%rd39+1024], %r425;
	st.global.u64 	[%rd40+2048], %rd31;
$L__BB9_46:
	add.s32 	%r426, %r2, 512;
	cvt.u64.u32 	%rd75, %r426;
	setp.le.u64 	%p56, %rd2, %rd75;
	@%p56 bra 	$L__BB9_48;
	setp.gt.s32 	%p57, %r120, -1;
	selp.b32 	%r427, -1, -2147483648, %p57;
	xor.b32  	%r428, %r427, %r120;
	st.global.u32 	[%rd39+2048], %r428;
	st.global.u64 	[%rd40+4096], %rd32;
$L__BB9_48:
	add.s32 	%r429, %r2, 768;
	cvt.u64.u32 	%rd76, %r429;
	setp.le.u64 	%p58, %rd2, %rd76;
	@%p58 bra 	$L__BB9_50;
	setp.gt.s32 	%p59, %r121, -1;
	selp.b32 	%r430, -1, -2147483648, %p59;
	xor.b32  	%r431, %r430, %r121;
	st.global.u32 	[%rd39+3072], %r431;
	st.global.u64 	[%rd40+6144], %rd33;
$L__BB9_50:
	or.b32  	%r432, %r2, 1024;
	cvt.u64.u32 	%rd77, %r432;
	setp.le.u64 	%p60, %rd2, %rd77;
	@%p60 bra 	$L__BB9_52;
	setp.gt.s32 	%p61, %r122, -1;
	selp.b32 	%r433, -1, -2147483648, %p61;
	xor.b32  	%r434, %r433, %r122;
	st.global.u32 	[%rd39+4096], %r434;
	st.global.u64 	[%rd40+8192], %rd34;
$L__BB9_52:
	add.s32 	%r435, %r2, 1280;
	cvt.u64.u32 	%rd78, %r435;
	setp.le.u64 	%p62, %rd2, %rd78;
	@%p62 bra 	$L__BB9_54;
	setp.gt.s32 	%p63, %r123, -1;
	selp.b32 	%r436, -1, -2147483648, %p63;
	xor.b32  	%r437, %r436, %r123;
	st.global.u32 	[%rd39+5120], %r437;
	st.global.u64 	[%rd40+10240], %rd35;
$L__BB9_54:
	add.s32 	%r438, %r2, 1536;
	cvt.u64.u32 	%rd79, %r438;
	setp.le.u64 	%p64, %rd2, %rd79;
	@%p64 bra 	$L__BB9_56;
	setp.gt.s32 	%p65, %r124, -1;
	selp.b32 	%r439, -1, -2147483648, %p65;
	xor.b32  	%r440, %r439, %r124;
	st.global.u32 	[%rd39+6144], %r440;
	st.global.u64 	[%rd40+12288], %rd36;
$L__BB9_56:
	add.s32 	%r441, %r2, 1792;
	cvt.u64.u32 	%rd80, %r441;
	setp.le.u64 	%p66, %rd2, %rd80;
	@%p66 bra 	$L__BB9_58;
	setp.gt.s32 	%p67, %r125, -1;
	selp.b32 	%r442, -1, -2147483648, %p67;
	xor.b32  	%r443, %r442, %r125;
	st.global.u32 	[%rd39+7168], %r443;
	st.global.u64 	[%rd40+14336], %rd37;
$L__BB9_58:
	or.b32  	%r444, %r2, 2048;
	cvt.u64.u32 	%rd81, %r444;
	setp.le.u64 	%p68, %rd2, %rd81;
	@%p68 bra 	$L__BB9_60;
	setp.gt.s32 	%p69, %r126, -1;
	selp.b32 	%r445, -1, -2147483648, %p69;
	xor.b32  	%r446, %r445, %r126;
	st.global.u32 	[%rd39+8192], %r446;
	st.global.u64 	[%rd40+16384], %rd38;
$L__BB9_60:
	ret;
$L__BB9_61:
	shl.b32 	%r447, %r109, 2;
	mov.u32 	%r448, _ZZN3cub18CUB_300001_SM_10006detail10radix_sort31DeviceRadixSortSingleTileKernelINS1_5radix10policy_hubIfmyE10Policy1000ELNS0_9SortOrderE0EfmyNS1_21identity_decomposer_tEEEvPKT1_PSA_PKT2_PSE_T3_iiT4_E12temp_storage;
	add.s32 	%r449, %r448, %r447;
	st.shared.u32 	[%r449], %r494;
	shl.b32 	%r450, %r110, 2;
	add.s32 	%r451, %r448, %r450;
	st.shared.u32 	[%r451], %r493;
	shl.b32 	%r452, %r111, 2;
	add.s32 	%r453, %r448, %r452;
	st.shared.u32 	[%r453], %r492;
	shl.b32 	%r454, %r112, 2;
	add.s32 	%r455, %r448, %r454;
	st.shared.u32 	[%r455], %r491;
	shl.b32 	%r456, %r113, 2;
	add.s32 	%r457, %r448, %r456;
	st.shared.u32 	[%r457], %r490;
	shl.b32 	%r458, %r114, 2;
	add.s32 	%r459, %r448, %r458;
	st.shared.u32 	[%r459], %r489;
	shl.b32 	%r460, %r115, 2;
	add.s32 	%r461, %r448, %r460;
	st.shared.u32 	[%r461], %r488;
	shl.b32 	%r462, %r116, 2;
	add.s32 	%r463, %r448, %r462;
	st.shared.u32 	[%r463], %r487;
	shl.b32 	%r464, %r117, 2;
	add.s32 	%r465, %r448, %r464;
	st.shared.u32 	[%r465], %r486;
	bar.sync 	0;
	ld.shared.u32 	%r494, [%r44];
	ld.shared.u32 	%r493, [%r44+4];
	ld.shared.u32 	%r492, [%r44+8];
	ld.shared.u32 	%r491, [%r44+12];
	ld.shared.u32 	%r490, [%r44+16];
	ld.shared.u32 	%r489, [%r44+20];
	ld.shared.u32 	%r488, [%r44+24];
	ld.shared.u32 	%r487, [%r44+28];
	ld.shared.u32 	%r486, [%r44+32];
	bar.sync 	0;
	add.s32 	%r466, %r449, %r447;
	st.shared.u64 	[%r466], %rd99;
	add.s32 	%r467, %r451, %r450;
	st.shared.u64 	[%r467], %rd98;
	add.s32 	%r468, %r453, %r452;
	st.shared.u64 	[%r468], %rd97;
	add.s32 	%r469, %r455, %r454;
	st.shared.u64 	[%r469], %rd96;
	add.s32 	%r470, %r457, %r456;
	st.shared.u64 	[%r470], %rd95;
	add.s32 	%r471, %r459, %r458;
	st.shared.u64 	[%r471], %rd94;
	add.s32 	%r472, %r461, %r460;
	st.shared.u64 	[%r472], %rd93;
	add.s32 	%r473, %r463, %r462;
	st.shared.u64 	[%r473], %rd92;
	add.s32 	%r474, %r465, %r464;
	st.shared.u64 	[%r474], %rd91;
	bar.sync 	0;
	ld.shared.u64 	%rd99, [%r45];
	ld.shared.u64 	%rd98, [%r45+8];
	ld.shared.u64 	%rd97, [%r45+16];
	ld.shared.u64 	%rd96, [%r45+24];
	ld.shared.u64 	%rd95, [%r45+32];
	ld.shared.u64 	%rd94, [%r45+40];
	ld.shared.u64 	%rd93, [%r45+48];
	ld.shared.u64 	%rd92, [%r45+56];
	ld.shared.u64 	%rd91, [%r45+64];
	bar.sync 	0;
	add.s32 	%r485, %r485, 6;
	add.s32 	%r484, %r484, -6;
	bra.uni 	$L__BB9_37;

}
	// .globl	_ZN3cub18CUB_300001_SM_10006detail10radix_sort30DeviceRadixSortHistogramKernelINS1_5radix10policy_hubIfmyE10Policy1000ELNS0_9SortOrderE0EfyNS1_21identity_decomposer_tEEEvPT2_PKT1_SA_iiT3_
.visible .entry _ZN3cub18CUB_300001_SM_10006detail10radix_sort30DeviceRadixSortHistogramKernelINS1_5radix10policy_hubIfmyE10Policy1000ELNS0_9SortOrderE0EfyNS1_21identity_decomposer_tEEEvPT2_PKT1_SA_iiT3_(
	.param .u64 .ptr .align 1 _ZN3cub18CUB_300001_SM_10006detail10radix_sort30DeviceRadixSortHistogramKernelINS1_5radix10policy_hubIfmyE10Policy1000ELNS0_9SortOrderE0EfyNS1_21identity_decomposer_tEEEvPT2_PKT1_SA_iiT3__param_0,
	.param .u64 .ptr .align 1 _ZN3cub18CUB_300001_SM_10006detail10radix_sort30DeviceRadixSortHistogramKernelINS1_5radix10policy_hubIfmyE10Policy1000ELNS0_9SortOrderE0EfyNS1_21identity_decomposer_tEEEvPT2_PKT1_SA_iiT3__param_1,
	.param .u64 _ZN3cub18CUB_300001_SM_10006detail10radix_sort30DeviceRadixSortHistogramKernelINS1_5radix10policy_hubIfmyE10Policy1000ELNS0_9SortOrderE0EfyNS1_21identity_decomposer_tEEEvPT2_PKT1_SA_iiT3__param_2,
	.param .u32 _ZN3cub18CUB_300001_SM_10006detail10radix_sort30DeviceRadixSortHistogramKernelINS1_5radix10policy_hubIfmyE10Policy1000ELNS0_9SortOrderE0EfyNS1_21identity_decomposer_tEEEvPT2_PKT1_SA_iiT3__param_3,
	.param .u32 _ZN3cub18CUB_300001_SM_10006detail10radix_sort30DeviceRadixSortHistogramKernelINS1_5radix10policy_hubIfmyE10Policy1000ELNS0_9SortOrderE0EfyNS1_21identity_decomposer_tEEEvPT2_PKT1_SA_iiT3__param_4,
	.param .align 1 .b8 _ZN3cub18CUB_300001_SM_10006detail10radix_sort30DeviceRadixSortHistogramKernelINS1_5radix10policy_hubIfmyE10Policy1000ELNS0_9SortOrderE0EfyNS1_21identity_decomposer_tEEEvPT2_PKT1_SA_iiT3__param_5[1]
)
.maxntid 128
{
	.reg .pred 	%p<123>;
	.reg .b32 	%r<518>;
	.reg .b64 	%rd<137>;
	// demoted variable
	.shared .align 4 .b8 _ZZN3cub18CUB_300001_SM_10006detail10radix_sort30DeviceRadixSortHistogramKernelINS1_5radix10policy_hubIfmyE10Policy1000ELNS0_9SortOrderE0EfyNS1_21identity_decomposer_tEEEvPT2_PKT1_SA_iiT3_E12temp_storage[4096];
	ld.param.u64 	%rd18, [_ZN3cub18CUB_300001_SM_10006detail10radix_sort30DeviceRadixSortHistogramKernelINS1_5radix10policy_hubIfmyE10Policy1000ELNS0_9SortOrderE0EfyNS1_21identity_decomposer_tEEEvPT2_PKT1_SA_iiT3__param_0];
	ld.param.u64 	%rd19, [_ZN3cub18CUB_300001_SM_10006detail10radix_sort30DeviceRadixSortHistogramKernelINS1_5radix10policy_hubIfmyE10Policy1000ELNS0_9SortOrderE0EfyNS1_21identity_decomposer_tEEEvPT2_PKT1_SA_iiT3__param_1];
	ld.param.u64 	%rd17, [_ZN3cub18CUB_300001_SM_10006detail10radix_sort30DeviceRadixSortHistogramKernelINS1_5radix10policy_hubIfmyE10Policy1000ELNS0_9SortOrderE0EfyNS1_21identity_decomposer_tEEEvPT2_PKT1_SA_iiT3__param_2];
	ld.param.u32 	%r174, [_ZN3cub18CUB_300001_SM_10006detail10radix_sort30DeviceRadixSortHistogramKernelINS1_5radix10policy_hubIfmyE10Policy1000ELNS0_9SortOrderE0EfyNS1_21identity_decomposer_tEEEvPT2_PKT1_SA_iiT3__param_3];
	ld.param.u32 	%r175, [_ZN3cub18CUB_300001_SM_10006detail10radix_sort30DeviceRadixSortHistogramKernelINS1_5radix10policy_hubIfmyE10Policy1000ELNS0_9SortOrderE0EfyNS1_21identity_decomposer_tEEEvPT2_PKT1_SA_iiT3__param_4];
	cvta.to.global.u64 	%rd1, %rd19;
	cvta.to.global.u64 	%rd2, %rd18;
	setp.eq.s64 	%p2, %rd17, 0;
	@%p2 bra 	$L__BB10_153;
	sub.s32 	%r176, %r175, %r174;
	add.s32 	%r177, %r176, 7;
	shr.s32 	%r178, %r177, 31;
	shr.u32 	%r179, %r178, 29;
	add.s32 	%r180, %r177, %r179;
	shr.s32 	%r181, %r180, 3;
	mov.u32 	%r182, %tid.x;
	setp.gt.u32 	%p3, %r182, 255;
	setp.lt.s32 	%p4, %r177, 8;
	mov.u32 	%r183, %ctaid.x;
	shl.b32 	%r184, %r183, 11;
	cvt.u64.u32 	%rd3, %r184;
	mov.u32 	%r185, %nctaid.x;
	shl.b32 	%r186, %r185, 11;
	cvt.u64.u32 	%rd4, %r186;
	add.s32 	%r1, %r181, -1;
	and.b32  	%r2, %r181, 15;
	and.b32  	%r3, %r181, 7;
	add.s32 	%r4, %r3, -1;
	and.b32  	%r5, %r181, 3;
	or.pred  	%p1, %p3, %p4;
	shl.b32 	%r187, %r182, 2;
	mov.u32 	%r188, _ZZN3cub18CUB_300001_SM_10006detail10radix_sort30DeviceRadixSortHistogramKernelINS1_5radix10policy_hubIfmyE10Policy1000ELNS0_9SortOrderE0EfyNS1_21identity_decomposer_tEEEvPT2_PKT1_SA_iiT3_E12temp_storage;
	add.s32 	%r6, %r188, %r187;
	and.b32  	%r7, %r181, 268435440;
	cvt.u64.u32 	%rd5, %r182;
	add.s32 	%r8, %r182, 128;
	add.s32 	%r9, %r182, 256;
	add.s32 	%r10, %r182, 384;
	add.s32 	%r11, %r182, 512;
	add.s32 	%r12, %r182, 640;
	add.s32 	%r13, %r182, 768;
	or.b32  	%r14, %r182, 1024;
	add.s32 	%r15, %r182, 1920;
	and.b32  	%r16, %r181, 268435448;
	and.b32  	%r17, %r181, 1;
	neg.s32 	%r18, %r7;
	add.s32 	%r19, %r6, 8192;
	add.s64 	%rd21, %rd17, -1;
	shr.u64 	%rd22, %rd21, 30;
	add.s64 	%rd23, %rd22, 1;
	min.u64 	%rd6, %rd23, %rd17;
	mov.b64 	%rd135, 0;
$L__BB10_2:
	@%p1 bra 	$L__BB10_30;
	setp.lt.u32 	%p5, %r1, 15;
	mov.b32 	%r471, 0;
	@%p5 bra 	$L__BB10_6;
	mov.u32 	%r468, %r19;
	mov.u32 	%r469, %r18;
$L__BB10_5:
	.pragma "nounroll";
	mov.b32 	%r190, 0;
	st.shared.u32 	[%r468+-8192], %r190;
	st.shared.u32 	[%r468+-7168], %r190;
	st.shared.u32 	[%r468+-6144], %r190;
	st.shared.u32 	[%r468+-5120], %r190;
	st.shared.u32 	[%r468+-4096], %r190;
	st.shared.u32 	[%r468+-3072], %r190;
	st.shared.u32 	[%r468+-2048], %r190;
	st.shared.u32 	[%r468+-1024], %r190;
	st.shared.u32 	[%r468], %r190;
	st.shared.u32 	[%r468+1024], %r190;
	st.shared.u32 	[%r468+2048], %r190;
	st.shared.u32 	[%r468+3072], %r190;
	st.shared.u32 	[%r468+4096], %r190;
	st.shared.u32 	[%r468+5120], %r190;
	st.shared.u32 	[%r468+6144], %r190;
	st.shared.u32 	[%r468+7168], %r190;
	add.s32 	%r469, %r469, 16;
	add.s32 	%r468, %r468, 16384;
	setp.ne.s32 	%p6, %r469, 0;
	mov.u32 	%r471, %r7;
	@%p6 bra 	$L__BB10_5;
$L__BB10_6:
	add.s32 	%r25, %r2, -1;
	setp.eq.s32 	%p7, %r2, 0;
	@%p7 bra 	$L__BB10_16;
	setp.lt.u32 	%p8, %r25, 7;
	@%p8 bra 	$L__BB10_9;
	shl.b32 	%r191, %r471, 10;
	add.s32 	%r192, %r6, %r191;
	mov.b32 	%r193, 0;
	st.shared.u32 	[%r192], %r193;
	st.shared.u32 	[%r192+1024], %r193;
	st.shared.u32 	[%r192+2048], %r193;
	st.shared.u32 	[%r192+3072], %r193;
	st.shared.u32 	[%r192+4096], %r193;
	st.shared.u32 	[%r192+5120], %r193;
	st.shared.u32 	[%r192+6144], %r193;
	st.shared.u32 	[%r192+7168], %r193;
	add.s32 	%r471, %r471, 8;
$L__BB10_9:
	setp.eq.s32 	%p9, %r3, 0;
	@%p9 bra 	$L__BB10_16;
	setp.lt.u32 	%p10, %r4, 3;
	@%p10 bra 	$L__BB10_12;
	shl.b32 	%r194, %r471, 10;
	add.s32 	%r195, %r6, %r194;
	mov.b32 	%r196, 0;
	st.shared.u32 	[%r195], %r196;
	st.shared.u32 	[%r195+1024], %r196;
	st.shared.u32 	[%r195+2048], %r196;
	st.shared.u32 	[%r195+3072], %r196;
	add.s32 	%r471, %r471, 4;
$L__BB10_12:
	setp.eq.s32 	%p11, %r5, 0;
	@%p11 bra 	$L__BB10_16;
	setp.eq.s32 	%p12, %r5, 1;
	shl.b32 	%r197, %r471, 10;
	add.s32 	%r30, %r6, %r197;
	mov.b32 	%r198, 0;
	st.shared.u32 	[%r30], %r198;
	@%p12 bra 	$L__BB10_16;
	setp.eq.s32 	%p13, %r5, 2;
	mov.b32 	%r199, 0;
	st.shared.u32 	[%r30+1024], %r199;
	@%p13 bra 	$L__BB10_16;
	mov.b32 	%r200, 0;
	st.shared.u32 	[%r30+2048], %r200;
$L__BB10_16:
	cvt.u32.u64 	%r201, %rd5;
	setp.gt.u32 	%p14, %r201, 127;
	@%p14 bra 	$L__BB10_30;
	setp.lt.u32 	%p15, %r1, 15;
	mov.b32 	%r475, 0;
	@%p15 bra 	$L__BB10_20;
	mov.b32 	%r473, 0;
$L__BB10_19:
	.pragma "nounroll";
	shl.b32 	%r204, %r473, 10;
	add.s32 	%r205, %r6, %r204;
	mov.b32 	%r206, 0;
	st.shared.u32 	[%r205+512], %r206;
	st.shared.u32 	[%r205+1536], %r206;
	st.shared.u32 	[%r205+2560], %r206;
	st.shared.u32 	[%r205+3584], %r206;
	st.shared.u32 	[%r205+4608], %r206;
	st.shared.u32 	[%r205+5632], %r206;
	st.shared.u32 	[%r205+6656], %r206;
	st.shared.u32 	[%r205+7680], %r206;
	st.shared.u32 	[%r205+8704], %r206;
	st.shared.u32 	[%r205+9728], %r206;
	st.shared.u32 	[%r205+10752], %r206;
	st.shared.u32 	[%r205+11776], %r206;
	st.shared.u32 	[%r205+12800], %r206;
	st.shared.u32 	[%r205+13824], %r206;
	st.shared.u32 	[%r205+14848], %r206;
	st.shared.u32 	[%r205+15872], %r206;
	add.s32 	%r473, %r473, 16;
	setp.ne.s32 	%p16, %r473, %r7;
	mov.u32 	%r475, %r7;
	@%p16 bra 	$L__BB10_19;
$L__BB10_20:
	setp.eq.s32 	%p17, %r2, 0;
	@%p17 bra 	$L__BB10_30;
	setp.lt.u32 	%p18, %r25, 7;
	@%p18 bra 	$L__BB10_23;
	shl.b32 	%r207, %r475, 10;
	add.s32 	%r208, %r6, %r207;
	mov.b32 	%r209, 0;
	st.shared.u32 	[%r208+512], %r209;
	st.shared.u32 	[%r208+1536], %r209;
	st.shared.u32 	[%r208+2560], %r209;
	st.shared.u32 	[%r208+3584], %r209;
	st.shared.u32 	[%r208+4608], %r209;
	st.shared.u32 	[%r208+5632], %r209;
	st.shared.u32 	[%r208+6656], %r209;
	st.shared.u32 	[%r208+7680], %r209;
	add.s32 	%r475, %r475, 8;
$L__BB10_23:
	setp.eq.s32 	%p19, %r3, 0;
	@%p19 bra 	$L__BB10_30;
	setp.lt.u32 	%p20, %r4, 3;
	@%p20 bra 	$L__BB10_26;
	shl.b32 	%r210, %r475, 10;
	add.s32 	%r211, %r6, %r210;
	mov.b32 	%r212, 0;
	st.shared.u32 	[%r211+512], %r212;
	st.shared.u32 	[%r211+1536], %r212;
	st.shared.u32 	[%r211+2560], %r212;
	st.shared.u32 	[%r211+3584], %r212;
	add.s32 	%r475, %r475, 4;
$L__BB10_26:
	setp.eq.s32 	%p21, %r5, 0;
	@%p21 bra 	$L__BB10_30;
	setp.eq.s32 	%p22, %r5, 1;
	shl.b32 	%r213, %r475, 10;
	add.s32 	%r38, %r6, %r213;
	mov.b32 	%r214, 0;
	st.shared.u32 	[%r38+512], %r214;
	@%p22 bra 	$L__BB10_30;
	setp.eq.s32 	%p23, %r5, 2;
	mov.b32 	%r215, 0;
	st.shared.u32 	[%r38+1536], %r215;
	@%p23 bra 	$L__BB10_30;
	mov.b32 	%r216, 0;
	st.shared.u32 	[%r38+2560], %r216;
$L__BB10_30:
	bar.sync 	0;
	bar.sync 	0;
	shl.b64 	%rd8, %rd135, 30;
	sub.s64 	%rd24, %rd17, %rd8;
	min.u64 	%rd9, %rd24, 1073741824;
	setp.le.u64 	%p24, %rd9, %rd3;
	@%p24 bra 	$L__BB10_70;
	mov.u64 	%rd136, %rd3;
$L__BB10_32:
	add.s64 	%rd11, %rd136, %rd8;
	sub.s64 	%rd12, %rd17, %rd11;
	setp.lt.u64 	%p25, %rd12, 2048;
	@%p25 bra 	$L__BB10_34;
	add.s64 	%rd27, %rd11, %rd5;
	shl.b64 	%rd28, %rd27, 2;
	add.s64 	%rd29, %rd1, %rd28;
	ld.global.u32 	%r507, [%rd29];
	ld.global.u32 	%r506, [%rd29+512];
	ld.global.u32 	%r505, [%rd29+1024];
	ld.global.u32 	%r504, [%rd29+1536];
	ld.global.u32 	%r503, [%rd29+2048];
	ld.global.u32 	%r502, [%rd29+2560];
	ld.global.u32 	%r501, [%rd29+3072];
	ld.global.u32 	%r500, [%rd29+3584];
	ld.global.u32 	%r499, [%rd29+4096];
	ld.global.u32 	%r498, [%rd29+4608];
	ld.global.u32 	%r497, [%rd29+5120];
	ld.global.u32 	%r496, [%rd29+5632];
	ld.global.u32 	%r495, [%rd29+6144];
	ld.global.u32 	%r494, [%rd29+6656];
	ld.global.u32 	%r493, [%rd29+7168];
	ld.global.u32 	%r492, [%rd29+7680];
	bra.uni 	$L__BB10_66;
$L__BB10_34:
	cvt.u32.u64 	%r218, %rd5;
	cvt.u32.u64 	%r55, %rd12;
	setp.ge.s32 	%p26, %r218, %r55;
	add.s64 	%rd25, %rd11, %rd5;
	shl.b64 	%rd26, %rd25, 2;
	add.s64 	%rd13, %rd1, %rd26;
	mov.b32 	%r507, 2147483647;
	@%p26 bra 	$L__BB10_36;
	ld.global.u32 	%r507, [%rd13];
$L__BB10_36:
	setp.ge.s32 	%p27, %r8, %r55;
	mov.b32 	%r506, 2147483647;
	@%p27 bra 	$L__BB10_38;
	ld.global.u32 	%r506, [%rd13+512];
$L__BB10_38:
	setp.ge.s32 	%p28, %r9, %r55;
	mov.b32 	%r505, 2147483647;
	@%p28 bra 	$L__BB10_40;
	ld.global.u32 	%r505, [%rd13+1024];
$L__BB10_40:
	setp.ge.s32 	%p29, %r10, %r55;
	mov.b32 	%r504, 2147483647;
	@%p29 bra 	$L__BB10_42;
	ld.global.u32 	%r504, [%rd13+1536];
$L__BB10_42:
	setp.ge.s32 	%p30, %r11, %r55;
	mov.b32 	%r503, 2147483647;
	@%p30 bra 	$L__BB10_44;
	ld.global.u32 	%r503, [%rd13+2048];
$L__BB10_44:
	setp.ge.s32 	%p31, %r12, %r55;
	mov.b32 	%r502, 2147483647;
	@%p31 bra 	$L__BB10_46;
	ld.global.u32 	%r502, [%rd13+2560];
$L__BB10_46:
	setp.ge.s32 	%p32, %r13, %r55;
	mov.b32 	%r501, 2147483647;
	@%p32 bra 	$L__BB10_48;
	ld.global.u32 	%r501, [%rd13+3072];
$L__BB10_48:
	mov.u32 	%r226, %tid.x;
	add.s32 	%r227, %r226, 896;
	setp.ge.s32 	%p33, %r227, %r55;
	mov.b32 	%r500, 2147483647;
	@%p33 bra 	$L__BB10_50;
	ld.global.u32 	%r500, [%rd13+3584];
$L__BB10_50:
	setp.ge.s32 	%p34, %r14, %r55;
	mov.b32 	%r499, 2147483647;
	@%p34 bra 	$L__BB10_52;
	ld.global.u32 	%r499, [%rd13+4096];
$L__BB10_52:
	add.s32 	%r231, %r226, 1152;
	setp.ge.s32 	%p35, %r231, %r55;
	mov.b32 	%r498, 2147483647;
	@%p35 bra 	$L__BB10_54;
	ld.global.u32 	%r498, [%rd13+4608];
$L__BB10_54:
	add.s32 	%r234, %r226, 1280;
	setp.ge.s32 	%p36, %r234, %r55;
	mov.b32 	%r497, 2147483647;
	@%p36 bra 	$L__BB10_56;
	ld.global.u32 	%r497, [%rd13+5120];
$L__BB10_56:
	add.s32 	%r237, %r226, 1408;
	setp.ge.s32 	%p37, %r237, %r55;
	mov.b32 	%r496, 2147483647;
	@%p37 bra 	$L__BB10_58;
	ld.global.u32 	%r496, [%rd13+5632];
$L__BB10_58:
	add.s32 	%r240, %r226, 1536;
	setp.ge.s32 	%p38, %r240, %r55;
	mov.b32 	%r495, 2147483647;
	@%p38 bra 	$L__BB10_60;
	ld.global.u32 	%r495, [%rd13+6144];
$L__BB10_60:
	add.s32 	%r243, %r226, 1664;
	setp.ge.s32 	%p39, %r243, %r55;
	mov.b32 	%r494, 2147483647;
	@%p39 bra 	$L__BB10_62;
	ld.global.u32 	%r494, [%rd13+6656];
$L__BB10_62:
	add.s32 	%r246, %r226, 1792;
	setp.ge.s32 	%p40, %r246, %r55;
	mov.b32 	%r493, 2147483647;
	@%p40 bra 	$L__BB10_64;
	ld.global.u32 	%r493, [%rd13+7168];
$L__BB10_64:
	setp.ge.s32 	%p41, %r15, %r55;
	mov.b32 	%r492, 2147483647;
	@%p41 bra 	$L__BB10_66;
	ld.global.u32 	%r492, [%rd13+7680];
$L__BB10_66:
	setp.le.s32 	%p42, %r175, %r174;
	@%p42 bra 	$L__BB10_69;
	setp.gt.s32 	%p43, %r507, -1;
	selp.b32 	%r249, -2147483648, -1, %p43;
	xor.b32  	%r250, %r249, %r507;
	setp.gt.s32 	%p44, %r506, -1;
	selp.b32 	%r251, -2147483648, -1, %p44;
	xor.b32  	%r252, %r251, %r506;
	setp.gt.s32 	%p45, %r505, -1;
	selp.b32 	%r253, -2147483648, -1, %p45;
	xor.b32  	%r254, %r253, %r505;
	setp.gt.s32 	%p46, %r504, -1;
	selp.b32 	%r255, -2147483648, -1, %p46;
	xor.b32  	%r256, %r255, %r504;
	setp.gt.s32 	%p47, %r503, -1;
	selp.b32 	%r257, -2147483648, -1, %p47;
	xor.b32  	%r258, %r257, %r503;
	setp.gt.s32 	%p48, %r502, -1;
	selp.b32 	%r259, -2147483648, -1, %p48;
	xor.b32  	%r260, %r259, %r502;
	setp.gt.s32 	%p49, %r501, -1;
	selp.b32 	%r261, -2147483648, -1, %p49;
	xor.b32  	%r262, %r261, %r501;
	setp.gt.s32 	%p50, %r500, -1;
	selp.b32 	%r263, -2147483648, -1, %p50;
	xor.b32  	%r264, %r263, %r500;
	setp.gt.s32 	%p51, %r499, -1;
	selp.b32 	%r265, -2147483648, -1, %p51;
	xor.b32  	%r266, %r265, %r499;
	setp.gt.s32 	%p52, %r498, -1;
	selp.b32 	%r267, -2147483648, -1, %p52;
	xor.b32  	%r268, %r267, %r498;
	setp.gt.s32 	%p53, %r497, -1;
	selp.b32 	%r269, -2147483648, -1, %p53;
	xor.b32  	%r270, %r269, %r497;
	setp.gt.s32 	%p54, %r496, -1;
	selp.b32 	%r271, -2147483648, -1, %p54;
	xor.b32  	%r272, %r271, %r496;
	setp.gt.s32 	%p55, %r495, -1;
	selp.b32 	%r273, -2147483648, -1, %p55;
	xor.b32  	%r274, %r273, %r495;
	setp.gt.s32 	%p56, %r494, -1;
	selp.b32 	%r275, -2147483648, -1, %p56;
	xor.b32  	%r276, %r275, %r494;
	setp.gt.s32 	%p57, %r493, -1;
	selp.b32 	%r277, -2147483648, -1, %p57;
	xor.b32  	%r278, %r277, %r493;
	setp.gt.s32 	%p58, %r492, -1;
	selp.b32 	%r279, -2147483648, -1, %p58;
	xor.b32  	%r280, %r279, %r492;
	setp.eq.s32 	%p59, %r250, 2147483647;
	selp.b32 	%r103, -2147483648, %r250, %p59;
	setp.eq.s32 	%p60, %r252, 2147483647;
	selp.b32 	%r104, -2147483648, %r252, %p60;
	setp.eq.s32 	%p61, %r254, 2147483647;
	selp.b32 	%r105, -2147483648, %r254, %p61;
	setp.eq.s32 	%p62, %r256, 2147483647;
	selp.b32 	%r106, -2147483648, %r256, %p62;
	setp.eq.s32 	%p63, %r258, 2147483647;
	selp.b32 	%r107, -2147483648, %r258, %p63;
	setp.eq.s32 	%p64, %r260, 2147483647;
	selp.b32 	%r108, -2147483648, %r260, %p64;
	setp.eq.s32 	%p65, %r262, 2147483647;
	selp.b32 	%r109, -2147483648, %r262, %p65;
	setp.eq.s32 	%p66, %r264, 2147483647;
	selp.b32 	%r110, -2147483648, %r264, %p66;
	setp.eq.s32 	%p67, %r266, 2147483647;
	selp.b32 	%r111, -2147483648, %r266, %p67;
	setp.eq.s32 	%p68, %r268, 2147483647;
	selp.b32 	%r112, -2147483648, %r268, %p68;
	setp.eq.s32 	%p69, %r270, 2147483647;
	selp.b32 	%r113, -2147483648, %r270, %p69;
	setp.eq.s32 	%p70, %r272, 2147483647;
	selp.b32 	%r114, -2147483648, %r272, %p70;
	setp.eq.s32 	%p71, %r274, 2147483647;
	selp.b32 	%r115, -2147483648, %r274, %p71;
	setp.eq.s32 	%p72, %r276, 2147483647;
	selp.b32 	%r116, -2147483648, %r276, %p72;
	setp.eq.s32 	%p73, %r278, 2147483647;
	selp.b32 	%r117, -2147483648, %r278, %p73;
	setp.eq.s32 	%p74, %r280, 2147483647;
	selp.b32 	%r118, -2147483648, %r280, %p74;
	mov.b32 	%r508, 0;
	mov.u32 	%r509, %r174;
$L__BB10_68:
	sub.s32 	%r281, %r175, %r509;
	shl.b32 	%r282, %r508, 10;
	mov.u32 	%r283, _ZZN3cub18CUB_300001_SM_10006detail10radix_sort30DeviceRadixSortHistogramKernelINS1_5radix10policy_hubIfmyE10Policy1000ELNS0_9SortOrderE0EfyNS1_21identity_decomposer_tEEEvPT2_PKT1_SA_iiT3_E12temp_storage;
	add.s32 	%r284, %r283, %r282;
	min.s32 	%r285, %r281, 8;
	mov.b32 	%r286, -1;
	shl.b32 	%r287, %r286, %r285;
	not.b32 	%r288, %r287;
	shr.u32 	%r289, %r103, %r509;
	and.b32  	%r290, %r289, %r288;
	shl.b32 	%r291, %r290, 2;
	add.s32 	%r292, %r284, %r291;
	atom.shared.add.u32 	%r293, [%r292], 1;
	shr.u32 	%r294, %r104, %r509;
	and.b32  	%r295, %r294, %r288;
	shl.b32 	%r296, %r295, 2;
	add.s32 	%r297, %r284, %r296;
	atom.shared.add.u32 	%r298, [%r297], 1;
	shr.u32 	%r299, %r105, %r509;
	and.b32  	%r300, %r299, %r288;
	shl.b32 	%r301, %r300, 2;
	add.s32 	%r302, %r284, %r301;
	atom.shared.add.u32 	%r303, [%r302], 1;
	shr.u32 	%r304, %r106, %r509;
	and.b32  	%r305, %r304, %r288;
	shl.b32 	%r306, %r305, 2;
	add.s32 	%r307, %r284, %r306;
	atom.shared.add.u32 	%r308, [%r307], 1;
	shr.u32 	%r309, %r107, %r509;
	and.b32  	%r310, %r309, %r288;
	shl.b32 	%r311, %r310, 2;
	add.s32 	%r312, %r284, %r311;
	atom.shared.add.u32 	%r313, [%r312], 1;
	shr.u32 	%r314, %r108, %r509;
	and.b32  	%r315, %r314, %r288;
	shl.b32 	%r316, %r315, 2;
	add.s32 	%r317, %r284, %r316;
	atom.shared.add.u32 	%r318, [%r317], 1;
	shr.u32 	%r319, %r109, %r509;
	and.b32  	%r320, %r319, %r288;
	shl.b32 	%r321, %r320, 2;
	add.s32 	%r322, %r284, %r321;
	atom.shared.add.u32 	%r323, [%r322], 1;
	shr.u32 	%r324, %r110, %r509;
	and.b32  	%r325, %r324, %r288;
	shl.b32 	%r326, %r325, 2;
	add.s32 	%r327, %r284, %r326;
	atom.shared.add.u32 	%r328, [%r327], 1;
	shr.u32 	%r329, %r111, %r509;
	and.b32  	%r330, %r329, %r288;
	shl.b32 	%r331, %r330, 2;
	add.s32 	%r332, %r284, %r331;
	atom.shared.add.u32 	%r333, [%r332], 1;
	shr.u32 	%r334, %r112, %r509;
	and.b32  	%r335, %r334, %r288;
	shl.b32 	%r336, %r335, 2;
	add.s32 	%r337, %r284, %r336;
	atom.shared.add.u32 	%r338, [%r337], 1;
	shr.u32 	%r339, %r113, %r509;
	and.b32  	%r340, %r339, %r288;
	shl.b32 	%r341, %r340, 2;
	add.s32 	%r342, %r284, %r341;
	atom.shared.add.u32 	%r343, [%r342], 1;
	shr.u32 	%r344, %r114, %r509;
	and.b32  	%r345, %r344, %r288;
	shl.b32 	%r346, %r345, 2;
	add.s32 	%r347, %r284, %r346;
	atom.shared.add.u32 	%r348, [%r347], 1;
	shr.u32 	%r349, %r115, %r509;
	and.b32  	%r350, %r349, %r288;
	shl.b32 	%r351, %r350, 2;
	add.s32 	%r352, %r284, %r351;
	atom.shared.add.u32 	%r353, [%r352], 1;
	shr.u32 	%r354, %r116, %r509;
	and.b32  	%r355, %r354, %r288;
	shl.b32 	%r356, %r355, 2;
	add.s32 	%r357, %r284, %r356;
	atom.shared.add.u32 	%r358, [%r357], 1;
	shr.u32 	%r359, %r117, %r509;
	and.b32  	%r360, %r359, %r288;
	shl.b32 	%r361, %r360, 2;
	add.s32 	%r362, %r284, %r361;
	atom.shared.add.u32 	%r363, [%r362], 1;
	shr.u32 	%r364, %r118, %r509;
	and.b32  	%r365, %r364, %r288;
	shl.b32 	%r366, %r365, 2;
	add.s32 	%r367, %r284, %r366;
	atom.shared.add.u32 	%r368, [%r367], 1;
	add.s32 	%r509, %r509, 8;
	add.s32 	%r508, %r508, 1;
	setp.lt.s32 	%p75, %r509, %r175;
	@%p75 bra 	$L__BB10_68;
$L__BB10_69:
	add.s64 	%rd136, %rd136, %rd4;
	setp.lt.u64 	%p76, %rd136, %rd9;
	@%p76 bra 	$L__BB10_32;
$L__BB10_70:
	bar.sync 	0;
	@%p1 bra 	$L__BB10_152;
	setp.lt.u32 	%p77, %r1, 7;
	mov.b32 	%r512, 0;
	@%p77 bra 	$L__BB10_90;
	mov.b32 	%r510, 0;
$L__BB10_73:
	.pragma "nounroll";
	shl.b32 	%r371, %r510, 10;
	add.s32 	%r124, %r6, %r371;
	ld.shared.u32 	%r125, [%r124];
	setp.eq.s32 	%p78, %r125, 0;
	@%p78 bra 	$L__BB10_75;
	cvt.u32.u64 	%r372, %rd5;
	shl.b32 	%r373, %r510, 8;
	add.s32 	%r374, %r373, %r372;
	mul.wide.u32 	%rd30, %r374, 8;
	add.s64 	%rd31, %rd2, %rd30;
	cvt.u64.u32 	%rd32, %r125;
	atom.global.add.u64 	%rd33, [%rd31], %rd32;
$L__BB10_75:
	ld.shared.u32 	%r126, [%r124+1024];
	setp.eq.s32 	%p79, %r126, 0;
	@%p79 bra 	$L__BB10_77;
	cvt.u32.u64 	%r375, %rd5;
	shl.b32 	%r376, %r510, 8;
	add.s32 	%r377, %r376, %r375;
	add.s32 	%r378, %r377, 256;
	mul.wide.u32 	%rd34, %r378, 8;
	add.s64 	%rd35, %rd2, %rd34;
	cvt.u64.u32 	%rd36, %r126;
	atom.global.add.u64 	%rd37, [%rd35], %rd36;
$L__BB10_77:
	ld.shared.u32 	%r127, [%r124+2048];
	setp.eq.s32 	%p80, %r127, 0;
	@%p80 bra 	$L__BB10_79;
	cvt.u32.u64 	%r379, %rd5;
	shl.b32 	%r380, %r510, 8;
	add.s32 	%r381, %r380, %r379;
	add.s32 	%r382, %r381, 512;
	mul.wide.u32 	%rd38, %r382, 8;
	add.s64 	%rd39, %rd2, %rd38;
	cvt.u64.u32 	%rd40, %r127;
	atom.global.add.u64 	%rd41, [%rd39], %rd40;
$L__BB10_79:
	ld.shared.u32 	%r128, [%r124+3072];
	setp.eq.s32 	%p81, %r128, 0;
	@%p81 bra 	$L__BB10_81;
	cvt.u32.u64 	%r383, %rd5;
	shl.b32 	%r384, %r510, 8;
	add.s32 	%r385, %r384, %r383;
	add.s32 	%r386, %r385, 768;
	mul.wide.u32 	%rd42, %r386, 8;
	add.s64 	%rd43, %rd2, %rd42;
	cvt.u64.u32 	%rd44, %r128;
	atom.global.add.u64 	%rd45, [%rd43], %rd44;
$L__BB10_81:
	ld.shared.u32 	%r129, [%r124+4096];
	setp.eq.s32 	%p82, %r129, 0;
	@%p82 bra 	$L__BB10_83;
	cvt.u32.u64 	%r387, %rd5;
	shl.b32 	%r388, %r510, 8;
	add.s32 	%r389, %r388, %r387;
	add.s32 	%r390, %r389, 1024;
	mul.wide.u32 	%rd46, %r390, 8;
	add.s64 	%rd47, %rd2, %rd46;
	cvt.u64.u32 	%rd48, %r129;
	atom.global.add.u64 	%rd49, [%rd47], %rd48;
$L__BB10_83:
	ld.shared.u32 	%r130, [%r124+5120];
	setp.eq.s32 	%p83, %r130, 0;
	@%p83 bra 	$L__BB10_85;
	cvt.u32.u64 	%r391, %rd5;
	shl.b32 	%r392, %r510, 8;
	add.s32 	%r393, %r392, %r391;
	add.s32 	%r394, %r393, 1280;
	mul.wide.u32 	%rd50, %r394, 8;
	add.s64 	%rd51, %rd2, %rd50;
	cvt.u64.u32 	%rd52, %r130;
	atom.global.add.u64 	%rd53, [%rd51], %rd52;
$L__BB10_85:
	ld.shared.u32 	%r131, [%r124+6144];
	setp.eq.s32 	%p84, %r131, 0;
	@%p84 bra 	$L__BB10_87;
	cvt.u32.u64 	%r395, %rd5;
	shl.b32 	%r396, %r510, 8;
	add.s32 	%r397, %r396, %r395;
	add.s32 	%r398, %r397, 1536;
	mul.wide.u32 	%rd54, %r398, 8;
	add.s64 	%rd55, %rd2, %rd54;
	cvt.u64.u32 	%rd56, %r131;
	atom.global.add.u64 	%rd57, [%rd55], %rd56;
$L__BB10_87:
	ld.shared.u32 	%r132, [%r124+7168];
	setp.eq.s32 	%p85, %r132, 0;
	@%p85 bra 	$L__BB10_89;
	cvt.u32.u64 	%r399, %rd5;
	shl.b32 	%r400, %r510, 8;
	add.s32 	%r401, %r400, %r399;
	add.s32 	%r402, %r401, 1792;
	mul.wide.u32 	%rd58, %r402, 8;
	add.s64 	%rd59, %rd2, %rd58;
	cvt.u64.u32 	%rd60, %r132;
	atom.global.add.u64 	%rd61, [%rd59], %rd60;
$L__BB10_89:
	add.s32 	%r510, %r510, 8;
	setp.ne.s32 	%p86, %r510, %r16;
	mov.u32 	%r512, %r16;
	@%p86 bra 	$L__BB10_73;
$L__BB10_90:
	add.s32 	%r135, %r5, -1;
	setp.eq.s32 	%p87, %r3, 0;
	@%p87 bra 	$L__BB10_111;
	setp.lt.u32 	%p88, %r4, 3;
	@%p88 bra 	$L__BB10_101;
	shl.b32 	%r403, %r512, 10;
	add.s32 	%r136, %r6, %r403;
	ld.shared.u32 	%r137, [%r136];
	setp.eq.s32 	%p89, %r137, 0;
	@%p89 bra 	$L__BB10_94;
	cvt.u32.u64 	%r404, %rd5;
	shl.b32 	%r405, %r512, 8;
	add.s32 	%r406, %r405, %r404;
	mul.wide.u32 	%rd62, %r406, 8;
	add.s64 	%rd63, %rd2, %rd62;
	cvt.u64.u32 	%rd64, %r137;
	atom.global.add.u64 	%rd65, [%rd63], %rd64;
$L__BB10_94:
	ld.shared.u32 	%r138, [%r136+1024];
	setp.eq.s32 	%p90, %r138, 0;
	@%p90 bra 	$L__BB10_96;
	cvt.u32.u64 	%r407, %rd5;
	shl.b32 	%r408, %r512, 8;
	add.s32 	%r409, %r408, %r407;
	add.s32 	%r410, %r409, 256;
	mul.wide.u32 	%rd66, %r410, 8;
	add.s64 	%rd67, %rd2, %rd66;
	cvt.u64.u32 	%rd68, %r138;
	atom.global.add.u64 	%rd69, [%rd67], %rd68;
$L__BB10_96:
	ld.shared.u32 	%r139, [%r136+2048];
	setp.eq.s32 	%p91, %r139, 0;
	@%p91 bra 	$L__BB10_98;
	cvt.u32.u64 	%r411, %rd5;
	shl.b32 	%r412, %r512, 8;
	add.s32 	%r413, %r412, %r411;
	add.s32 	%r414, %r413, 512;
	mul.wide.u32 	%rd70, %r414, 8;
	add.s64 	%rd71, %rd2, %rd70;
	cvt.u64.u32 	%rd72, %r139;
	atom.global.add.u64 	%rd73, [%rd71], %rd72;
$L__BB10_98:
	ld.shared.u32 	%r140, [%r136+3072];
	setp.eq.s32 	%p92, %r140, 0;
	@%p92 bra 	$L__BB10_100;
	cvt.u32.u64 	%r415, %rd5;
	shl.b32 	%r416, %r512, 8;
	add.s32 	%r417, %r416, %r415;
	add.s32 	%r418, %r417, 768;
	mul.wide.u32 	%rd74, %r418, 8;
	add.s64 	%rd75, %rd2, %rd74;
	cvt.u64.u32 	%rd76, %r140;
	atom.global.add.u64 	%rd77, [%rd75], %rd76;
$L__BB10_100:
	add.s32 	%r512, %r512, 4;
$L__BB10_101:
	setp.eq.s32 	%p93, %r5, 0;
	@%p93 bra 	$L__BB10_111;
	setp.eq.s32 	%p94, %r135, 0;
	@%p94 bra 	$L__BB10_108;
	shl.b32 	%r419, %r512, 10;
	add.s32 	%r143, %r6, %r419;
	ld.shared.u32 	%r144, [%r143];
	setp.eq.s32 	%p95, %r144, 0;
	@%p95 bra 	$L__BB10_105;
	cvt.u32.u64 	%r420, %rd5;
	shl.b32 	%r421, %r512, 8;
	add.s32 	%r422, %r421, %r420;
	mul.wide.u32 	%rd78, %r422, 8;
	add.s64 	%rd79, %rd2, %rd78;
	cvt.u64.u32 	%rd80, %r144;
	atom.global.add.u64 	%rd81, [%rd79], %rd80;
$L__BB10_105:
	ld.shared.u32 	%r145, [%r143+1024];
	setp.eq.s32 	%p96, %r145, 0;
	@%p96 bra 	$L__BB10_107;
	cvt.u32.u64 	%r423, %rd5;
	shl.b32 	%r424, %r512, 8;
	add.s32 	%r425, %r424, %r423;
	add.s32 	%r426, %r425, 256;
	mul.wide.u32 	%rd82, %r426, 8;
	add.s64 	%rd83, %rd2, %rd82;
	cvt.u64.u32 	%rd84, %r145;
	atom.global.add.u64 	%rd85, [%rd83], %rd84;
$L__BB10_107:
	add.s32 	%r512, %r512, 2;
$L__BB10_108:
	setp.eq.s32 	%p97, %r17, 0;
	@%p97 bra 	$L__BB10_111;
	shl.b32 	%r427, %r512, 10;
	add.s32 	%r428, %r6, %r427;
	ld.shared.u32 	%r148, [%r428];
	setp.eq.s32 	%p98, %r148, 0;
	@%p98 bra 	$L__BB10_111;
	cvt.u32.u64 	%r429, %rd5;
	shl.b32 	%r430, %r512, 8;
	add.s32 	%r431, %r430, %r429;
	mul.wide.u32 	%rd86, %r431, 8;
	add.s64 	%rd87, %rd2, %rd86;
	cvt.u64.u32 	%rd88, %r148;
	atom.global.add.u64 	%rd89, [%rd87], %rd88;
$L__BB10_111:
	cvt.u32.u64 	%r432, %rd5;
	setp.gt.u32 	%p99, %r432, 127;
	@%p99 bra 	$L__BB10_152;
	setp.lt.u32 	%p100, %r1, 7;
	mov.b32 	%r516, 0;
	@%p100 bra 	$L__BB10_131;
	mov.b32 	%r514, 0;
$L__BB10_114:
	.pragma "nounroll";
	shl.b32 	%r436, %r514, 10;
	add.s32 	%r150, %r6, %r436;
	ld.shared.u32 	%r151, [%r150+512];
	setp.eq.s32 	%p101, %r151, 0;
	shl.b32 	%r437, %r514, 8;
	add.s32 	%r438, %r437, %r432;
	mul.wide.u32 	%rd90, %r438, 8;
	add.s64 	%rd15, %rd2, %rd90;
	@%p101 bra 	$L__BB10_116;
	cvt.u64.u32 	%rd91, %r151;
	atom.global.add.u64 	%rd92, [%rd15+1024], %rd91;
$L__BB10_116:
	ld.shared.u32 	%r152, [%r150+1536];
	setp.eq.s32 	%p102, %r152, 0;
	@%p102 bra 	$L__BB10_118;
	cvt.u64.u32 	%rd93, %r152;
	atom.global.add.u64 	%rd94, [%rd15+3072], %rd93;
$L__BB10_118:
	ld.shared.u32 	%r153, [%r150+2560];
	setp.eq.s32 	%p103, %r153, 0;
	@%p103 bra 	$L__BB10_120;
	cvt.u64.u32 	%rd95, %r153;
	atom.global.add.u64 	%rd96, [%rd15+5120], %rd95;
$L__BB10_120:
	ld.shared.u32 	%r154, [%r150+3584];
	setp.eq.s32 	%p104, %r154, 0;
	@%p104 bra 	$L__BB10_122;
	cvt.u64.u32 	%rd97, %r154;
	atom.global.add.u64 	%rd98, [%rd15+7168], %rd97;
$L__BB10_122:
	ld.shared.u32 	%r155, [%r150+4608];
	setp.eq.s32 	%p105, %r155, 0;
	@%p105 bra 	$L__BB10_124;
	cvt.u64.u32 	%rd99, %r155;
	atom.global.add.u64 	%rd100, [%rd15+9216], %rd99;
$L__BB10_124:
	ld.shared.u32 	%r156, [%r150+5632];
	setp.eq.s32 	%p106, %r156, 0;
	@%p106 bra 	$L__BB10_126;
	cvt.u64.u32 	%rd101, %r156;
	atom.global.add.u64 	%rd102, [%rd15+11264], %rd101;
$L__BB10_126:
	ld.shared.u32 	%r157, [%r150+6656];
	setp.eq.s32 	%p107, %r157, 0;
	@%p107 bra 	$L__BB10_128;
	cvt.u64.u32 	%rd103, %r157;
	atom.global.add.u64 	%rd104, [%rd15+13312], %rd103;
$L__BB10_128:
	ld.shared.u32 	%r158, [%r150+7680];
	setp.eq.s32 	%p108, %r158, 0;
	@%p108 bra 	$L__BB10_130;
	cvt.u64.u32 	%rd105, %r158;
	atom.global.add.u64 	%rd106, [%rd15+15360], %rd105;
$L__BB10_130:
	add.s32 	%r514, %r514, 8;
	setp.ne.s32 	%p109, %r514, %r16;
	mov.u32 	%r516, %r16;
	@%p109 bra 	$L__BB10_114;
$L__BB10_131:
	setp.eq.s32 	%p110, %r3, 0;
	@%p110 bra 	$L__BB10_152;
	setp.lt.u32 	%p111, %r4, 3;
	@%p111 bra 	$L__BB10_142;
	shl.b32 	%r439, %r516, 10;
	add.s32 	%r161, %r6, %r439;
	ld.shared.u32 	%r162, [%r161+512];
	setp.eq.s32 	%p112, %r162, 0;
	@%p112 bra 	$L__BB10_135;
	shl.b32 	%r441, %r516, 8;
	add.s32 	%r442, %r441, %r432;
	mul.wide.u32 	%rd107, %r442, 8;
	add.s64 	%rd108, %rd2, %rd107;
	cvt.u64.u32 	%rd109, %r162;
	atom.global.add.u64 	%rd110, [%rd108+1024], %rd109;
$L__BB10_135:
	ld.shared.u32 	%r163, [%r161+1536];
	setp.eq.s32 	%p113, %r163, 0;
	@%p113 bra 	$L__BB10_137;
	shl.b32 	%r444, %r516, 8;
	add.s32 	%r445, %r444, %r432;
	add.s32 	%r446, %r445, 256;
	mul.wide.u32 	%rd111, %r446, 8;
	add.s64 	%rd112, %rd2, %rd111;
	cvt.u64.u32 	%rd113, %r163;
	atom.global.add.u64 	%rd114, [%rd112+1024], %rd113;
$L__BB10_137:
	ld.shared.u32 	%r164, [%r161+2560];
	setp.eq.s32 	%p114, %r164, 0;
	@%p114 bra 	$L__BB10_139;
	shl.b32 	%r448, %r516, 8;
	add.s32 	%r449, %r448, %r432;
	add.s32 	%r450, %r449, 512;
	mul.wide.u32 	%rd115, %r450, 8;
	add.s64 	%rd116, %rd2, %rd115;
	cvt.u64.u32 	%rd117, %r164;
	atom.global.add.u64 	%rd118, [%rd116+1024], %rd117;
$L__BB10_139:
	ld.shared.u32 	%r165, [%r161+3584];
	setp.eq.s32 	%p115, %r165, 0;
	@%p115 bra 	$L__BB10_141;
	shl.b32 	%r452, %r516, 8;
	add.s32 	%r453, %r452, %r432;
	add.s32 	%r454, %r453, 768;
	mul.wide.u32 	%rd119, %r454, 8;
	add.s64 	%rd120, %rd2, %rd119;
	cvt.u64.u32 	%rd121, %r165;
	atom.global.add.u64 	%rd122, [%rd120+1024], %rd121;
$L__BB10_141:
	add.s32 	%r516, %r516, 4;
$L__BB10_142:
	setp.eq.s32 	%p116, %r5, 0;
	@%p116 bra 	$L__BB10_152;
	setp.eq.s32 	%p117, %r135, 0;
	@%p117 bra 	$L__BB10_149;
	shl.b32 	%r455, %r516, 10;
	add.s32 	%r168, %r6, %r455;
	ld.shared.u32 	%r169, [%r168+512];
	setp.eq.s32 	%p118, %r169, 0;
	@%p118 bra 	$L__BB10_146;
	shl.b32 	%r457, %r516, 8;
	add.s32 	%r458, %r457, %r432;
	mul.wide.u32 	%rd123, %r458, 8;
	add.s64 	%rd124, %rd2, %rd123;
	cvt.u64.u32 	%rd125, %r169;
	atom.global.add.u64 	%rd126, [%rd124+1024], %rd125;
$L__BB10_146:
	ld.shared.u32 	%r170, [%r168+1536];
	setp.eq.s32 	%p119, %r170, 0;
	@%p119 bra 	$L__BB10_148;
	shl.b32 	%r460, %r516, 8;
	add.s32 	%r461, %r460, %r432;
	add.s32 	%r462, %r461, 256;
	mul.wide.u32 	%rd127, %r462, 8;
	add.s64 	%rd128, %rd2, %rd127;
	cvt.u64.u32 	%rd129, %r170;
	atom.global.add.u64 	%rd130, [%rd128+1024], %rd129;
$L__BB10_148:
	add.s32 	%r516, %r516, 2;
$L__BB10_149:
	setp.eq.s32 	%p120, %r17, 0;
	@%p120 bra 	$L__BB10_152;
	shl.b32 	%r463, %r516, 10;
	add.s32 	%r464, %r6, %r463;
	ld.shared.u32 	%r173, [%r464+512];
	setp.eq.s32 	%p121, %r173, 0;
	@%p121 bra 	$L__BB10_152;
	shl.b32 	%r466, %r516, 8;
	add.s32 	%r467, %r466, %r432;
	mul.wide.u32 	%rd131, %r467, 8;
	add.s64 	%rd132, %rd2, %rd131;
	cvt.u64.u32 	%rd133, %r173;
	atom.global.add.u64 	%rd134, [%rd132+1024], %rd133;
$L__BB10_152:
	bar.sync 	0;
	add.s64 	%rd135, %rd135, 1;
	setp.ne.s64 	%p122, %rd135, %rd6;
	@%p122 bra 	$L__BB10_2;
$L__BB10_153:
	ret;

}
	// .globl	_ZN3cub18CUB_300001_SM_10006detail10radix_sort33DeviceRadixSortExclusiveSumKernelINS1_5radix10policy_hubIfmyE10Policy1000EyEEvPT0_
.visible .entry _ZN3cub18CUB_300001_SM_10006detail10radix_sort33DeviceRadixSortExclusiveSumKernelINS1_5radix10policy_hubIfmyE10Policy1000EyEEvPT0_(
	.param .u64 .ptr .align 1 _ZN3cub18CUB_300001_SM_10006detail10radix_sort33DeviceRadixSortExclusiveSumKernelINS1_5radix10policy_hubIfmyE10Policy1000EyEEvPT0__param_0
)
{
	.reg .pred 	%p<4>;
	.reg .b32 	%r<28>;
	.reg .b64 	%rd<54>;
	// demoted variable
	.shared .align 16 .b8 _ZZN3cub18CUB_300001_SM_10006detail10radix_sort33DeviceRadixSortExclusiveSumKernelINS1_5radix10policy_hubIfmyE10Policy1000EyEEvPT0_E12temp_storage[2336];
	ld.param.u64 	%rd5, [_ZN3cub18CUB_300001_SM_10006detail10radix_sort33DeviceRadixSortExclusiveSumKernelINS1_5radix10policy_hubIfmyE10Policy1000EyEEvPT0__param_0];
	cvta.to.global.u64 	%rd6, %rd5;
	mov.u32 	%r3, %ctaid.x;
	shl.b32 	%r4, %r3, 8;
	mov.u32 	%r1, %tid.x;
	setp.gt.u32 	%p1, %r1, 255;
	add.s32 	%r5, %r4, %r1;
	mul.wide.s32 	%rd7, %r5, 8;
	add.s64 	%rd1, %rd6, %rd7;
	@%p1 bra 	$L__BB11_2;
	ld.global.u64 	%rd53, [%rd1];
$L__BB11_2:
	shr.u32 	%r6, %r1, 3;
	add.s32 	%r7, %r6, %r1;
	shl.b32 	%r8, %r7, 3;
	mov.u32 	%r9, _ZZN3cub18CUB_300001_SM_10006detail10radix_sort33DeviceRadixSortExclusiveSumKernelINS1_5radix10policy_hubIfmyE10Policy1000EyEEvPT0_E12temp_storage;
	add.s32 	%r10, %r9, %r8;
	add.s32 	%r2, %r10, 16;
	st.shared.u64 	[%r10+16], %rd53;
	bar.sync 	0;
	setp.gt.u32 	%p2, %r1, 31;
	@%p2 bra 	$L__BB11_4;
	mad.lo.s32 	%r27, %r1, 72, %r9;
	ld.shared.u64 	%rd23, [%r27+16];
	ld.shared.u64 	%rd24, [%r27+24];
	ld.shared.u64 	%rd25, [%r27+32];
	ld.shared.u64 	%rd26, [%r27+40];
	ld.shared.u64 	%rd27, [%r27+48];
	ld.shared.u64 	%rd28, [%r27+56];
	ld.shared.u64 	%rd29, [%r27+64];
	ld.shared.u64 	%rd30, [%r27+72];
	add.s64 	%rd31, %rd24, %rd23;
	add.s64 	%rd32, %rd31, %rd25;
	add.s64 	%rd33, %rd32, %rd26;
	add.s64 	%rd34, %rd33, %rd27;
	add.s64 	%rd35, %rd34, %rd28;
	add.s64 	%rd36, %rd35, %rd29;
	add.s64 	%rd10, %rd36, %rd30;
	mov.b32 	%r11, 1;
	mov.b32 	%r24, 0;
	mov.b32 	%r25, -1;
	// begin inline asm
	{  .reg .u64 r0;  .reg .u32 lo;  .reg .u32 hi;  .reg .pred p;  mov.b64 {lo, hi}, %rd10;  shfl.sync.up.b32 lo|p, lo, %r11, %r24, %r25;  shfl.sync.up.b32 hi|p, hi, %r11, %r24, %r25;  mov.b64 r0, {lo, hi};  @p add.u64 r0, r0, %rd10;  mov.u64 %rd8, r0;}
	// end inline asm
	mov.b32 	%r14, 2;
	// begin inline asm
	{  .reg .u64 r0;  .reg .u32 lo;  .reg .u32 hi;  .reg .pred p;  mov.b64 {lo, hi}, %rd8;  shfl.sync.up.b32 lo|p, lo, %r14, %r24, %r25;  shfl.sync.up.b32 hi|p, hi, %r14, %r24, %r25;  mov.b64 r0, {lo, hi};  @p add.u64 r0, r0, %rd8;  mov.u64 %rd11, r0;}
	// end inline asm
	mov.b32 	%r17, 4;
	// begin inline asm
	{  .reg .u64 r0;  .reg .u32 lo;  .reg .u32 hi;  .reg .pred p;  mov.b64 {lo, hi}, %rd11;  shfl.sync.up.b32 lo|p, lo, %r17, %r24, %r25;  shfl.sync.up.b32 hi|p, hi, %r17, %r24, %r25;  mov.b64 r0, {lo, hi};  @p add.u64 r0, r0, %rd11;  mov.u64 %rd14, r0;}
	// end inline asm
	mov.b32 	%r20, 8;
	// begin inline asm
	{  .reg .u64 r0;  .reg .u32 lo;  .reg .u32 hi;  .reg .pred p;  mov.b64 {lo, hi}, %rd14;  shfl.sync.up.b32 lo|p, lo, %r20, %r24, %r25;  shfl.sync.up.b32 hi|p, hi, %r20, %r24, %r25;  mov.b64 r0, {lo, hi};  @p add.u64 r0, r0, %rd14;  mov.u64 %rd17, r0;}
	// end inline asm
	mov.b32 	%r23, 16;
	// begin inline asm
	{  .reg .u64 r0;  .reg .u32 lo;  .reg .u32 hi;  .reg .pred p;  mov.b64 {lo, hi}, %rd17;  shfl.sync.up.b32 lo|p, lo, %r23, %r24, %r25;  shfl.sync.up.b32 hi|p, hi, %r23, %r24, %r25;  mov.b64 r0, {lo, hi};  @p add.u64 r0, r0, %rd17;  mov.u64 %rd20, r0;}
	// end inline asm
	sub.s64 	%rd37, %rd20, %rd10;
	ld.shared.u64 	%rd38, [%r27+16];
	ld.shared.u64 	%rd39, [%r27+24];
	ld.shared.u64 	%rd40, [%r27+32];
	ld.shared.u64 	%rd41, [%r27+40];
	ld.shared.u64 	%rd42, [%r27+48];
	ld.shared.u64 	%rd43, [%r27+56];
	ld.shared.u64 	%rd44, [%r27+64];
	add.s64 	%rd45, %rd38, %rd37;
	add.s64 	%rd46, %rd39, %rd45;
	add.s64 	%rd47, %rd40, %rd46;
	add.s64 	%rd48, %rd41, %rd47;
	add.s64 	%rd49, %rd42, %rd48;
	add.s64 	%rd50, %rd43, %rd49;
	add.s64 	%rd51, %rd44, %rd50;
	st.shared.u64 	[%r27+16], %rd37;
	st.shared.u64 	[%r27+24], %rd45;
	st.shared.u64 	[%r27+32], %rd46;
	st.shared.u64 	[%r27+40], %rd47;
	st.shared.u64 	[%r27+48], %rd48;
	st.shared.u64 	[%r27+56], %rd49;
	st.shared.u64 	[%r27+64], %rd50;
	st.shared.u64 	[%r27+72], %rd51;
$L__BB11_4:
	setp.gt.u32 	%p3, %r1, 255;
	bar.sync 	0;
	@%p3 bra 	$L__BB11_6;
	ld.shared.u64 	%rd52, [%r2];
	st.global.u64 	[%rd1], %rd52;
$L__BB11_6:
	ret;

}
	// .globl	_ZN3cub18CUB_300001_SM_10006detail10radix_sort29DeviceRadixSortOnesweepKernelINS1_5radix10policy_hubIfmyE10Policy1000ELNS0_9SortOrderE0EfmyiiNS1_21identity_decomposer_tEEEvPT5_SB_PT3_PKSC_PT1_PKSG_PT2_PKSK_T4_iiT6_
.visible .entry _ZN3cub18CUB_300001_SM_10006detail10radix_sort29DeviceRadixSortOnesweepKernelINS1_5radix10policy_hubIfmyE10Policy1000ELNS0_9SortOrderE0EfmyiiNS1_21identity_decomposer_tEEEvPT5_SB_PT3_PKSC_PT1_PKSG_PT2_PKSK_T4_iiT6_(
	.param .u64 .ptr .align 1 _ZN3cub18CUB_300001_SM_10006detail10radix_sort29DeviceRadixSortOnesweepKernelINS1_5radix10policy_hubIfmyE10Policy1000ELNS0_9SortOrderE0EfmyiiNS1_21identity_decomposer_tEEEvPT5_SB_PT3_PKSC_PT1_PKSG_PT2_PKSK_T4_iiT6__param_0,
	.param .u64 .ptr .align 1 _ZN3cub18CUB_300001_SM_10006detail10radix_sort29DeviceRadixSortOnesweepKernelINS1_5radix10policy_hubIfmyE10Policy1000ELNS0_9SortOrderE0EfmyiiNS1_21identity_decomposer_tEEEvPT5_SB_PT3_PKSC_PT1_PKSG_PT2_PKSK_T4_iiT6__param_1,
	.param .u64 .ptr .align 1 _ZN3cub18CUB_300001_SM_10006detail10radix_sort29DeviceRadixSortOnesweepKernelINS1_5radix10policy_hubIfmyE10Policy1000ELNS0_9SortOrderE0EfmyiiNS1_21identity_decomposer_tEEEvPT5_SB_PT3_PKSC_PT1_PKSG_PT2_PKSK_T4_iiT6__param_2,
	.param .u64 .ptr .align 1 _ZN3cub18CUB_300001_SM_10006detail10radix_sort29DeviceRadixSortOnesweepKernelINS1_5radix10policy_hubIfmyE10Policy1000ELNS0_9SortOrderE0EfmyiiNS1_21identity_decomposer_tEEEvPT5_SB_PT3_PKSC_PT1_PKSG_PT2_PKSK_T4_iiT6__param_3,
	.param .u64 .ptr .align 1 _ZN3cub18CUB_300001_SM_10006detail10radix_sort29DeviceRadixSortOnesweepKernelINS1_5radix10policy_hubIfmyE10Policy1000ELNS0_9SortOrderE0EfmyiiNS1_21identity_decomposer_tEEEvPT5_SB_PT3_PKSC_PT1_PKSG_PT2_PKSK_T4_iiT6__param_4,
	.param .u64 .ptr .align 1 _ZN3cub18CUB_300001_SM_10006detail10radix_sort29DeviceRadixSortOnesweepKernelINS1_5radix10policy_hubIfmyE10Policy1000ELNS0_9SortOrderE0EfmyiiNS1_21identity_decomposer_tEEEvPT5_SB_PT3_PKSC_PT1_PKSG_PT2_PKSK_T4_iiT6__param_5,
	.param .u64 .ptr .align 1 _ZN3cub18CUB_300001_SM_10006detail10radix_sort29DeviceRadixSortOnesweepKernelINS1_5radix10policy_hubIfmyE10Policy1000ELNS0_9SortOrderE0EfmyiiNS1_21identity_decomposer_tEEEvPT5_SB_PT3_PKSC_PT1_PKSG_PT2_PKSK_T4_iiT6__param_6,
	.param .u64 .ptr .align 1 _ZN3cub18CUB_300001_SM_10006detail10radix_sort29DeviceRadixSortOnesweepKernelINS1_5radix10policy_hubIfmyE10Policy1000ELNS0_9SortOrderE0EfmyiiNS1_21identity_decomposer_tEEEvPT5_SB_PT3_PKSC_PT1_PKSG_PT2_PKSK_T4_iiT6__param_7,
	.param .u32 _ZN3cub18CUB_300001_SM_10006detail10radix_sort29DeviceRadixSortOnesweepKernelINS1_5radix10policy_hubIfmyE10Policy1000ELNS0_9SortOrderE0EfmyiiNS1_21identity_decomposer_tEEEvPT5_SB_PT3_PKSC_PT1_PKSG_PT2_PKSK_T4_iiT6__param_8,
	.param .u32 _ZN3cub18CUB_300001_SM_10006detail10radix_sort29DeviceRadixSortOnesweepKernelINS1_5radix10policy_hubIfmyE10Policy1000ELNS0_9SortOrderE0EfmyiiNS1_21identity_decomposer_tEEEvPT5_SB_PT3_PKSC_PT1_PKSG_PT2_PKSK_T4_iiT6__param_9,
	.param .u32 _ZN3cub18CUB_300001_SM_10006detail10radix_sort29DeviceRadixSortOnesweepKernelINS1_5radix10policy_hubIfmyE10Policy1000ELNS0_9SortOrderE0EfmyiiNS1_21identity_decomposer_tEEEvPT5_SB_PT3_PKSC_PT1_PKSG_PT2_PKSK_T4_iiT6__param_10,
	.param .align 1 .b8 _ZN3cub18CUB_300001_SM_10006detail10radix_sort29DeviceRadixSortOnesweepKernelINS1_5radix10policy_hubIfmyE10Policy1000ELNS0_9SortOrderE0EfmyiiNS1_21identity_decomposer_tEEEvPT5_SB_PT3_PKSC_PT1_PKSG_PT2_PKSK_T4_iiT6__param_11[1]
)
.maxntid 384
{
	.reg .pred 	%p<303>;
	.reg .b32 	%r<1790>;
	.reg .b64 	%rd<523>;
	// demoted variable
	.shared .align 16 .b8 _ZZN3cub18CUB_300001_SM_10006detail10radix_sort29DeviceRadixSortOnesweepKernelINS1_5radix10policy_hubIfmyE10Policy1000ELNS0_9SortOrderE0EfmyiiNS1_21identity_decomposer_tEEEvPT5_SB_PT3_PKSC_PT1_PKSG_PT2_PKSK_T4_iiT6_E1s[45056];
	ld.param.u64 	%rd154, [_ZN3cub18CUB_300001_SM_10006detail10radix_sort29DeviceRadixSortOnesweepKernelINS1_5radix10policy_hubIfmyE10Policy1000ELNS0_9SortOrderE0EfmyiiNS1_21identity_decomposer_tEEEvPT5_SB_PT3_PKSC_PT1_PKSG_PT2_PKSK_T4_iiT6__param_0];
	ld.param.u64 	%rd150, [_ZN3cub18CUB_300001_SM_10006detail10radix_sort29DeviceRadixSortOnesweepKernelINS1_5radix10policy_hubIfmyE10Policy1000ELNS0_9SortOrderE0EfmyiiNS1_21identity_decomposer_tEEEvPT5_SB_PT3_PKSC_PT1_PKSG_PT2_PKSK_T4_iiT6__param_1];
	ld.param.u64 	%rd151, [_ZN3cub18CUB_300001_SM_10006detail10radix_sort29DeviceRadixSortOnesweepKernelINS1_5radix10policy_hubIfmyE10Policy1000ELNS0_9SortOrderE0EfmyiiNS1_21identity_decomposer_tEEEvPT5_SB_PT3_PKSC_PT1_PKSG_PT2_PKSK_T4_iiT6__param_2];
	ld.param.u64 	%rd152, [_ZN3cub18CUB_300001_SM_10006detail10radix_sort29DeviceRadixSortOnesweepKernelINS1_5radix10policy_hubIfmyE10Policy1000ELNS0_9SortOrderE0EfmyiiNS1_21identity_decomposer_tEEEvPT5_SB_PT3_PKSC_PT1_PKSG_PT2_PKSK_T4_iiT6__param_3];
	ld.param.u64 	%rd155, [_ZN3cub18CUB_300001_SM_10006detail10radix_sort29DeviceRadixSortOnesweepKernelINS1_5radix10policy_hubIfmyE10Policy1000ELNS0_9SortOrderE0EfmyiiNS1_21identity_decomposer_tEEEvPT5_SB_PT3_PKSC_PT1_PKSG_PT2_PKSK_T4_iiT6__param_4];
	ld.param.u64 	%rd156, [_ZN3cub18CUB_300001_SM_10006detail10radix_sort29DeviceRadixSortOnesweepKernelINS1_5radix10policy_hubIfmyE10Policy1000ELNS0_9SortOrderE0EfmyiiNS1_21identity_decomposer_tEEEvPT5_SB_PT3_PKSC_PT1_PKSG_PT2_PKSK_T4_iiT6__param_5];
	ld.param.u64 	%rd157, [_ZN3cub18CUB_300001_SM_10006detail10radix_sort29DeviceRadixSortOnesweepKernelINS1_5radix10policy_hubIfmyE10Policy1000ELNS0_9SortOrderE0EfmyiiNS1_21identity_decomposer_tEEEvPT5_SB_PT3_PKSC_PT1_PKSG_PT2_PKSK_T4_iiT6__param_6];
	ld.param.u64 	%rd153, [_ZN3cub18CUB_300001_SM_10006detail10radix_sort29DeviceRadixSortOnesweepKernelINS1_5radix10policy_hubIfmyE10Policy1000ELNS0_9SortOrderE0EfmyiiNS1_21identity_decomposer_tEEEvPT5_SB_PT3_PKSC_PT1_PKSG_PT2_PKSK_T4_iiT6__param_7];
	ld.param.u32 	%r269, [_ZN3cub18CUB_300001_SM_10006detail10radix_sort29DeviceRadixSortOnesweepKernelINS1_5radix10policy_hubIfmyE10Policy1000ELNS0_9SortOrderE0EfmyiiNS1_21identity_decomposer_tEEEvPT5_SB_PT3_PKSC_PT1_PKSG_PT2_PKSK_T4_iiT6__param_8];
	ld.param.u32 	%r270, [_ZN3cub18CUB_300001_SM_10006detail10radix_sort29DeviceRadixSortOnesweepKernelINS1_5radix10policy_hubIfmyE10Policy1000ELNS0_9SortOrderE0EfmyiiNS1_21identity_decomposer_tEEEvPT5_SB_PT3_PKSC_PT1_PKSG_PT2_PKSK_T4_iiT6__param_9];
	ld.param.u32 	%r271, [_ZN3cub18CUB_300001_SM_10006detail10radix_sort29DeviceRadixSortOnesweepKernelINS1_5radix10policy_hubIfmyE10Policy1000ELNS0_9SortOrderE0EfmyiiNS1_21identity_decomposer_tEEEvPT5_SB_PT3_PKSC_PT1_PKSG_PT2_PKSK_T4_iiT6__param_10];
	cvta.to.global.u64 	%rd1, %rd157;
	cvta.to.global.u64 	%rd2, %rd155;
	cvta.to.global.u64 	%rd3, %rd154;
	cvta.to.global.u64 	%rd4, %rd156;
	mov.u32 	%r1, %tid.x;
	shr.u32 	%r2, %r1, 5;
	// begin inline asm
	mov.u32 %r272, %laneid;
	// end inline asm
	setp.ne.s32 	%p1, %r1, 0;
	@%p1 bra 	$L__BB12_2;
	cvta.to.global.u64 	%rd158, %rd150;
	atom.global.add.u32 	%r273, [%rd158], 1;
	st.shared.u32 	[_ZZN3cub18CUB_300001_SM_10006detail10radix_sort29DeviceRadixSortOnesweepKernelINS1_5radix10policy_hubIfmyE10Policy1000ELNS0_9SortOrderE0EfmyiiNS1_21identity_decomposer_tEEEvPT5_SB_PT3_PKSC_PT1_PKSG_PT2_PKSK_T4_iiT6_E1s+43008], %r273;
$L__BB12_2:
	bar.sync 	0;
	ld.shared.u32 	%r4, [_ZZN3cub18CUB_300001_SM_10006detail10radix_sort29DeviceRadixSortOnesweepKernelINS1_5radix10policy_hubIfmyE10Policy1000ELNS0_9SortOrderE0EfmyiiNS1_21identity_decomposer_tEEEvPT5_SB_PT3_PKSC_PT1_PKSG_PT2_PKSK_T4_iiT6_E1s+43008];
	mul.lo.s32 	%r274, %r4, 5376;
	add.s32 	%r5, %r274, 5376;
	setp.gt.s32 	%p2, %r5, %r269;
	cvt.s64.s32 	%rd5, %r274;
	@%p2 bra 	$L__BB12_4;
	and.b32  	%r275, %r1, 31;
	and.b32  	%r276, %r1, 992;
	mul.lo.s32 	%r277, %r276, 14;
	or.b32  	%r278, %r277, %r275;
	cvt.u64.u32 	%rd159, %r278;
	add.s64 	%rd160, %rd159, %rd5;
	shl.b64 	%rd161, %rd160, 2;
	add.s64 	%rd162, %rd4, %rd161;
	ld.global.u32 	%r1744, [%rd162];
	ld.global.u32 	%r1743, [%rd162+128];
	ld.global.u32 	%r1742, [%rd162+256];
	ld.global.u32 	%r1741, [%rd162+384];
	ld.global.u32 	%r1740, [%rd162+512];
	ld.global.u32 	%r1739, [%rd162+640];
	ld.global.u32 	%r1738, [%rd162+768];
	ld.global.u32 	%r1737, [%rd162+896];
	ld.global.u32 	%r1736, [%rd162+1024];
	ld.global.u32 	%r1735, [%rd162+1152];
	ld.global.u32 	%r1734, [%rd162+1280];
	ld.global.u32 	%r1733, [%rd162+1408];
	ld.global.u32 	%r1732, [%rd162+1536];
	ld.global.u32 	%r1731, [%rd162+1664];
	bra.uni 	$L__BB12_32;
$L__BB12_4:
	cvt.u32.u64 	%r280, %rd5;
	sub.s32 	%r20, %r269, %r280;
	and.b32  	%r281, %r1, 31;
	and.b32  	%r282, %r1, 992;
	mul.lo.s32 	%r283, %r282, 14;
	or.b32  	%r21, %r283, %r281;
	setp.ge.s32 	%p3, %r21, %r20;
	cvt.u64.u32 	%rd163, %r21;
	add.s64 	%rd164, %rd163, %rd5;
	shl.b64 	%rd165, %rd164, 2;
	add.s64 	%rd6, %rd4, %rd165;
	mov.b32 	%r1744, 2147483647;
	@%p3 bra 	$L__BB12_6;
	ld.global.u32 	%r1744, [%rd6];
$L__BB12_6:
	add.s32 	%r285, %r21, 32;
	setp.ge.s32 	%p4, %r285, %r20;
	mov.b32 	%r1743, 2147483647;
	@%p4 bra 	$L__BB12_8;
	ld.global.u32 	%r1743, [%rd6+128];
$L__BB12_8:
	add.s32 	%r287, %r21, 64;
	setp.ge.s32 	%p5, %r287, %r20;
	mov.b32 	%r1742, 2147483647;
	@%p5 bra 	$L__BB12_10;
	ld.global.u32 	%r1742, [%rd6+256];
$L__BB12_10:
	add.s32 	%r289, %r21, 96;
	setp.ge.s32 	%p6, %r289, %r20;
	mov.b32 	%r1741, 2147483647;
	@%p6 bra 	$L__BB12_12;
	ld.global.u32 	%r1741, [%rd6+384];
$L__BB12_12:
	add.s32 	%r291, %r21, 128;
	setp.ge.s32 	%p7, %r291, %r20;
	mov.b32 	%r1740, 2147483647;
	@%p7 bra 	$L__BB12_14;
	ld.global.u32 	%r1740, [%rd6+512];
$L__BB12_14:
	add.s32 	%r293, %r21, 160;
	setp.ge.s32 	%p8, %r293, %r20;
	mov.b32 	%r1739, 2147483647;
	@%p8 bra 	$L__BB12_16;
	ld.global.u32 	%r1739, [%rd6+640];
$L__BB12_16:
	add.s32 	%r295, %r21, 192;
	setp.ge.s32 	%p9, %r295, %r20;
	mov.b32 	%r1738, 2147483647;
	@%p9 bra 	$L__BB12_18;
	ld.global.u32 	%r1738, [%rd6+768];
$L__BB12_18:
	add.s32 	%r297, %r21, 224;
	setp.ge.s32 	%p10, %r297, %r20;
	mov.b32 	%r1737, 2147483647;
	@%p10 bra 	$L__BB12_20;
	ld.global.u32 	%r1737, [%rd6+896];
$L__BB12_20:
	add.s32 	%r299, %r21, 256;
	setp.ge.s32 	%p11, %r299, %r20;
	mov.b32 	%r1736, 2147483647;
	@%p11 bra 	$L__BB12_22;
	ld.global.u32 	%r1736, [%rd6+1024];
$L__BB12_22:
	add.s32 	%r301, %r21, 288;
	setp.ge.s32 	%p12, %r301, %r20;
	mov.b32 	%r1735, 2147483647;
	@%p12 bra 	$L__BB12_24;
	ld.global.u32 	%r1735, [%rd6+1152];
$L__BB12_24:
	add.s32 	%r303, %r21, 320;
	setp.ge.s32 	%p13, %r303, %r20;
	mov.b32 	%r1734, 2147483647;
	@%p13 bra 	$L__BB12_26;
	ld.global.u32 	%r1734, [%rd6+1280];
$L__BB12_26:
	add.s32 	%r305, %r21, 352;
	setp.ge.s32 	%p14, %r305, %r20;
	mov.b32 	%r1733, 2147483647;
	@%p14 bra 	$L__BB12_28;
	ld.global.u32 	%r1733, [%rd6+1408];
$L__BB12_28:
	add.s32 	%r307, %r21, 384;
	setp.ge.s32 	%p15, %r307, %r20;
	mov.b32 	%r1732, 2147483647;
	@%p15 bra 	$L__BB12_30;
	ld.global.u32 	%r1732, [%rd6+1536];
$L__BB12_30:
	add.s32 	%r309, %r21, 416;
	setp.ge.s32 	%p16, %r309, %r20;
	mov.b32 	%r1731, 2147483647;
	@%p16 bra 	$L__BB12_32;
	ld.global.u32 	%r1731, [%rd6+1664];
$L__BB12_32:
	setp.gt.s32 	%p17, %r1744, -1;
	selp.b32 	%r310, -2147483648, -1, %p17;
	xor.b32  	%r1771, %r310, %r1744;
	setp.gt.s32 	%p18, %r1743, -1;
	selp.b32 	%r311, -2147483648, -1, %p18;
	xor.b32  	%r1770, %r311, %r1743;
	setp.gt.s32 	%p19, %r1742, -1;
	selp.b32 	%r312, -2147483648, -1, %p19;
	xor.b32  	%r1769, %r312, %r1742;
	setp.gt.s32 	%p20, %r1741, -1;
	selp.b32 	%r313, -2147483648, -1, %p20;
	xor.b32  	%r1768, %r313, %r1741;
	setp.gt.s32 	%p21, %r1740, -1;
	selp.b32 	%r314, -2147483648, -1, %p21;
	xor.b32  	%r1767, %r314, %r1740;
	setp.gt.s32 	%p22, %r1739, -1;
	selp.b32 	%r315, -2147483648, -1, %p22;
	xor.b32  	%r1766, %r315, %r1739;
	setp.gt.s32 	%p23, %r1738, -1;
	selp.b32 	%r316, -2147483648, -1, %p23;
	xor.b32  	%r1765, %r316, %r1738;
	setp.gt.s32 	%p24, %r1737, -1;
	selp.b32 	%r317, -2147483648, -1, %p24;
	xor.b32  	%r1764, %r317, %r1737;
	setp.gt.s32 	%p25, %r1736, -1;
	selp.b32 	%r318, -2147483648, -1, %p25;
	xor.b32  	%r1763, %r318, %r1736;
	setp.gt.s32 	%p26, %r1735, -1;
	selp.b32 	%r319, -2147483648, -1, %p26;
	xor.b32  	%r1762, %r319, %r1735;
	setp.gt.s32 	%p27, %r1734, -1;
	selp.b32 	%r320, -2147483648, -1, %p27;
	xor.b32  	%r1761, %r320, %r1734;
	setp.gt.s32 	%p28, %r1733, -1;
	selp.b32 	%r321, -2147483648, -1, %p28;
	xor.b32  	%r1760, %r321, %r1733;
	setp.gt.s32 	%p29, %r1732, -1;
	selp.b32 	%r322, -2147483648, -1, %p29;
	xor.b32  	%r1759, %r322, %r1732;
	setp.gt.s32 	%p30, %r1731, -1;
	selp.b32 	%r323, -2147483648, -1, %p30;
	xor.b32  	%r1758, %r323, %r1731;
	mov.b32 	%r324, -1;
	shl.b32 	%r325, %r324, %r271;
	not.b32 	%r77, %r325;
	shl.b32 	%r326, %r2, 10;
	mov.u32 	%r327, _ZZN3cub18CUB_300001_SM_10006detail10radix_sort29DeviceRadixSortOnesweepKernelINS1_5radix10policy_hubIfmyE10Policy1000ELNS0_9SortOrderE0EfmyiiNS1_21identity_decomposer_tEEEvPT5_SB_PT3_PKSC_PT1_PKSG_PT2_PKSK_T4_iiT6_E1s;
	add.s32 	%r78, %r327, %r326;
	setp.gt.s32 	%p31, %r272, 255;
	@%p31 bra 	$L__BB12_45;
	max.s32 	%r328, %r272, 224;
	sub.s32 	%r329, %r328, %r272;
	add.s32 	%r330, %r329, 31;
	shr.u32 	%r331, %r330, 5;
	add.s32 	%r79, %r331, 1;
	and.b32  	%r80, %r79, 15;
	setp.lt.u32 	%p32, %r330, 480;
	mov.u32 	%r1748, %r272;
	@%p32 bra 	$L__BB12_36;
	and.b32  	%r332, %r79, 268435440;
	neg.s32 	%r1746, %r332;
	shl.b32 	%r334, %r272, 2;
	add.s32 	%r335, %r326, %r334;
	add.s32 	%r337, %r335, %r327;
	add.s32 	%r1745, %r337, 1024;
	mov.u32 	%r1748, %r272;
$L__BB12_35:
	.pragma "nounroll";
	mov.b32 	%r338, 0;
	st.shared.u32 	[%r1745+-1024], %r338;
	st.shared.u32 	[%r1745+-896], %r338;
	st.shared.u32 	[%r1745+-768], %r338;
	st.shared.u32 	[%r1745+-640], %r338;
	st.shared.u32 	[%r1745+-512], %r338;
	st.shared.u32 	[%r1745+-384], %r338;
	st.shared.u32 	[%r1745+-256], %r338;
	st.shared.u32 	[%r1745+-128], %r338;
	st.shared.u32 	[%r1745], %r338;
	st.shared.u32 	[%r1745+128], %r338;
	st.shared.u32 	[%r1745+256], %r338;
	st.shared.u32 	[%r1745+384], %r338;
	st.shared.u32 	[%r1745+512], %r338;
	st.shared.u32 	[%r1745+640], %r338;
	st.shared.u32 	[%r1745+768], %r338;
	st.shared.u32 	[%r1745+896], %r338;
	add.s32 	%r1748, %r1748, 512;
	add.s32 	%r1746, %r1746, 16;
	add.s32 	%r1745, %r1745, 2048;
	setp.ne.s32 	%p33, %r1746, 0;
	@%p33 bra 	$L__BB12_35;
$L__BB12_36:
	setp.eq.s32 	%p34, %r80, 0;
	@%p34 bra 	$L__BB12_45;
	and.b32  	%r90, %r79, 7;
	setp.lt.u32 	%p35, %r80, 8;
	@%p35 bra 	$L__BB12_39;
	shl.b32 	%r339, %r1748, 2;
	add.s32 	%r340, %r78, %r339;
	mov.b32 	%r341, 0;
	st.shared.u32 	[%r340], %r341;
	st.shared.u32 	[%r340+128], %r341;
	st.shared.u32 	[%r340+256], %r341;
	st.shared.u32 	[%r340+384], %r341;
	st.shared.u32 	[%r340+512], %r341;
	st.shared.u32 	[%r340+640], %r341;
	st.shared.u32 	[%r340+768], %r341;
	st.shared.u32 	[%r340+896], %r341;
	add.s32 	%r1748, %r1748, 256;
$L__BB12_39:
	setp.eq.s32 	%p36, %r90, 0;
	@%p36 bra 	$L__BB12_45;
	and.b32  	%r93, %r79, 3;
	setp.lt.u32 	%p37, %r90, 4;
	@%p37 bra 	$L__BB12_42;
	shl.b32 	%r342, %r1748, 2;
	add.s32 	%r343, %r78, %r342;
	mov.b32 	%r344, 0;
	st.shared.u32 	[%r343], %r344;
	st.shared.u32 	[%r343+128], %r344;
	st.shared.u32 	[%r343+256], %r344;
	st.shared.u32 	[%r343+384], %r344;
	add.s32 	%r1748, %r1748, 128;
$L__BB12_42:
	setp.eq.s32 	%p38, %r93, 0;
	@%p38 bra 	$L__BB12_45;
	shl.b32 	%r346, %r1748, 2;
	add.s32 	%r347, %r326, %r346;
	add.s32 	%r1752, %r327, %r347;
	neg.s32 	%r1751, %r93;
$L__BB12_44:
	.pragma "nounroll";
	mov.b32 	%r349, 0;
	st.shared.u32 	[%r1752], %r349;
	add.s32 	%r1752, %r1752, 128;
	add.s32 	%r1751, %r1751, 1;
	setp.ne.s32 	%p39, %r1751, 0;
	@%p39 bra 	$L__BB12_44;
$L__BB12_45:
	bar.warp.sync 	-1;
	setp.eq.s32 	%p40, %r1771, 2147483647;
	selp.b32 	%r351, -2147483648, %r1771, %p40;
	shr.u32 	%r352, %r351, %r270;
	and.b32  	%r102, %r352, %r77;
	shl.b32 	%r353, %r102, 2;
	add.s32 	%r354, %r78, %r353;
	atom.shared.add.u32 	%r355, [%r354], 1;
	setp.eq.s32 	%p41, %r1770, 2147483647;
	selp.b32 	%r356, -2147483648, %r1770, %p41;
	shr.u32 	%r357, %r356, %r270;
	and.b32  	%r358, %r357, %r77;
	shl.b32 	%r359, %r358, 2;
	add.s32 	%r360, %r78, %r359;
	atom.shared.add.u32 	%r361, [%r360], 1;
	setp.eq.s32 	%p42, %r1769, 2147483647;
	selp.b32 	%r362, -2147483648, %r1769, %p42;
	shr.u32 	%r363, %r362, %r270;
	and.b32  	%r364, %r363, %r77;
	shl.b32 	%r365, %r364, 2;
	add.s32 	%r366, %r78, %r365;
	atom.shared.add.u32 	%r367, [%r366], 1;
	setp.eq.s32 	%p43, %r1768, 2147483647;
	selp.b32 	%r368, -2147483648, %r1768, %p43;
	shr.u32 	%r369, %r368, %r270;
	and.b32  	%r370, %r369, %r77;
	shl.b32 	%r371, %r370, 2;
	add.s32 	%r372, %r78, %r371;
	atom.shared.add.u32 	%r373, [%r372], 1;
	setp.eq.s32 	%p44, %r1767, 2147483647;
	selp.b32 	%r374, -2147483648, %r1767, %p44;
	shr.u32 	%r375, %r374, %r270;
	and.b32  	%r376, %r375, %r77;
	shl.b32 	%r377, %r376, 2;
	add.s32 	%r378, %r78, %r377;
	atom.shared.add.u32 	%r379, [%r378], 1;
	setp.eq.s32 	%p45, %r1766, 2147483647;
	selp.b32 	%r380, -2147483648, %r1766, %p45;
	shr.u32 	%r381, %r380, %r270;
	and.b32  	%r382, %r381, %r77;
	shl.b32 	%r383, %r382, 2;
	add.s32 	%r384, %r78, %r383;
	atom.shared.add.u32 	%r385, [%r384], 1;
	setp.eq.s32 	%p46, %r1765, 2147483647;
	selp.b32 	%r386, -2147483648, %r1765, %p46;
	shr.u32 	%r387, %r386, %r270;
	and.b32  	%r388, %r387, %r77;
	shl.b32 	%r389, %r388, 2;
	add.s32 	%r390, %r78, %r389;
	atom.shared.add.u32 	%r391, [%r390], 1;
	setp.eq.s32 	%p47, %r1764, 2147483647;
	selp.b32 	%r392, -2147483648, %r1764, %p47;
	shr.u32 	%r393, %r392, %r270;
	and.b32  	%r394, %r393, %r77;
	shl.b32 	%r395, %r394, 2;
	add.s32 	%r396, %r78, %r395;
	atom.shared.add.u32 	%r397, [%r396], 1;
	setp.eq.s32 	%p48, %r1763, 2147483647;
	selp.b32 	%r398, -2147483648, %r1763, %p48;
	shr.u32 	%r399, %r398, %r270;
	and.b32  	%r400, %r399, %r77;
	shl.b32 	%r401, %r400, 2;
	add.s32 	%r402, %r78, %r401;
	atom.shared.add.u32 	%r403, [%r402], 1;
	setp.eq.s32 	%p49, %r1762, 2147483647;
	selp.b32 	%r404, -2147483648, %r1762, %p49;
	shr.u32 	%r405, %r404, %r270;
	and.b32  	%r406, %r405, %r77;
	shl.b32 	%r407, %r406, 2;
	add.s32 	%r408, %r78, %r407;
	atom.shared.add.u32 	%r409, [%r408], 1;
	setp.eq.s32 	%p50, %r1761, 2147483647;
	selp.b32 	%r410, -2147483648, %r1761, %p50;
	shr.u32 	%r411, %r410, %r270;
	and.b32  	%r412, %r411, %r77;
	shl.b32 	%r413, %r412, 2;
	add.s32 	%r414, %r78, %r413;
	atom.shared.add.u32 	%r415, [%r414], 1;
	setp.eq.s32 	%p51, %r1760, 2147483647;
	selp.b32 	%r416, -2147483648, %r1760, %p51;
	shr.u32 	%r417, %r416, %r270;
	and.b32  	%r418, %r417, %r77;
	shl.b32 	%r419, %r418, 2;
	add.s32 	%r420, %r78, %r419;
	atom.shared.add.u32 	%r421, [%r420], 1;
	setp.eq.s32 	%p52, %r1759, 2147483647;
	selp.b32 	%r422, -2147483648, %r1759, %p52;
	shr.u32 	%r423, %r422, %r270;
	and.b32  	%r424, %r423, %r77;
	shl.b32 	%r425, %r424, 2;
	add.s32 	%r426, %r78, %r425;
	atom.shared.add.u32 	%r427, [%r426], 1;
	setp.eq.s32 	%p53, %r1758, 2147483647;
	selp.b32 	%r428, -2147483648, %r1758, %p53;
	shr.u32 	%r429, %r428, %r270;
	and.b32  	%r430, %r429, %r77;
	shl.b32 	%r431, %r430, 2;
	add.s32 	%r432, %r78, %r431;
	atom.shared.add.u32 	%r433, [%r432], 1;
	bar.sync 	0;
	setp.gt.u32 	%p54, %r1, 255;
	shl.b32 	%r434, %r1, 2;
	add.s32 	%r103, %r327, %r434;
	mov.b32 	%r1753, 0;
	@%p54 bra 	$L__BB12_47;
	ld.shared.u32 	%r436, [%r103];
	mov.b32 	%r437, 0;
	st.shared.u32 	[%r103], %r437;
	ld.shared.u32 	%r438, [%r103+1024];
	st.shared.u32 	[%r103+1024], %r436;
	add.s32 	%r439, %r438, %r436;
	ld.shared.u32 	%r440, [%r103+2048];
	st.shared.u32 	[%r103+2048], %r439;
	add.s32 	%r441, %r440, %r439;
	ld.shared.u32 	%r442, [%r103+3072];
	st.shared.u32 	[%r103+3072], %r441;
	add.s32 	%r443, %r442, %r441;
	ld.shared.u32 	%r444, [%r103+4096];
	st.shared.u32 	[%r103+4096], %r443;
	add.s32 	%r445, %r444, %r443;
	ld.shared.u32 	%r446, [%r103+5120];
	st.shared.u32 	[%r103+5120], %r445;
	add.s32 	%r447, %r446, %r445;
	ld.shared.u32 	%r448, [%r103+6144];
	st.shared.u32 	[%r103+6144], %r447;
	add.s32 	%r449, %r448, %r447;
	ld.shared.u32 	%r450, [%r103+7168];
	st.shared.u32 	[%r103+7168], %r449;
	add.s32 	%r451, %r450, %r449;
	ld.shared.u32 	%r452, [%r103+8192];
	st.shared.u32 	[%r103+8192], %r451;
	add.s32 	%r453, %r452, %r451;
	ld.shared.u32 	%r454, [%r103+9216];
	st.shared.u32 	[%r103+9216], %r453;
	add.s32 	%r455, %r454, %r453;
	ld.shared.u32 	%r456, [%r103+10240];
	st.shared.u32 	[%r103+10240], %r455;
	add.s32 	%r457, %r456, %r455;
	ld.shared.u32 	%r458, [%r103+11264];
	st.shared.u32 	[%r103+11264], %r457;
	add.s32 	%r1753, %r458, %r457;
$L__BB12_47:
	setp.gt.u32 	%p55, %r1, 255;
	shl.b32 	%r459, %r4, 8;
	add.s32 	%r460, %r459, %r1;
	mul.wide.s32 	%rd166, %r460, 4;
	add.s64 	%rd7, %rd3, %rd166;
	@%p55 bra 	$L__BB12_49;
	or.b32  	%r461, %r1753, 1073741824;
	st.volatile.global.u32 	[%rd7], %r461;
$L__BB12_49:
	setp.lt.u32 	%p56, %r1, 256;
	setp.eq.s32 	%p57, %r1753, 5376;
	and.pred  	%p58, %p56, %p57;
	selp.u32 	%r462, 1, 0, %p58;
	{ 
	.reg .pred 	%p1; 
	.reg .pred 	%p2; 
	setp.ne.u32 	%p1, %r462, 0; 
	bar.red.or.pred 	%p2, 0, %p1; 
	selp.u32 	%r463, 1, 0, %p2; 
	}
	setp.eq.s32 	%p59, %r463, 0;
	and.b32  	%r464, %r1, 992;
	and.b32  	%r465, %r1, 31;
	mul.lo.s32 	%r466, %r464, 14;
	or.b32  	%r467, %r466, %r465;
	cvt.u64.u32 	%rd8, %r467;
	add.s64 	%rd167, %rd8, %rd5;
	cvta.to.global.u64 	%rd168, %rd153;
	shl.b64 	%rd169, %rd167, 3;
	add.s64 	%rd9, %rd168, %rd169;
	cvt.u64.u32 	%rd10, %r1;
	cvta.to.global.u64 	%rd170, %rd151;
	mul.wide.u32 	%rd171, %r1, 8;
	add.s64 	%rd11, %rd170, %rd171;
	cvta.to.global.u64 	%rd172, %rd152;
	add.s64 	%rd12, %rd172, %rd171;
	@%p59 bra 	$L__BB12_151;
	setp.gt.u32 	%p60, %r1, 255;
	setp.gt.u32 	%p61, %r1, %r102;
	selp.b32 	%r106, 5376, 0, %p61;
	shl.b32 	%r468, %r1, 3;
	add.s32 	%r470, %r327, %r468;
	add.s32 	%r107, %r470, 43008;
	@%p60 bra 	$L__BB12_58;
	ld.global.u64 	%rd173, [%rd12];
	cvt.u64.u32 	%rd174, %r106;
	sub.s64 	%rd467, %rd173, %rd174;
	st.shared.u64 	[%r107], %rd467;
	setp.lt.s32 	%p62, %r4, 1;
	mov.u32 	%r1757, %r1753;
	@%p62 bra 	$L__BB12_57;
	mov.b32 	%r1755, -1;
	mov.u32 	%r1754, %r4;
	mov.u32 	%r1757, %r1753;
$L__BB12_53:
	add.s32 	%r111, %r1754, -1;
	shl.b32 	%r472, %r111, 8;
	add.s32 	%r473, %r472, %r1;
	mul.wide.s32 	%rd175, %r473, 4;
	add.s64 	%rd14, %rd3, %rd175;
$L__BB12_54:
	membar.cta;
	ld.volatile.global.u32 	%r112, [%rd14];
	setp.eq.s32 	%p63, %r112, 0;
	@%p63 bra 	$L__BB12_54;
	and.b32  	%r474, %r112, 1073741823;
	add.s32 	%r1757, %r474, %r1757;
	setp.gt.s32 	%p64, %r112, -1;
	vote.sync.ballot.b32 	%r1755, %p64, %r1755;
	setp.gt.u32 	%p66, %r1754, 1;
	and.pred  	%p67, %p64, %p66;
	mov.u32 	%r1754, %r111;
	@%p67 bra 	$L__BB12_53;
	ld.shared.u64 	%rd467, [%r107];
$L__BB12_57:
	or.b32  	%r475, %r1757, -2147483648;
	st.volatile.global.u32 	[%rd7], %r475;
	sub.s32 	%r476, %r1757, %r1753;
	cvt.s64.s32 	%rd176, %r476;
	add.s64 	%rd177, %rd467, %rd176;
	st.shared.u64 	[%r107], %rd177;
$L__BB12_58:
	setp.lt.s32 	%p69, %r5, %r269;
	setp.eq.s64 	%p70, %rd151, 0;
	or.pred  	%p71, %p70, %p69;
	or.pred  	%p72, %p60, %p71;
	@%p72 bra 	$L__BB12_60;
	ld.shared.u64 	%rd178, [%r107];
	cvt.u64.u32 	%rd179, %r106;
	cvt.s64.s32 	%rd180, %r1753;
	add.s64 	%rd181, %rd179, %rd180;
	add.s64 	%rd182, %rd181, %rd178;
	st.global.u64 	[%rd11], %rd182;
$L__BB12_60:
	setp.gt.s32 	%p73, %r5, %r269;
	bar.sync 	0;
	shl.b32 	%r477, %r102, 3;
	mov.u32 	%r478, _ZZN3cub18CUB_300001_SM_10006detail10radix_sort29DeviceRadixSortOnesweepKernelINS1_5radix10policy_hubIfmyE10Policy1000ELNS0_9SortOrderE0EfmyiiNS1_21identity_decomposer_tEEEvPT5_SB_PT3_PKSC_PT1_PKSG_PT2_PKSK_T4_iiT6_E1s;
	add.s32 	%r479, %r478, %r477;
	ld.shared.u64 	%rd17, [%r479+43008];
	setp.gt.s32 	%p74, %r1771, -1;
	selp.b32 	%r480, -1, -2147483648, %p74;
	xor.b32  	%r1771, %r480, %r1771;
	setp.gt.s32 	%p75, %r1770, -1;
	selp.b32 	%r481, -1, -2147483648, %p75;
	xor.b32  	%r1770, %r481, %r1770;
	setp.gt.s32 	%p76, %r1769, -1;
	selp.b32 	%r482, -1, -2147483648, %p76;
	xor.b32  	%r1769, %r482, %r1769;
	setp.gt.s32 	%p77, %r1768, -1;
	selp.b32 	%r483, -1, -2147483648, %p77;
	xor.b32  	%r1768, %r483, %r1768;
	setp.gt.s32 	%p78, %r1767, -1;
	selp.b32 	%r484, -1, -2147483648, %p78;
	xor.b32  	%r1767, %r484, %r1767;
	setp.gt.s32 	%p79, %r1766, -1;
	selp.b32 	%r485, -1, -2147483648, %p79;
	xor.b32  	%r1766, %r485, %r1766;
	setp.gt.s32 	%p80, %r1765, -1;
	selp.b32 	%r486, -1, -2147483648, %p80;
	xor.b32  	%r1765, %r486, %r1765;
	setp.gt.s32 	%p81, %r1764, -1;
	selp.b32 	%r487, -1, -2147483648, %p81;
	xor.b32  	%r1764, %r487, %r1764;
	setp.gt.s32 	%p82, %r1763, -1;
	selp.b32 	%r488, -1, -2147483648, %p82;
	xor.b32  	%r1763, %r488, %r1763;
	setp.gt.s32 	%p83, %r1762, -1;
	selp.b32 	%r489, -1, -2147483648, %p83;
	xor.b32  	%r1762, %r489, %r1762;
	setp.gt.s32 	%p84, %r1761, -1;
	selp.b32 	%r490, -1, -2147483648, %p84;
	xor.b32  	%r1761, %r490, %r1761;
	setp.gt.s32 	%p85, %r1760, -1;
	selp.b32 	%r491, -1, -2147483648, %p85;
	xor.b32  	%r1760, %r491, %r1760;
	setp.gt.s32 	%p86, %r1759, -1;
	selp.b32 	%r492, -1, -2147483648, %p86;
	xor.b32  	%r1759, %r492, %r1759;
	setp.gt.s32 	%p87, %r1758, -1;
	selp.b32 	%r493, -1, -2147483648, %p87;
	xor.b32  	%r1758, %r493, %r1758;
	@%p73 bra 	$L__BB12_62;
	add.s64 	%rd183, %rd17, %rd8;
	shl.b64 	%rd184, %rd183, 2;
	add.s64 	%rd185, %rd2, %rd184;
	st.global.u32 	[%rd185], %r1771;
	st.global.u32 	[%rd185+128], %r1770;
	st.global.u32 	[%rd185+256], %r1769;
	st.global.u32 	[%rd185+384], %r1768;
	st.global.u32 	[%rd185+512], %r1767;
	st.global.u32 	[%rd185+640], %r1766;
	st.global.u32 	[%rd185+768], %r1765;
	st.global.u32 	[%rd185+896], %r1764;
	st.global.u32 	[%rd185+1024], %r1763;
	st.global.u32 	[%rd185+1152], %r1762;
	st.global.u32 	[%rd185+1280], %r1761;
	st.global.u32 	[%rd185+1408], %r1760;
	st.global.u32 	[%rd185+1536], %r1759;
	st.global.u32 	[%rd185+1664], %r1758;
	bra.uni 	$L__BB12_90;
$L__BB12_62:
	cvt.u32.u64 	%r494, %rd8;
	mad.lo.s32 	%r130, %r4, -5376, %r269;
	setp.ge.s32 	%p88, %r494, %r130;
	add.s64 	%rd186, %rd17, %rd8;
	shl.b64 	%rd187, %rd186, 2;
	add.s64 	%rd18, %rd2, %rd187;
	@%p88 bra 	$L__BB12_64;
	st.global.u32 	[%rd18], %r1771;
$L__BB12_64:
	add.s32 	%r496, %r494, 32;
	setp.ge.s32 	%p89, %r496, %r130;
	@%p89 bra 	$L__BB12_66;
	st.global.u32 	[%rd18+128], %r1770;
$L__BB12_66:
	add.s32 	%r498, %r494, 64;
	setp.ge.s32 	%p90, %r498, %r130;
	@%p90 bra 	$L__BB12_68;
	st.global.u32 	[%rd18+256], %r1769;
$L__BB12_68:
	add.s32 	%r500, %r494, 96;
	setp.ge.s32 	%p91, %r500, %r130;
	@%p91 bra 	$L__BB12_70;
	st.global.u32 	[%rd18+384], %r1768;
$L__BB12_70:
	add.s32 	%r502, %r494, 128;
	setp.ge.s32 	%p92, %r502, %r130;
	@%p92 bra 	$L__BB12_72;
	st.global.u32 	[%rd18+512], %r1767;
$L__BB12_72:
	add.s32 	%r504, %r494, 160;
	setp.ge.s32 	%p93, %r504, %r130;
	@%p93 bra 	$L__BB12_74;
	st.global.u32 	[%rd18+640], %r1766;
$L__BB12_74:
	add.s32 	%r506, %r494, 192;
	setp.ge.s32 	%p94, %r506, %r130;
	@%p94 bra 	$L__BB12_76;
	st.global.u32 	[%rd18+768], %r1765;
$L__BB12_76:
	add.s32 	%r508, %r494, 224;
	setp.ge.s32 	%p95, %r508, %r130;
	@%p95 bra 	$L__BB12_78;
	st.global.u32 	[%rd18+896], %r1764;
$L__BB12_78:
	add.s32 	%r510, %r494, 256;
	setp.ge.s32 	%p96, %r510, %r130;
	@%p96 bra 	$L__BB12_80;
	st.global.u32 	[%rd18+1024], %r1763;
$L__BB12_80:
	add.s32 	%r512, %r494, 288;
	setp.ge.s32 	%p97, %r512, %r130;
	@%p97 bra 	$L__BB12_82;
	st.global.u32 	[%rd18+1152], %r1762;
$L__BB12_82:
	add.s32 	%r514, %r494, 320;
	setp.ge.s32 	%p98, %r514, %r130;
	@%p98 bra 	$L__BB12_84;
	st.global.u32 	[%rd18+1280], %r1761;
$L__BB12_84:
	add.s32 	%r516, %r494, 352;
	setp.ge.s32 	%p99, %r516, %r130;
	@%p99 bra 	$L__BB12_86;
	st.global.u32 	[%rd18+1408], %r1760;
$L__BB12_86:
	add.s32 	%r518, %r494, 384;
	setp.ge.s32 	%p100, %r518, %r130;
	@%p100 bra 	$L__BB12_88;
	st.global.u32 	[%rd18+1536], %r1759;
$L__BB12_88:
	add.s32 	%r520, %r494, 416;
	setp.ge.s32 	%p101, %r520, %r130;
	@%p101 bra 	$L__BB12_90;
	st.global.u32 	[%rd18+1664], %r1758;
$L__BB12_90:
	@%p73 bra 	$L__BB12_92;
	ld.global.u64 	%rd494, [%rd9];
	ld.global.u64 	%rd493, [%rd9+256];
	ld.global.u64 	%rd492, [%rd9+512];
	ld.global.u64 	%rd491, [%rd9+768];
	ld.global.u64 	%rd490, [%rd9+1024];
	ld.global.u64 	%rd489, [%rd9+1280];
	ld.global.u64 	%rd488, [%rd9+1536];
	ld.global.u64 	%rd487, [%rd9+1792];
	ld.global.u64 	%rd486, [%rd9+2048];
	ld.global.u64 	%rd485, [%rd9+2304];
	ld.global.u64 	%rd484, [%rd9+2560];
	ld.global.u64 	%rd483, [%rd9+2816];
	ld.global.u64 	%rd482, [%rd9+3072];
	ld.global.u64 	%rd481, [%rd9+3328];
	bra.uni 	$L__BB12_120;
$L__BB12_92:
	cvt.u32.u64 	%r521, %rd8;
	cvt.u32.u64 	%r522, %rd5;
	sub.s32 	%r131, %r269, %r522;
	setp.ge.s32 	%p103, %r521, %r131;
	@%p103 bra 	$L__BB12_94;
	ld.global.u64 	%rd494, [%rd9];
$L__BB12_94:
	add.s32 	%r524, %r521, 32;
	setp.ge.s32 	%p104, %r524, %r131;
	@%p104 bra 	$L__BB12_96;
	ld.global.u64 	%rd493, [%rd9+256];
$L__BB12_96:
	add.s32 	%r526, %r521, 64;
	setp.ge.s32 	%p105, %r526, %r131;
	@%p105 bra 	$L__BB12_98;
	ld.global.u64 	%rd492, [%rd9+512];
$L__BB12_98:
	cvt.u32.u64 	%r527, %rd8;
	add.s32 	%r528, %r527, 96;
	setp.ge.s32 	%p106, %r528, %r131;
	@%p106 bra 	$L__BB12_100;
	ld.global.u64 	%rd491, [%rd9+768];
$L__BB12_100:
	cvt.u32.u64 	%r529, %rd8;
	add.s32 	%r530, %r529, 128;
	setp.ge.s32 	%p107, %r530, %r131;
	@%p107 bra 	$L__BB12_102;
	ld.global.u64 	%rd490, [%rd9+1024];
$L__BB12_102:
	cvt.u32.u64 	%r531, %rd8;
	add.s32 	%r532, %r531, 160;
	setp.ge.s32 	%p108, %r532, %r131;
	@%p108 bra 	$L__BB12_104;
	ld.global.u64 	%rd489, [%rd9+1280];
$L__BB12_104:
	cvt.u32.u64 	%r533, %rd8;
	add.s32 	%r534, %r533, 192;
	setp.ge.s32 	%p109, %r534, %r131;
	@%p109 bra 	$L__BB12_106;
	ld.global.u64 	%rd488, [%rd9+1536];
$L__BB12_106:
	cvt.u32.u64 	%r535, %rd8;
	add.s32 	%r536, %r535, 224;
	setp.ge.s32 	%p110, %r536, %r131;
	@%p110 bra 	$L__BB12_108;
	ld.global.u64 	%rd487, [%rd9+1792];
$L__BB12_108:
	cvt.u32.u64 	%r537, %rd8;
	add.s32 	%r538, %r537, 256;
	setp.ge.s32 	%p111, %r538, %r131;
	@%p111 bra 	$L__BB12_110;
	ld.global.u64 	%rd486, [%rd9+2048];
$L__BB12_110:
	cvt.u32.u64 	%r539, %rd8;
	add.s32 	%r540, %r539, 288;
	setp.ge.s32 	%p112, %r540, %r131;
	@%p112 bra 	$L__BB12_112;
	ld.global.u64 	%rd485, [%rd9+2304];
$L__BB12_112:
	cvt.u32.u64 	%r541, %rd8;
	add.s32 	%r542, %r541, 320;
	setp.ge.s32 	%p113, %r542, %r131;
	@%p113 bra 	$L__BB12_114;
	ld.global.u64 	%rd484, [%rd9+2560];
$L__BB12_114:
	cvt.u32.u64 	%r543, %rd8;
	add.s32 	%r544, %r543, 352;
	setp.ge.s32 	%p114, %r544, %r131;
	@%p114 bra 	$L__BB12_116;
	ld.global.u64 	%rd483, [%rd9+2816];
$L__BB12_116:
	cvt.u32.u64 	%r545, %rd8;
	add.s32 	%r546, %r545, 384;
	setp.ge.s32 	%p115, %r546, %r131;
	@%p115 bra 	$L__BB12_118;
	ld.global.u64 	%rd482, [%rd9+3072];
$L__BB12_118:
	cvt.u32.u64 	%r547, %rd8;
	add.s32 	%r548, %r547, 416;
	setp.ge.s32 	%p116, %r548, %r131;
	@%p116 bra 	$L__BB12_120;
	ld.global.u64 	%rd481, [%rd9+3328];
$L__BB12_120:
	@%p73 bra 	$L__BB12_122;
	add.s64 	%rd202, %rd17, %rd8;
	shl.b64 	%rd203, %rd202, 3;
	add.s64 	%rd204, %rd1, %rd203;
	st.global.u64 	[%rd204], %rd494;
	st.global.u64 	[%rd204+256], %rd493;
	st.global.u64 	[%rd204+512], %rd492;
	st.global.u64 	[%rd204+768], %rd491;
	st.global.u64 	[%rd204+1024], %rd490;
	st.global.u64 	[%rd204+1280], %rd489;
	st.global.u64 	[%rd204+1536], %rd488;
	st.global.u64 	[%rd204+1792], %rd487;
	st.global.u64 	[%rd204+2048], %rd486;
	st.global.u64 	[%rd204+2304], %rd485;
	st.global.u64 	[%rd204+2560], %rd484;
	st.global.u64 	[%rd204+2816], %rd483;
	st.global.u64 	[%rd204+3072], %rd482;
	st.global.u64 	[%rd204+3328], %rd481;
	bra.uni 	$L__BB12_150;
$L__BB12_122:
	cvt.u32.u64 	%r549, %rd8;
	mad.lo.s32 	%r132, %r4, -5376, %r269;
	setp.ge.s32 	%p118, %r549, %r132;
	add.s64 	%rd205, %rd17, %rd8;
	shl.b64 	%rd206, %rd205, 3;
	add.s64 	%rd74, %rd1, %rd206;
	@%p118 bra 	$L__BB12_124;
	st.global.u64 	[%rd74], %rd494;
$L__BB12_124:
	cvt.u32.u64 	%r550, %rd8;
	add.s32 	%r551, %r550, 32;
	setp.ge.s32 	%p119, %r551, %r132;
	@%p119 bra 	$L__BB12_126;
	st.global.u64 	[%rd74+256], %rd493;
$L__BB12_126:
	cvt.u32.u64 	%r552, %rd8;
	add.s32 	%r553, %r552, 64;
	setp.ge.s32 	%p120, %r553, %r132;
	@%p120 bra 	$L__BB12_128;
	st.global.u64 	[%rd74+512], %rd492;
$L__BB12_128:
	cvt.u32.u64 	%r554, %rd8;
	add.s32 	%r555, %r554, 96;
	setp.ge.s32 	%p121, %r555, %r132;
	@%p121 bra 	$L__BB12_130;
	st.global.u64 	[%rd74+768], %rd491;
$L__BB12_130:
	cvt.u32.u64 	%r556, %rd8;
	add.s32 	%r557, %r556, 128;
	setp.ge.s32 	%p122, %r557, %r132;
	@%p122 bra 	$L__BB12_132;
	st.global.u64 	[%rd74+1024], %rd490;
$L__BB12_132:
	cvt.u32.u64 	%r558, %rd8;
	add.s32 	%r559, %r558, 160;
	setp.ge.s32 	%p123, %r559, %r132;
	@%p123 bra 	$L__BB12_134;
	st.global.u64 	[%rd74+1280], %rd489;
$L__BB12_134:
	cvt.u32.u64 	%r560, %rd8;
	add.s32 	%r561, %r560, 192;
	setp.ge.s32 	%p124, %r561, %r132;
	@%p124 bra 	$L__BB12_136;
	st.global.u64 	[%rd74+1536], %rd488;
$L__BB12_136:
	cvt.u32.u64 	%r562, %rd8;
	add.s32 	%r563, %r562, 224;
	setp.ge.s32 	%p125, %r563, %r132;
	@%p125 bra 	$L__BB12_138;
	st.global.u64 	[%rd74+1792], %rd487;
$L__BB12_138:
	cvt.u32.u64 	%r564, %rd8;
	add.s32 	%r565, %r564, 256;
	setp.ge.s32 	%p126, %r565, %r132;
	@%p126 bra 	$L__BB12_140;
	st.global.u64 	[%rd74+2048], %rd486;
$L__BB12_140:
	cvt.u32.u64 	%r566, %rd8;
	add.s32 	%r567, %r566, 288;
	setp.ge.s32 	%p127, %r567, %r132;
	@%p127 bra 	$L__BB12_142;
	st.global.u64 	[%rd74+2304], %rd485;
$L__BB12_142:
	cvt.u32.u64 	%r568, %rd8;
	add.s32 	%r569, %r568, 320;
	setp.ge.s32 	%p128, %r569, %r132;
	@%p128 bra 	$L__BB12_144;
	st.global.u64 	[%rd74+2560], %rd484;
$L__BB12_144:
	cvt.u32.u64 	%r570, %rd8;
	add.s32 	%r571, %r570, 352;
	setp.ge.s32 	%p129, %r571, %r132;
	@%p129 bra 	$L__BB12_146;
	st.global.u64 	[%rd74+2816], %rd483;
$L__BB12_146:
	add.s32 	%r573, %r570, 384;
	setp.ge.s32 	%p130, %r573, %r132;
	@%p130 bra 	$L__BB12_148;
	st.global.u64 	[%rd74+3072], %rd482;
$L__BB12_148:
	add.s32 	%r575, %r570, 416;
	setp.ge.s32 	%p131, %r575, %r132;
	@%p131 bra 	$L__BB12_150;
	st.global.u64 	[%rd74+3328], %rd481;
$L__BB12_150:
	// begin inline asm
	exit;
	// end inline asm
$L__BB12_151:
	mul.hi.u32 	%r576, %r1, 357913942;
	add.s32 	%r577, %r576, %r1;
	shl.b32 	%r578, %r577, 2;
	mov.u32 	%r579, _ZZN3cub18CUB_300001_SM_10006detail10radix_sort29DeviceRadixSortOnesweepKernelINS1_5radix10policy_hubIfmyE10Policy1000ELNS0_9SortOrderE0EfmyiiNS1_21identity_decomposer_tEEEvPT5_SB_PT3_PKSC_PT1_PKSG_PT2_PKSK_T4_iiT6_E1s;
	add.s32 	%r580, %r579, %r578;
	add.s32 	%r147, %r580, 13328;
	st.shared.u32 	[%r580+13328], %r1753;
	bar.sync 	0;
	setp.gt.u32 	%p132, %r1, 31;
	@%p132 bra 	$L__BB12_153;
	mov.u32 	%r611, _ZZN3cub18CUB_300001_SM_10006detail10radix_sort29DeviceRadixSortOnesweepKernelINS1_5radix10policy_hubIfmyE10Policy1000ELNS0_9SortOrderE0EfmyiiNS1_21identity_decomposer_tEEEvPT5_SB_PT3_PKSC_PT1_PKSG_PT2_PKSK_T4_iiT6_E1s;
	mad.lo.s32 	%r612, %r1, 52, %r611;
	ld.shared.u32 	%r613, [%r612+13328];
	ld.shared.u32 	%r614, [%r612+13332];
	ld.shared.u32 	%r615, [%r612+13336];
	ld.shared.u32 	%r616, [%r612+13340];
	ld.shared.u32 	%r617, [%r612+13344];
	ld.shared.u32 	%r618, [%r612+13348];
	ld.shared.u32 	%r619, [%r612+13352];
	ld.shared.u32 	%r620, [%r612+13356];
	ld.shared.u32 	%r621, [%r612+13360];
	ld.shared.u32 	%r622, [%r612+13364];
	ld.shared.u32 	%r623, [%r612+13368];
	ld.shared.u32 	%r624, [%r612+13372];
	add.s32 	%r625, %r614, %r613;
	add.s32 	%r626, %r625, %r615;
	add.s32 	%r627, %r626, %r616;
	add.s32 	%r628, %r627, %r617;
	add.s32 	%r629, %r628, %r618;
	add.s32 	%r630, %r629, %r619;
	add.s32 	%r631, %r630, %r620;
	add.s32 	%r632, %r631, %r621;
	add.s32 	%r633, %r632, %r622;
	add.s32 	%r634, %r633, %r623;
	add.s32 	%r585, %r634, %r624;
	mov.b32 	%r583, 1;
	mov.b32 	%r608, 0;
	mov.b32 	%r610, -1;
	// begin inline asm
	{  .reg .s32 r0;  .reg .pred p;  shfl.sync.up.b32 r0|p, %r585, %r583, %r608, %r610;  @p add.s32 r0, r0, %r585;  mov.s32 %r581, r0;}
	// end inline asm
	mov.b32 	%r589, 2;
	// begin inline asm
	{  .reg .s32 r0;  .reg .pred p;  shfl.sync.up.b32 r0|p, %r581, %r589, %r608, %r610;  @p add.s32 r0, r0, %r581;  mov.s32 %r587, r0;}
	// end inline asm
	mov.b32 	%r595, 4;
	// begin inline asm
	{  .reg .s32 r0;  .reg .pred p;  shfl.sync.up.b32 r0|p, %r587, %r595, %r608, %r610;  @p add.s32 r0, r0, %r587;  mov.s32 %r593, r0;}
	// end inline asm
	mov.b32 	%r601, 8;
	// begin inline asm
	{  .reg .s32 r0;  .reg .pred p;  shfl.sync.up.b32 r0|p, %r593, %r601, %r608, %r610;  @p add.s32 r0, r0, %r593;  mov.s32 %r599, r0;}
	// end inline asm
	mov.b32 	%r607, 16;
	// begin inline asm
	{  .reg .s32 r0;  .reg .pred p;  shfl.sync.up.b32 r0|p, %r599, %r607, %r608, %r610;  @p add.s32 r0, r0, %r599;  mov.s32 %r605, r0;}
	// end inline asm
	sub.s32 	%r635, %r605, %r585;
	add.s32 	%r636, %r613, %r635;
	add.s32 	%r637, %r614, %r636;
	add.s32 	%r638, %r615, %r637;
	add.s32 	%r639, %r616, %r638;
	add.s32 	%r640, %r617, %r639;
	add.s32 	%r641, %r618, %r640;
	add.s32 	%r642, %r619, %r641;
	add.s32 	%r643, %r620, %r642;
	add.s32 	%r644, %r621, %r643;
	add.s32 	%r645, %r622, %r644;
	add.s32 	%r646, %r623, %r645;
	st.shared.u32 	[%r612+13328], %r635;
	st.shared.u32 	[%r612+13332], %r636;
	st.shared.u32 	[%r612+13336], %r637;
	st.shared.u32 	[%r612+13340], %r638;
	st.shared.u32 	[%r612+13344], %r639;
	st.shared.u32 	[%r612+13348], %r640;
	st.shared.u32 	[%r612+13352], %r641;
	st.shared.u32 	[%r612+13356], %r642;
	st.shared.u32 	[%r612+13360], %r643;
	st.shared.u32 	[%r612+13364], %r644;
	st.shared.u32 	[%r612+13368], %r645;
	st.shared.u32 	[%r612+13372], %r646;
$L__BB12_153:
	setp.gt.u32 	%p133, %r1, 255;
	bar.sync 	0;
	ld.shared.s32 	%rd76, [%r147];
	@%p133 bra 	$L__BB12_155;
	cvt.u32.u64 	%r647, %rd76;
	ld.shared.u32 	%r649, [%r103];
	add.s32 	%r650, %r649, %r647;
	st.shared.u32 	[%r103], %r650;
	ld.shared.u32 	%r651, [%r103+1024];
	add.s32 	%r652, %r651, %r647;
	st.shared.u32 	[%r103+1024], %r652;
	ld.shared.u32 	%r653, [%r103+2048];
	add.s32 	%r654, %r653, %r647;
	st.shared.u32 	[%r103+2048], %r654;
	ld.shared.u32 	%r655, [%r103+3072];
	add.s32 	%r656, %r655, %r647;
	st.shared.u32 	[%r103+3072], %r656;
	ld.shared.u32 	%r657, [%r103+4096];
	add.s32 	%r658, %r657, %r647;
	st.shared.u32 	[%r103+4096], %r658;
	ld.shared.u32 	%r659, [%r103+5120];
	add.s32 	%r660, %r659, %r647;
	st.shared.u32 	[%r103+5120], %r660;
	ld.shared.u32 	%r661, [%r103+6144];
	add.s32 	%r662, %r661, %r647;
	st.shared.u32 	[%r103+6144], %r662;
	ld.shared.u32 	%r663, [%r103+7168];
	add.s32 	%r664, %r663, %r647;
	st.shared.u32 	[%r103+7168], %r664;
	ld.shared.u32 	%r665, [%r103+8192];
	add.s32 	%r666, %r665, %r647;
	st.shared.u32 	[%r103+8192], %r666;
	ld.shared.u32 	%r667, [%r103+9216];
	add.s32 	%r668, %r667, %r647;
	st.shared.u32 	[%r103+9216], %r668;
	ld.shared.u32 	%r669, [%r103+10240];
	add.s32 	%r670, %r669, %r647;
	st.shared.u32 	[%r103+10240], %r670;
	ld.shared.u32 	%r671, [%r103+11264];
	add.s32 	%r672, %r671, %r647;
	st.shared.u32 	[%r103+11264], %r672;
$L__BB12_155:
	bar.sync 	0;
	// begin inline asm
	mov.u32 %r673, %lanemask_le;
	// end inline asm
	setp.eq.s32 	%p134, %r1771, 2147483647;
	selp.b32 	%r699, -2147483648, %r1771, %p134;
	shr.u32 	%r700, %r699, %r270;
	and.b32  	%r696, %r700, %r77;
	mov.b32 	%r676, 1;
	// begin inline asm
	{
    .reg .pred p;
    and.b32 %r674, %r696, %r676;    setp.ne.u32 p, %r674, 0;
    vote.ballot.sync.b32 %r674, p, 0xffffffff;
    @!p not.b32 %r674, %r674;
}

	// end inline asm
	mov.b32 	%r679, 2;
	// begin inline asm
	{
    .reg .pred p;
    and.b32 %r677, %r696, %r679;    setp.ne.u32 p, %r677, 0;
    vote.ballot.sync.b32 %r677, p, 0xffffffff;
    @!p not.b32 %r677, %r677;
}

	// end inline asm
	and.b32  	%r701, %r677, %r674;
	mov.b32 	%r682, 4;
	// begin inline asm
	{
    .reg .pred p;
    and.b32 %r680, %r696, %r682;    setp.ne.u32 p, %r680, 0;
    vote.ballot.sync.b32 %r680, p, 0xffffffff;
    @!p not.b32 %r680, %r680;
}

	// end inline asm
	and.b32  	%r702, %r680, %r701;
	mov.b32 	%r685, 8;
	// begin inline asm
	{
    .reg .pred p;
    and.b32 %r683, %r696, %r685;    setp.ne.u32 p, %r683, 0;
    vote.ballot.sync.b32 %r683, p, 0xffffffff;
    @!p not.b32 %r683, %r683;
}

	// end inline asm
	and.b32  	%r703, %r683, %r702;
	mov.b32 	%r688, 16;
	// begin inline asm
	{
    .reg .pred p;
    and.b32 %r686, %r696, %r688;    setp.ne.u32 p, %r686, 0;
    vote.ballot.sync.b32 %r686, p, 0xffffffff;
    @!p not.b32 %r686, %r686;
}

	// end inline asm
	and.b32  	%r704, %r686, %r703;
	mov.b32 	%r691, 32;
	// begin inline asm
	{
    .reg .pred p;
    and.b32 %r689, %r696, %r691;    setp.ne.u32 p, %r689, 0;
    vote.ballot.sync.b32 %r689, p, 0xffffffff;
    @!p not.b32 %r689, %r689;
}

	// end inline asm
	and.b32  	%r705, %r689, %r704;
	mov.b32 	%r694, 64;
	// begin inline asm
	{
    .reg .pred p;
    and.b32 %r692, %r696, %r694;    setp.ne.u32 p, %r692, 0;
    vote.ballot.sync.b32 %r692, p, 0xffffffff;
    @!p not.b32 %r692, %r692;
}

	// end inline asm
	and.b32  	%r706, %r692, %r705;
	mov.b32 	%r697, 128;
	// begin inline asm
	{
    .reg .pred p;
    and.b32 %r695, %r696, %r697;    setp.ne.u32 p, %r695, 0;
    vote.ballot.sync.b32 %r695, p, 0xffffffff;
    @!p not.b32 %r695, %r695;
}

	// end inline asm
	and.b32  	%r707, %r695, %r706;
	clz.b32 	%r708, %r707;
	sub.s32 	%r150, 31, %r708;
	and.b32  	%r709, %r673, %r707;
	popc.b32 	%r151, %r709;
	setp.ne.s32 	%p135, %r272, %r150;
	mov.b32 	%r1772, 0;
	@%p135 bra 	$L__BB12_157;
	shl.b32 	%r710, %r696, 2;
	add.s32 	%r711, %r78, %r710;
	atom.shared.add.u32 	%r1772, [%r711], %r151;
$L__BB12_157:
	shfl.sync.idx.b32	%r737|%p136, %r1772, %r150, 31, -1;
	add.s32 	%r154, %r151, %r737;
	setp.eq.s32 	%p137, %r1770, 2147483647;
	selp.b32 	%r738, -2147483648, %r1770, %p137;
	shr.u32 	%r739, %r738, %r270;
	and.b32  	%r734, %r739, %r77;
	mov.b32 	%r714, 1;
	// begin inline asm
	{
    .reg .pred p;
    and.b32 %r712, %r734, %r714;    setp.ne.u32 p, %r712, 0;
    vote.ballot.sync.b32 %r712, p, 0xffffffff;
    @!p not.b32 %r712, %r712;
}

	// end inline asm
	mov.b32 	%r717, 2;
	// begin inline asm
	{
    .reg .pred p;
    and.b32 %r715, %r734, %r717;    setp.ne.u32 p, %r715, 0;
    vote.ballot.sync.b32 %r715, p, 0xffffffff;
    @!p not.b32 %r715, %r715;
}

	// end inline asm
	and.b32  	%r740, %r715, %r712;
	mov.b32 	%r720, 4;
	// begin inline asm
	{
    .reg .pred p;
    and.b32 %r718, %r734, %r720;    setp.ne.u32 p, %r718, 0;
    vote.ballot.sync.b32 %r718, p, 0xffffffff;
    @!p not.b32 %r718, %r718;
}

	// end inline asm
	and.b32  	%r741, %r718, %r740;
	mov.b32 	%r723, 8;
	// begin inline asm
	{
    .reg .pred p;
    and.b32 %r721, %r734, %r723;    setp.ne.u32 p, %r721, 0;
    vote.ballot.sync.b32 %r721, p, 0xffffffff;
    @!p not.b32 %r721, %r721;
}

	// end inline asm
	and.b32  	%r742, %r721, %r741;
	mov.b32 	%r726, 16;
	// begin inline asm
	{
    .reg .pred p;
    and.b32 %r724, %r734, %r726;    setp.ne.u32 p, %r724, 0;
    vote.ballot.sync.b32 %r724, p, 0xffffffff;
    @!p not.b32 %r724, %r724;
}

	// end inline asm
	and.b32  	%r743, %r724, %r742;
	mov.b32 	%r729, 32;
	// begin inline asm
	{
    .reg .pred p;
    and.b32 %r727, %r734, %r729;    setp.ne.u32 p, %r727, 0;
    vote.ballot.sync.b32 %r727, p, 0xffffffff;
    @!p not.b32 %r727, %r727;
}

	// end inline asm
	and.b32  	%r744, %r727, %r743;
	mov.b32 	%r732, 64;
	// begin inline asm
	{
    .reg .pred p;
    and.b32 %r730, %r734, %r732;    setp.ne.u32 p, %r730, 0;
    vote.ballot.sync.b32 %r730, p, 0xffffffff;
    @!p not.b32 %r730, %r730;
}

	// end inline asm
	and.b32  	%r745, %r730, %r744;
	mov.b32 	%r735, 128;
	// begin inline asm
	{
    .reg .pred p;
    and.b32 %r733, %r734, %r735;    setp.ne.u32 p, %r733, 0;
    vote.ballot.sync.b32 %r733, p, 0xffffffff;
    @!p not.b32 %r733, %r733;
}

	// end inline asm
	and.b32  	%r746, %r733, %r745;
	clz.b32 	%r747, %r746;
	sub.s32 	%r156, 31, %r747;
	and.b32  	%r748, %r673, %r746;
	popc.b32 	%r157, %r748;
	setp.ne.s32 	%p138, %r272, %r156;
	mov.b32 	%r1773, 0;
	@%p138 bra 	$L__BB12_159;
	shl.b32 	%r749, %r734, 2;
	add.s32 	%r750, %r78, %r749;
	atom.shared.add.u32 	%r1773, [%r750], %r157;
$L__BB12_159:
	shfl.sync.idx.b32	%r776|%p139, %r1773, %r156, 31, -1;
	add.s32 	%r160, %r157, %r776;
	setp.eq.s32 	%p140, %r1769, 2147483647;
	selp.b32 	%r777, -2147483648, %r1769, %p140;
	shr.u32 	%r778, %r777, %r270;
	and.b32  	%r773, %r778, %r77;
	mov.b32 	%r753, 1;
	// begin inline asm
	{
    .reg .pred p;
    and.b32 %r751, %r773, %r753;    setp.ne.u32 p, %r751, 0;
    vote.ballot.sync.b32 %r751, p, 0xffffffff;
    @!p not.b32 %r751, %r751;
}

	// end inline asm
	mov.b32 	%r756, 2;
	// begin inline asm
	{
    .reg .pred p;
    and.b32 %r754, %r773, %r756;    setp.ne.u32 p, %r754, 0;
    vote.ballot.sync.b32 %r754, p, 0xffffffff;
    @!p not.b32 %r754, %r754;
}

	// end inline asm
	and.b32  	%r779, %r754, %r751;
	mov.b32 	%r759, 4;
	// begin inline asm
	{
    .reg .pred p;
    and.b32 %r757, %r773, %r759;    setp.ne.u32 p, %r757, 0;
    vote.ballot.sync.b32 %r757, p, 0xffffffff;
    @!p not.b32 %r757, %r757;
}

	// end inline asm
	and.b32  	%r780, %r757, %r779;
	mov.b32 	%r762, 8;
	// begin inline asm
	{
    .reg .pred p;
    and.b32 %r760, %r773, %r762;    setp.ne.u32 p, %r760, 0;
    vote.ballot.sync.b32 %r760, p, 0xffffffff;
    @!p not.b32 %r760, %r760;
}

	// end inline asm
	and.b32  	%r781, %r760, %r780;
	mov.b32 	%r765, 16;
	// begin inline asm
	{
    .reg .pred p;
    and.b32 %r763, %r773, %r765;    setp.ne.u32 p, %r763, 0;
    vote.ballot.sync.b32 %r763, p, 0xffffffff;
    @!p not.b32 %r763, %r763;
}

	// end inline asm
	and.b32  	%r782, %r763, %r781;
	mov.b32 	%r768, 32;
	// begin inline asm
	{
    .reg .pred p;
    and.b32 %r766, %r773, %r768;    setp.ne.u32 p, %r766, 0;
    vote.ballot.sync.b32 %r766, p, 0xffffffff;
    @!p not.b32 %r766, %r766;
}

	// end inline asm
	and.b32  	%r783, %r766, %r782;
	mov.b32 	%r771, 64;
	// begin inline asm
	{
    .reg .pred p;
    and.b32 %r769, %r773, %r771;    setp.ne.u32 p, %r769, 0;
    vote.ballot.sync.b32 %r769, p, 0xffffffff;
    @!p not.b32 %r769, %r769;
}

	// end inline asm
	and.b32  	%r784, %r769, %r783;
	mov.b32 	%r774, 128;
	// begin inline asm
	{
    .reg .pred p;
    and.b32 %r772, %r773, %r774;    setp.ne.u32 p, %r772, 0;
    vote.ballot.sync.b32 %r772, p, 0xffffffff;
    @!p not.b32 %r772, %r772;
}

	// end inline asm
	and.b32  	%r785, %r772, %r784;
	clz.b32 	%r786, %r785;
	sub.s32 	%r162, 31, %r786;
	and.b32  	%r787, %r673, %r785;
	popc.b32 	%r163, %r787;
	setp.ne.s32 	%p141, %r272, %r162;
	mov.b32 	%r1774, 0;
	@%p141 bra 	$L__BB12_161;
	shl.b32 	%r788, %r773, 2;
	add.s32 	%r789, %r78, %r788;
	atom.shared.add.u32 	%r1774, [%r789], %r163;
$L__BB12_161:
	shfl.sync.idx.b32	%r815|%p142, %r1774, %r162, 31, -1;
	add.s32 	%r166, %r163, %r815;
	setp.eq.s32 	%p143, %r1768, 2147483647;
	selp.b32 	%r816, -2147483648, %r1768, %p143;
	shr.u32 	%r817, %r816, %r270;
	and.b32  	%r812, %r817, %r77;
	mov.b32 	%r792, 1;
	// begin inline asm
	{
    .reg .pred p;
    and.b32 %r790, %r812, %r792;    setp.ne.u32 p, %r790, 0;
    vote.ballot.sync.b32 %r790, p, 0xffffffff;
    @!p not.b32 %r790, %r790;
}

	// end inline asm
	mov.b32 	%r795, 2;
	// begin inline asm
	{
    .reg .pred p;
    and.b32 %r793, %r812, %r795;    setp.ne.u32 p, %r793, 0;
    vote.ballot.sync.b32 %r793, p, 0xffffffff;
    @!p not.b32 %r793, %r793;
}

	// end inline asm
	and.b32  	%r818, %r793, %r790;
	mov.b32 	%r798, 4;
	// begin inline asm
	{
    .reg .pred p;
    and.b32 %r796, %r812, %r798;    setp.ne.u32 p, %r796, 0;
    vote.ballot.sync.b32 %r796, p, 0xffffffff;
    @!p not.b32 %r796, %r796;
}

	// end inline asm
	and.b32  	%r819, %r796, %r818;
	mov.b32 	%r801, 8;
	// begin inline asm
	{
    .reg .pred p;
    and.b32 %r799, %r812, %r801;    setp.ne.u32 p, %r799, 0;
    vote.ballot.sync.b32 %r799, p, 0xffffffff;
    @!p not.b32 %r799, %r799;
}

	// end inline asm
	and.b32  	%r820, %r799, %r819;
	mov.b32 	%r804, 16;
	// begin inline asm
	{
    .reg .pred p;
    and.b32 %r802, %r812, %r804;    setp.ne.u32 p, %r802, 0;
    vote.ballot.sync.b32 %r802, p, 0xffffffff;
    @!p not.b32 %r802, %r802;
}

	// end inline asm
	and.b32  	%r821, %r802, %r820;
	mov.b32 	%r807, 32;
	// begin inline asm
	{
    .reg .pred p;
    and.b32 %r805, %r812, %r807;    setp.ne.u32 p, %r805, 0;
    vote.ballot.sync.b32 %r805, p, 0xffffffff;
    @!p not.b32 %r805, %r805;
}

	// end inline asm
	and.b32  	%r822, %r805, %r821;
	mov.b32 	%r810, 64;
	// begin inline asm
	{
    .reg .pred p;
    and.b32 %r808, %r812, %r810;    setp.ne.u32 p, %r808, 0;
    vote.ballot.sync.b32 %r808, p, 0xffffffff;
    @!p not.b32 %r808, %r808;
}

	// end inline asm
	and.b32  	%r823, %r808, %r822;
	mov.b32 	%r813, 128;
	// begin inline asm
	{
    .reg .pred p;
    and.b32 %r811, %r812, %r813;    setp.ne.u32 p, %r811, 0;
    vote.ballot.sync.b32 %r811, p, 0xffffffff;
    @!p not.b32 %r811, %r811;
}

	// end inline asm
	and.b32  	%r824, %r811, %r823;
	clz.b32 	%r825, %r824;
	sub.s32 	%r168, 31, %r825;
	and.b32  	%r826, %r673, %r824;
	popc.b32 	%r169, %r826;
	setp.ne.s32 	%p144, %r272, %r168;
	mov.b32 	%r1775, 0;
	@%p144 bra 	$L__BB12_163;
	shl.b32 	%r827, %r812, 2;
	add.s32 	%r828, %r78, %r827;
	atom.shared.add.u32 	%r1775, [%r828], %r169;
$L__BB12_163:
	shfl.sync.idx.b32	%r854|%p145, %r1775, %r168, 31, -1;
	add.s32 	%r172, %r169, %r854;
	setp.eq.s32 	%p146, %r1767, 2147483647;
	selp.b32 	%r855, -2147483648, %r1767, %p146;
	shr.u32 	%r856, %r855, %r270;
	and.b32  	%r851, %r856, %r77;
	mov.b32 	%r831, 1;
	// begin inline asm
	{
    .reg .pred p;
    and.b32 %r829, %r851, %r831;    setp.ne.u32 p, %r829, 0;
    vote.ballot.sync.b32 %r829, p, 0xffffffff;
    @!p not.b32 %r829, %r829;
}

	// end inline asm
	mov.b32 	%r834, 2;
	// begin inline asm
	{
    .reg .pred p;
    and.b32 %r832, %r851, %r834;    setp.ne.u32 p, %r832, 0;
    vote.ballot.sync.b32 %r832, p, 0xffffffff;
    @!p not.b32 %r832, %r832;
}

	// end inline asm
	and.b32  	%r857, %r832, %r829;
	mov.b32 	%r837, 4;
	// begin inline asm
	{
    .reg .pred p;
    and.b32 %r835, %r851, %r837;    setp.ne.u32 p, %r835, 0;
    vote.ballot.sync.b32 %r835, p, 0xffffffff;
    @!p not.b32 %r835, %r835;
}

	// end inline asm
	and.b32  	%r858, %r835, %r857;
	mov.b32 	%r840, 8;
	// begin inline asm
	{
    .reg .pred p;
    and.b32 %r838, %r851, %r840;    setp.ne.u32 p, %r838, 0;
    vote.ballot.sync.b32 %r838, p, 0xffffffff;
    @!p not.b32 %r838, %r838;
}

	// end inline asm
	and.b32  	%r859, %r838, %r858;
	mov.b32 	%r843, 16;
	// begin inline asm
	{
    .reg .pred p;
    and.b32 %r841, %r851, %r843;    setp.ne.u32 p, %r841, 0;
    vote.ballot.sync.b32 %r841, p, 0xffffffff;
    @!p not.b32 %r841, %r841;
}

	// end inline asm
	and.b32  	%r860, %r841, %r859;
	mov.b32 	%r846, 32;
	// begin inline asm
	{
    .reg .pred p;
    and.b32 %r844, %r851, %r846;    setp.ne.u32 p, %r844, 0;
    vote.ballot.sync.b32 %r844, p, 0xffffffff;
    @!p not.b32 %r844, %r844;
}

	// end inline asm
	and.b32  	%r861, %r844, %r860;
	mov.b32 	%r849, 64;
	// begin inline asm
	{
    .reg .pred p;
    and.b32 %r847, %r851, %r849;    setp.ne.u32 p, %r847, 0;
    vote.ballot.sync.b32 %r847, p, 0xffffffff;
    @!p not.b32 %r847, %r847;
}

	// end inline asm
	and.b32  	%r862, %r847, %r861;
	mov.b32 	%r852, 128;
	// begin inline asm
	{
    .reg .pred p;
    and.b32 %r850, %r851, %r852;    setp.ne.u32 p, %r850, 0;
    vote.ballot.sync.b32 %r850, p, 0xffffffff;
    @!p not.b32 %r850, %r850;
}

	// end inline asm
	and.b32  	%r863, %r850, %r862;
	clz.b32 	%r864, %r863;
	sub.s32 	%r174, 31, %r864;
	and.b32  	%r865, %r673, %r863;
	popc.b32 	%r175, %r865;
	setp.ne.s32 	%p147, %r272, %r174;
	mov.b32 	%r1776, 0;
	@%p147 bra 	$L__BB12_165;
	shl.b32 	%r866, %r851, 2;
	add.s32 	%r867, %r78, %r866;
	atom.shared.add.u32 	%r1776, [%r867], %r175;
$L__BB12_165:
	shfl.sync.idx.b32	%r893|%p148, %r1776, %r174, 31, -1;
	add.s32 	%r178, %r175, %r893;
	setp.eq.s32 	%p149, %r1766, 2147483647;
	selp.b32 	%r894, -2147483648, %r1766, %p149;
	shr.u32 	%r895, %r894, %r270;
	and.b32  	%r890, %r895, %r77;
	mov.b32 	%r870, 1;
	// begin inline asm
	{
    .reg .pred p;
    and.b32 %r868, %r890, %r870;    setp.ne.u32 p, %r868, 0;
    vote.ballot.sync.b32 %r868, p, 0xffffffff;
    @!p not.b32 %r868, %r868;
}

	// end inline asm
	mov.b32 	%r873, 2;
	// begin inline asm
	{
    .reg .pred p;
    and.b32 %r871, %r890, %r873;    setp.ne.u32 p, %r871, 0;
    vote.ballot.sync.b32 %r871, p, 0xffffffff;
    @!p not.b32 %r871, %r871;
}

	// end inline asm
	and.b32  	%r896, %r871, %r868;
	mov.b32 	%r876, 4;
	// begin inline asm
	{
    .reg .pred p;
    and.b32 %r874, %r890, %r876;    setp.ne.u32 p, %r874, 0;
    vote.ballot.sync.b32 %r874, p, 0xffffffff;
    @!p not.b32 %r874, %r874;
}

	// end inline asm
	and.b32  	%r897, %r874, %r896;
	mov.b32 	%r879, 8;
	// begin inline asm
	{
    .reg .pred p;
    and.b32 %r877, %r890, %r879;    setp.ne.u32 p, %r877, 0;
    vote.ballot.sync.b32 %r877, p, 0xffffffff;
    @!p not.b32 %r877, %r877;
}

	// end inline asm
	and.b32  	%r898, %r877, %r897;
	mov.b32 	%r882, 16;
	// begin inline asm
	{
    .reg .pred p;
    and.b32 %r880, %r890, %r882;    setp.ne.u32 p, %r880, 0;
    vote.ballot.sync.b32 %r880, p, 0xffffffff;
    @!p not.b32 %r880, %r880;
}

	// end inline asm
	and.b32  	%r899, %r880, %r898;
	mov.b32 	%r885, 32;
	// begin inline asm
	{
    .reg .pred p;
    and.b32 %r883, %r890, %r885;    setp.ne.u32 p, %r883, 0;
    vote.ballot.sync.b32 %r883, p, 0xffffffff;
    @!p not.b32 %r883, %r883;
}

	// end inline asm
	and.b32  	%r900, %r883, %r899;
	mov.b32 	%r888, 64;
	// begin inline asm
	{
    .reg .pred p;
    and.b32 %r886, %r890, %r888;    setp.ne.u32 p, %r886, 0;
    vote.ballot.sync.b32 %r886, p, 0xffffffff;
    @!p not.b32 %r886, %r886;
}

	// end inline asm
	and.b32  	%r901, %r886, %r900;
	mov.b32 	%r891, 128;
	// begin inline asm
	{
    .reg .pred p;
    and.b32 %r889, %r890, %r891;    setp.ne.u32 p, %r889, 0;
    vote.ballot.sync.b32 %r889, p, 0xffffffff;
    @!p not.b32 %r889, %r889;
}

	// end inline asm
	and.b32  	%r902, %r889, %r901;
	clz.b32 	%r903, %r902;
	sub.s32 	%r180, 31, %r903;
	and.b32  	%r904, %r673, %r902;
	popc.b32 	%r181, %r904;
	setp.ne.s32 	%p150, %r272, %r180;
	mov.b32 	%r1777, 0;
	@%p150 bra 	$L__BB12_167;
	shl.b32 	%r905, %r890, 2;
	add.s32 	%r906, %r78, %r905;
	atom.shared.add.u32 	%r1777, [%r906], %r181;
$L__BB12_167:
	shfl.sync.idx.b32	%r932|%p151, %r1777, %r180, 31, -1;
	add.s32 	%r184, %r181, %r932;
	setp.eq.s32 	%p152, %r1765, 2147483647;
	selp.b32 	%r933, -2147483648, %r1765, %p152;
	shr.u32 	%r934, %r933, %r270;
	and.b32  	%r929, %r934, %r77;
	mov.b32 	%r909, 1;
	// begin inline asm
	{
    .reg .pred p;
    and.b32 %r907, %r929, %r909;    setp.ne.u32 p, %r907, 0;
    vote.ballot.sync.b32 %r907, p, 0xffffffff;
    @!p not.b32 %r907, %r907;
}

	// end inline asm
	mov.b32 	%r912, 2;
	// begin inline asm
	{
    .reg .pred p;
    and.b32 %r910, %r929, %r912;    setp.ne.u32 p, %r910, 0;
    vote.ballot.sync.b32 %r910, p, 0xffffffff;
    @!p not.b32 %r910, %r910;
}

	// end inline asm
	and.b32  	%r935, %r910, %r907;
	mov.b32 	%r915, 4;
	// begin inline asm
	{
    .reg .pred p;
    and.b32 %r913, %r929, %r915;    setp.ne.u32 p, %r913, 0;
    vote.ballot.sync.b32 %r913, p, 0xffffffff;
    @!p not.b32 %r913, %r913;
}

	// end inline asm
	and.b32  	%r936, %r913, %r935;
	mov.b32 	%r918, 8;
	// begin inline asm
	{
    .reg .pred p;
    and.b32 %r916, %r929, %r918;    setp.ne.u32 p, %r916, 0;
    vote.ballot.sync.b32 %r916, p, 0xffffffff;
    @!p not.b32 %r916, %r916;
}

	// end inline asm
	and.b32  	%r937, %r916, %r936;
	mov.b32 	%r921, 16;
	// begin inline asm
	{
    .reg .pred p;
    and.b32 %r919, %r929, %r921;    setp.ne.u32 p, %r919, 0;
    vote.ballot.sync.b32 %r919, p, 0xffffffff;
    @!p not.b32 %r919, %r919;
}

	// end inline asm
	and.b32  	%r938, %r919, %r937;
	mov.b32 	%r924, 32;
	// begin inline asm
	{
    .reg .pred p;
    and.b32 %r922, %r929, %r924;    setp.ne.u32 p, %r922, 0;
    vote.ballot.sync.b32 %r922, p, 0xffffffff;
    @!p not.b32 %r922, %r922;
}

	// end inline asm
	and.b32  	%r939, %r922, %r938;
	mov.b32 	%r927, 64;
	// begin inline asm
	{
    .reg .pred p;
    and.b32 %r925, %r929, %r927;    setp.ne.u32 p, %r925, 0;
    vote.ballot.sync.b32 %r925, p, 0xffffffff;
    @!p not.b32 %r925, %r925;
}

	// end inline asm
	and.b32  	%r940, %r925, %r939;
	mov.b32 	%r930, 128;
	// begin inline asm
	{
    .reg .pred p;
    and.b32 %r928, %r929, %r930;    setp.ne.u32 p, %r928, 0;
    vote.ballot.sync.b32 %r928, p, 0xffffffff;
    @!p not.b32 %r928, %r928;
}

	// end inline asm
	and.b32  	%r941, %r928, %r940;
	clz.b32 	%r942, %r941;
	sub.s32 	%r186, 31, %r942;
	and.b32  	%r943, %r673, %r941;
	popc.b32 	%r187, %r943;
	setp.ne.s32 	%p153, %r272, %r186;
	mov.b32 	%r1778, 0;
	@%p153 bra 	$L__BB12_169;
	shl.b32 	%r944, %r929, 2;
	add.s32 	%r945, %r78, %r944;
	atom.shared.add.u32 	%r1778, [%r945], %r187;
$L__BB12_169:
	shfl.sync.idx.b32	%r971|%p154, %r1778, %r186, 31, -1;
	add.s32 	%r190, %r187, %r971;
	setp.eq.s32 	%p155, %r1764, 2147483647;
	selp.b32 	%r972, -2147483648, %r1764, %p155;
	shr.u32 	%r973, %r972, %r270;
	and.b32  	%r968, %r973, %r77;
	mov.b32 	%r948, 1;
	// begin inline asm
	{
    .reg .pred p;
    and.b32 %r946, %r968, %r948;    setp.ne.u32 p, %r946, 0;
    vote.ballot.sync.b32 %r946, p, 0xffffffff;
    @!p not.b32 %r946, %r946;
}

	// end inline asm
	mov.b32 	%r951, 2;
	// begin inline asm
	{
    .reg .pred p;
    and.b32 %r949, %r968, %r951;    setp.ne.u32 p, %r949, 0;
    vote.ballot.sync.b32 %r949, p, 0xffffffff;
    @!p not.b32 %r949, %r949;
}

	// end inline asm
	and.b32  	%r974, %r949, %r946;
	mov.b32 	%r954, 4;
	// begin inline asm
	{
    .reg .pred p;
    and.b32 %r952, %r968, %r954;    setp.ne.u32 p, %r952, 0;
    vote.ballot.sync.b32 %r952, p, 0xffffffff;
    @!p not.b32 %r952, %r952;
}

	// end inline asm
	and.b32  	%r975, %r952, %r974;
	mov.b32 	%r957, 8;
	// begin inline asm
	{
    .reg .pred p;
    and.b32 %r955, %r968, %r957;    setp.ne.u32 p, %r955, 0;
    vote.ballot.sync.b32 %r955, p, 0xffffffff;
    @!p not.b32 %r955, %r955;
}

	// end inline asm
	and.b32  	%r976, %r955, %r975;
	mov.b32 	%r960, 16;
	// begin inline asm
	{
    .reg .pred p;
    and.b32 %r958, %r968, %r960;    setp.ne.u32 p, %r958, 0;
    vote.ballot.sync.b32 %r958, p, 0xffffffff;
    @!p not.b32 %r958, %r958;
}

	// end inline asm
	and.b32  	%r977, %r958, %r976;
	mov.b32 	%r963, 32;
	// begin inline asm
	{
    .reg .pred p;
    and.b32 %r961, %r968, %r963;    setp.ne.u32 p, %r961, 0;
    vote.ballot.sync.b32 %r961, p, 0xffffffff;
    @!p not.b32 %r961, %r961;
}

	// end inline asm
	and.b32  	%r978, %r961, %r977;
	mov.b32 	%r966, 64;
	// begin inline asm
	{
    .reg .pred p;
    and.b32 %r964, %r968, %r966;    setp.ne.u32 p, %r964, 0;
    vote.ballot.sync.b32 %r964, p, 0xffffffff;
    @!p not.b32 %r964, %r964;
}

	// end inline asm
	and.b32  	%r979, %r964, %r978;
	mov.b32 	%r969, 128;
	// begin inline asm
	{
    .reg .pred p;
    and.b32 %r967, %r968, %r969;    setp.ne.u32 p, %r967, 0;
    vote.ballot.sync.b32 %r967, p, 0xffffffff;
    @!p not.b32 %r967, %r967;
}

	// end inline asm
	and.b32  	%r980, %r967, %r979;
	clz.b32 	%r981, %r980;
	sub.s32 	%r192, 31, %r981;
	and.b32  	%r982, %r673, %r980;
	popc.b32 	%r193, %r982;
	setp.ne.s32 	%p156, %r272, %r192;
	mov.b32 	%r1779, 0;
	@%p156 bra 	$L__BB12_171;
	shl.b32 	%r983, %r968, 2;
	add.s32 	%r984, %r78, %r983;
	atom.shared.add.u32 	%r1779, [%r984], %r193;
$L__BB12_171:
	shfl.sync.idx.b32	%r1010|%p157, %r1779, %r192, 31, -1;
	add.s32 	%r196, %r193, %r1010;
	setp.eq.s32 	%p158, %r1763, 2147483647;
	selp.b32 	%r1011, -2147483648, %r1763, %p158;
	shr.u32 	%r1012, %r1011, %r270;
	and.b32  	%r1007, %r1012, %r77;
	mov.b32 	%r987, 1;
	// begin inline asm
	{
    .reg .pred p;
    and.b32 %r985, %r1007, %r987;    setp.ne.u32 p, %r985, 0;
    vote.ballot.sync.b32 %r985, p, 0xffffffff;
    @!p not.b32 %r985, %r985;
}

	// end inline asm
	mov.b32 	%r990, 2;
	// begin inline asm
	{
    .reg .pred p;
    and.b32 %r988, %r1007, %r990;    setp.ne.u32 p, %r988, 0;
    vote.ballot.sync.b32 %r988, p, 0xffffffff;
    @!p not.b32 %r988, %r988;
}

	// end inline asm
	and.b32  	%r1013, %r988, %r985;
	mov.b32 	%r993, 4;
	// begin inline asm
	{
    .reg .pred p;
    and.b32 %r991, %r1007, %r993;    setp.ne.u32 p, %r991, 0;
    vote.ballot.sync.b32 %r991, p, 0xffffffff;
    @!p not.b32 %r991, %r991;
}

	// end inline asm
	and.b32  	%r1014, %r991, %r1013;
	mov.b32 	%r996, 8;
	// begin inline asm
	{
    .reg .pred p;
    and.b32 %r994, %r1007, %r996;    setp.ne.u32 p, %r994, 0;
    vote.ballot.sync.b32 %r994, p, 0xffffffff;
    @!p not.b32 %r994, %r994;
}

	// end inline asm
	and.b32  	%r1015, %r994, %r1014;
	mov.b32 	%r999, 16;
	// begin inline asm
	{
    .reg .pred p;
    and.b32 %r997, %r1007, %r999;    setp.ne.u32 p, %r997, 0;
    vote.ballot.sync.b32 %r997, p, 0xffffffff;
    @!p not.b32 %r997, %r997;
}

	// end inline asm
	and.b32  	%r1016, %r997, %r1015;
	mov.b32 	%r1002, 32;
	// begin inline asm
	{
    .reg .pred p;
    and.b32 %r1000, %r1007, %r1002;    setp.ne.u32 p, %r1000, 0;
    vote.ballot.sync.b32 %r1000, p, 0xffffffff;
    @!p not.b32 %r1000, %r1000;
}

	// end inline asm
	and.b32  	%r1017, %r1000, %r1016;
	mov.b32 	%r1005, 64;
	// begin inline asm
	{
    .reg .pred p;
    and.b32 %r1003, %r1007, %r1005;    setp.ne.u32 p, %r1003, 0;
    vote.ballot.sync.b32 %r1003, p, 0xffffffff;
    @!p not.b32 %r1003, %r1003;
}

	// end inline asm
	and.b32  	%r1018, %r1003, %r1017;
	mov.b32 	%r1008, 128;
	// begin inline asm
	{
    .reg .pred p;
    and.b32 %r1006, %r1007, %r1008;    setp.ne.u32 p, %r1006, 0;
    vote.ballot.sync.b32 %r1006, p, 0xffffffff;
    @!p not.b32 %r1006, %r1006;
}

	// end inline asm
	and.b32  	%r1019, %r1006, %r1018;
	clz.b32 	%r1020, %r1019;
	sub.s32 	%r198, 31, %r1020;
	and.b32  	%r1021, %r673, %r1019;
	popc.b32 	%r199, %r1021;
	setp.ne.s32 	%p159, %r272, %r198;
	mov.b32 	%r1780, 0;
	@%p159 bra 	$L__BB12_173;
	shl.b32 	%r1022, %r1007, 2;
	add.s32 	%r1023, %r78, %r1022;
	atom.shared.add.u32 	%r1780, [%r1023], %r199;
$L__BB12_173:
	shfl.sync.idx.b32	%r1049|%p160, %r1780, %r198, 31, -1;
	add.s32 	%r202, %r199, %r1049;
	setp.eq.s32 	%p161, %r1762, 2147483647;
	selp.b32 	%r1050, -2147483648, %r1762, %p161;
	shr.u32 	%r1051, %r1050, %r270;
	and.b32  	%r1046, %r1051, %r77;
	mov.b32 	%r1026, 1;
	// begin inline asm
	{
    .reg .pred p;
    and.b32 %r1024, %r1046, %r1026;    setp.ne.u32 p, %r1024, 0;
    vote.ballot.sync.b32 %r1024, p, 0xffffffff;
    @!p not.b32 %r1024, %r1024;
}

	// end inline asm
	mov.b32 	%r1029, 2;
	// begin inline asm
	{
    .reg .pred p;
    and.b32 %r1027, %r1046, %r1029;    setp.ne.u32 p, %r1027, 0;
    vote.ballot.sync.b32 %r1027, p, 0xffffffff;
    @!p not.b32 %r1027, %r1027;
}

	// end inline asm
	and.b32  	%r1052, %r1027, %r1024;
	mov.b32 	%r1032, 4;
	// begin inline asm
	{
    .reg .pred p;
    and.b32 %r1030, %r1046, %r1032;    setp.ne.u32 p, %r1030, 0;
    vote.ballot.sync.b32 %r1030, p, 0xffffffff;
    @!p not.b32 %r1030, %r1030;
}

	// end inline asm
	and.b32  	%r1053, %r1030, %r1052;
	mov.b32 	%r1035, 8;
	// begin inline asm
	{
    .reg .pred p;
    and.b32 %r1033, %r1046, %r1035;    setp.ne.u32 p, %r1033, 0;
    vote.ballot.sync.b32 %r1033, p, 0xffffffff;
    @!p not.b32 %r1033, %r1033;
}

	// end inline asm
	and.b32  	%r1054, %r1033, %r1053;
	mov.b32 	%r1038, 16;
	// begin inline asm
	{
    .reg .pred p;
    and.b32 %r1036, %r1046, %r1038;    setp.ne.u32 p, %r1036, 0;
    vote.ballot.sync.b32 %r1036, p, 0xffffffff;
    @!p not.b32 %r1036, %r1036;
}

	// end inline asm
	and.b32  	%r1055, %r1036, %r1054;
	mov.b32 	%r1041, 32;
	// begin inline asm
	{
    .reg .pred p;
    and.b32 %r1039, %r1046, %r1041;    setp.ne.u32 p, %r1039, 0;
    vote.ballot.sync.b32 %r1039, p, 0xffffffff;
    @!p not.b32 %r1039, %r1039;
}

	// end inline asm
	and.b32  	%r1056, %r1039, %r1055;
	mov.b32 	%r1044, 64;
	// begin inline asm
	{
    .reg .pred p;
    and.b32 %r1042, %r1046, %r1044;    setp.ne.u32 p, %r1042, 0;
    vote.ballot.sync.b32 %r1042, p, 0xffffffff;
    @!p not.b32 %r1042, %r1042;
}

	// end inline asm
	and.b32  	%r1057, %r1042, %r1056;
	mov.b32 	%r1047, 128;
	// begin inline asm
	{
    .reg .pred p;
    and.b32 %r1045, %r1046, %r1047;    setp.ne.u32 p, %r1045, 0;
    vote.ballot.sync.b32 %r1045, p, 0xffffffff;
    @!p not.b32 %r1045, %r1045;
}

	// end inline asm
	and.b32  	%r1058, %r1045, %r1057;
	clz.b32 	%r1059, %r1058;
	sub.s32 	%r204, 31, %r1059;
	and.b32  	%r1060, %r673, %r1058;
	popc.b32 	%r205, %r1060;
	setp.ne.s32 	%p162, %r272, %r204;
	mov.b32 	%r1781, 0;
	@%p162 bra 	$L__BB12_175;
	shl.b32 	%r1061, %r1046, 2;
	add.s32 	%r1062, %r78, %r1061;
	atom.shared.add.u32 	%r1781, [%r1062], %r205;
$L__BB12_175:
	shfl.sync.idx.b32	%r1088|%p163, %r1781, %r204, 31, -1;
	add.s32 	%r208, %r205, %r1088;
	setp.eq.s32 	%p164, %r1761, 2147483647;
	selp.b32 	%r1089, -2147483648, %r1761, %p164;
	shr.u32 	%r1090, %r1089, %r270;
	and.b32  	%r1085, %r1090, %r77;
	mov.b32 	%r1065, 1;
	// begin inline asm
	{
    .reg .pred p;
    and.b32 %r1063, %r1085, %r1065;    setp.ne.u32 p, %r1063, 0;
    vote.ballot.sync.b32 %r1063, p, 0xffffffff;
    @!p not.b32 %r1063, %r1063;
}

	// end inline asm
	mov.b32 	%r1068, 2;
	// begin inline asm
	{
    .reg .pred p;
    and.b32 %r1066, %r1085, %r1068;    setp.ne.u32 p, %r1066, 0;
    vote.ballot.sync.b32 %r1066, p, 0xffffffff;
    @!p not.b32 %r1066, %r1066;
}

	// end inline asm
	and.b32  	%r1091, %r1066, %r1063;
	mov.b32 	%r1071, 4;
	// begin inline asm
	{
    .reg .pred p;
    and.b32 %r1069, %r1085, %r1071;    setp.ne.u32 p, %r1069, 0;
    vote.ballot.sync.b32 %r1069, p, 0xffffffff;
    @!p not.b32 %r1069, %r1069;
}

	// end inline asm
	and.b32  	%r1092, %r1069, %r1091;
	mov.b32 	%r1074, 8;
	// begin inline asm
	{
    .reg .pred p;
    and.b32 %r1072, %r1085, %r1074;    setp.ne.u32 p, %r1072, 0;
    vote.ballot.sync.b32 %r1072, p, 0xffffffff;
    @!p not.b32 %r1072, %r1072;
}

	// end inline asm
	and.b32  	%r1093, %r1072, %r1092;
	mov.b32 	%r1077, 16;
	// begin inline asm
	{
    .reg .pred p;
    and.b32 %r1075, %r1085, %r1077;    setp.ne.u32 p, %r1075, 0;
    vote.ballot.sync.b32 %r1075, p, 0xffffffff;
    @!p not.b32 %r1075, %r1075;
}

	// end inline asm
	and.b32  	%r1094, %r1075, %r1093;
	mov.b32 	%r1080, 32;
	// begin inline asm
	{
    .reg .pred p;
    and.b32 %r1078, %r1085, %r1080;    setp.ne.u32 p, %r1078, 0;
    vote.ballot.sync.b32 %r1078, p, 0xffffffff;
    @!p not.b32 %r1078, %r1078;
}

	// end inline asm
	and.b32  	%r1095, %r1078, %r1094;
	mov.b32 	%r1083, 64;
	// begin inline asm
	{
    .reg .pred p;
    and.b32 %r1081, %r1085, %r1083;    setp.ne.u32 p, %r1081, 0;
    vote.ballot.sync.b32 %r1081, p, 0xffffffff;
    @!p not.b32 %r1081, %r1081;
}

	// end inline asm
	and.b32  	%r1096, %r1081, %r1095;
	mov.b32 	%r1086, 128;
	// begin inline asm
	{
    .reg .pred p;
    and.b32 %r1084, %r1085, %r1086;    setp.ne.u32 p, %r1084, 0;
    vote.ballot.sync.b32 %r1084, p, 0xffffffff;
    @!p not.b32 %r1084, %r1084;
}

	// end inline asm
	and.b32  	%r1097, %r1084, %r1096;
	clz.b32 	%r1098, %r1097;
	sub.s32 	%r210, 31, %r1098;
	and.b32  	%r1099, %r673, %r1097;
	popc.b32 	%r211, %r1099;
	setp.ne.s32 	%p165, %r272, %r210;
	mov.b32 	%r1782, 0;
	@%p165 bra 	$L__BB12_177;
	shl.b32 	%r1100, %r1085, 2;
	add.s32 	%r1101, %r78, %r1100;
	atom.shared.add.u32 	%r1782, [%r1101], %r211;
$L__BB12_177:
	shfl.sync.idx.b32	%r1127|%p166, %r1782, %r210, 31, -1;
	add.s32 	%r214, %r211, %r1127;
	setp.eq.s32 	%p167, %r1760, 2147483647;
	selp.b32 	%r1128, -2147483648, %r1760, %p167;
	shr.u32 	%r1129, %r1128, %r270;
	and.b32  	%r1124, %r1129, %r77;
	mov.b32 	%r1104, 1;
	// begin inline asm
	{
    .reg .pred p;
    and.b32 %r1102, %r1124, %r1104;    setp.ne.u32 p, %r1102, 0;
    vote.ballot.sync.b32 %r1102, p, 0xffffffff;
    @!p not.b32 %r1102, %r1102;
}

	// end inline asm
	mov.b32 	%r1107, 2;
	// begin inline asm
	{
    .reg .pred p;
    and.b32 %r1105, %r1124, %r1107;    setp.ne.u32 p, %r1105, 0;
    vote.ballot.sync.b32 %r1105, p, 0xffffffff;
    @!p not.b32 %r1105, %r1105;
}

	// end inline asm
	and.b32  	%r1130, %r1105, %r1102;
	mov.b32 	%r1110, 4;
	// begin inline asm
	{
    .reg .pred p;
    and.b32 %r1108, %r1124, %r1110;    setp.ne.u32 p, %r1108, 0;
    vote.ballot.sync.b32 %r1108, p, 0xffffffff;
    @!p not.b32 %r1108, %r1108;
}

	// end inline asm
	and.b32  	%r1131, %r1108, %r1130;
	mov.b32 	%r1113, 8;
	// begin inline asm
	{
    .reg .pred p;
    and.b32 %r1111, %r1124, %r1113;    setp.ne.u32 p, %r1111, 0;
    vote.ballot.sync.b32 %r1111, p, 0xffffffff;
    @!p not.b32 %r1111, %r1111;
}

	// end inline asm
	and.b32  	%r1132, %r1111, %r1131;
	mov.b32 	%r1116, 16;
	// begin inline asm
	{
    .reg .pred p;
    and.b32 %r1114, %r1124, %r1116;    setp.ne.u32 p, %r1114, 0;
    vote.ballot.sync.b32 %r1114, p, 0xffffffff;
    @!p not.b32 %r1114, %r1114;
}

	// end inline asm
	and.b32  	%r1133, %r1114, %r1132;
	mov.b32 	%r1119, 32;
	// begin inline asm
	{
    .reg .pred p;
    and.b32 %r1117, %r1124, %r1119;    setp.ne.u32 p, %r1117, 0;
    vote.ballot.sync.b32 %r1117, p, 0xffffffff;
    @!p not.b32 %r1117, %r1117;
}

	// end inline asm
	and.b32  	%r1134, %r1117, %r1133;
	mov.b32 	%r1122, 64;
	// begin inline asm
	{
    .reg .pred p;
    and.b32 %r1120, %r1124, %r1122;    setp.ne.u32 p, %r1120, 0;
    vote.ballot.sync.b32 %r1120, p, 0xffffffff;
    @!p not.b32 %r1120, %r1120;
}

	// end inline asm
	and.b32  	%r1135, %r1120, %r1134;
	mov.b32 	%r1125, 128;
	// begin inline asm
	{
    .reg .pred p;
    and.b32 %r1123, %r1124, %r1125;    setp.ne.u32 p, %r1123, 0;
    vote.ballot.sync.b32 %r1123, p, 0xffffffff;
    @!p not.b32 %r1123, %r1123;
}

	// end inline asm
	and.b32  	%r1136, %r1123, %r1135;
	clz.b32 	%r1137, %r1136;
	sub.s32 	%r216, 31, %r1137;
	and.b32  	%r1138, %r673, %r1136;
	popc.b32 	%r217, %r1138;
	setp.ne.s32 	%p168, %r272, %r216;
	mov.b32 	%r1783, 0;
	@%p168 bra 	$L__BB12_179;
	shl.b32 	%r1139, %r1124, 2;
	add.s32 	%r1140, %r78, %r1139;
	atom.shared.add.u32 	%r1783, [%r1140], %r217;
$L__BB12_179:
	shfl.sync.idx.b32	%r1166|%p169, %r1783, %r216, 31, -1;
	add.s32 	%r220, %r217, %r1166;
	setp.eq.s32 	%p170, %r1759, 2147483647;
	selp.b32 	%r1167, -2147483648, %r1759, %p170;
	shr.u32 	%r1168, %r1167, %r270;
	and.b32  	%r1163, %r1168, %r77;
	mov.b32 	%r1143, 1;
	// begin inline asm
	{
    .reg .pred p;
    and.b32 %r1141, %r1163, %r1143;    setp.ne.u32 p, %r1141, 0;
    vote.ballot.sync.b32 %r1141, p, 0xffffffff;
    @!p not.b32 %r1141, %r1141;
}

	// end inline asm
	mov.b32 	%r1146, 2;
	// begin inline asm
	{
    .reg .pred p;
    and.b32 %r1144, %r1163, %r1146;    setp.ne.u32 p, %r1144, 0;
    vote.ballot.sync.b32 %r1144, p, 0xffffffff;
    @!p not.b32 %r1144, %r1144;
}

	// end inline asm
	and.b32  	%r1169, %r1144, %r1141;
	mov.b32 	%r1149, 4;
	// begin inline asm
	{
    .reg .pred p;
    and.b32 %r1147, %r1163, %r1149;    setp.ne.u32 p, %r1147, 0;
    vote.ballot.sync.b32 %r1147, p, 0xffffffff;
    @!p not.b32 %r1147, %r1147;
}

	// end inline asm
	and.b32  	%r1170, %r1147, %r1169;
	mov.b32 	%r1152, 8;
	// begin inline asm
	{
    .reg .pred p;
    and.b32 %r1150, %r1163, %r1152;    setp.ne.u32 p, %r1150, 0;
    vote.ballot.sync.b32 %r1150, p, 0xffffffff;
    @!p not.b32 %r1150, %r1150;
}

	// end inline asm
	and.b32  	%r1171, %r1150, %r1170;
	mov.b32 	%r1155, 16;
	// begin inline asm
	{
    .reg .pred p;
    and.b32 %r1153, %r1163, %r1155;    setp.ne.u32 p, %r1153, 0;
    vote.ballot.sync.b32 %r1153, p, 0xffffffff;
    @!p not.b32 %r1153, %r1153;
}

	// end inline asm
	and.b32  	%r1172, %r1153, %r1171;
	mov.b32 	%r1158, 32;
	// begin inline asm
	{
    .reg .pred p;
    and.b32 %r1156, %r1163, %r1158;    setp.ne.u32 p, %r1156, 0;
    vote.ballot.sync.b32 %r1156, p, 0xffffffff;
    @!p not.b32 %r1156, %r1156;
}

	// end inline asm
	and.b32  	%r1173, %r1156, %r1172;
	mov.b32 	%r1161, 64;
	// begin inline asm
	{
    .reg .pred p;
    and.b32 %r1159, %r1163, %r1161;    setp.ne.u32 p, %r1159, 0;
    vote.ballot.sync.b32 %r1159, p, 0xffffffff;
    @!p not.b32 %r1159, %r1159;
}

	// end inline asm
	and.b32  	%r1174, %r1159, %r1173;
	mov.b32 	%r1164, 128;
	// begin inline asm
	{
    .reg .pred p;
    and.b32 %r1162, %r1163, %r1164;    setp.ne.u32 p, %r1162, 0;
    vote.ballot.sync.b32 %r1162, p, 0xffffffff;
    @!p not.b32 %r1162, %r1162;
}

	// end inline asm
	and.b32  	%r1175, %r1162, %r1174;
	clz.b32 	%r1176, %r1175;
	sub.s32 	%r222, 31, %r1176;
	and.b32  	%r1177, %r673, %r1175;
	popc.b32 	%r223, %r1177;
	setp.ne.s32 	%p171, %r272, %r222;
	mov.b32 	%r1784, 0;
	@%p171 bra 	$L__BB12_181;
	shl.b32 	%r1178, %r1163, 2;
	add.s32 	%r1179, %r78, %r1178;
	atom.shared.add.u32 	%r1784, [%r1179], %r223;
$L__BB12_181:
	shfl.sync.idx.b32	%r1205|%p172, %r1784, %r222, 31, -1;
	add.s32 	%r226, %r223, %r1205;
	setp.eq.s32 	%p173, %r1758, 2147483647;
	selp.b32 	%r1206, -2147483648, %r1758, %p173;
	shr.u32 	%r1207, %r1206, %r270;
	and.b32  	%r1202, %r1207, %r77;
	mov.b32 	%r1182, 1;
	// begin inline asm
	{
    .reg .pred p;
    and.b32 %r1180, %r1202, %r1182;    setp.ne.u32 p, %r1180, 0;
    vote.ballot.sync.b32 %r1180, p, 0xffffffff;
    @!p not.b32 %r1180, %r1180;
}

	// end inline asm
	mov.b32 	%r1185, 2;
	// begin inline asm
	{
    .reg .pred p;
    and.b32 %r1183, %r1202, %r1185;    setp.ne.u32 p, %r1183, 0;
    vote.ballot.sync.b32 %r1183, p, 0xffffffff;
    @!p not.b32 %r1183, %r1183;
}

	// end inline asm
	and.b32  	%r1208, %r1183, %r1180;
	mov.b32 	%r1188, 4;
	// begin inline asm
	{
    .reg .pred p;
    and.b32 %r1186, %r1202, %r1188;    setp.ne.u32 p, %r1186, 0;
    vote.ballot.sync.b32 %r1186, p, 0xffffffff;
    @!p not.b32 %r1186, %r1186;
}

	// end inline asm
	and.b32  	%r1209, %r1186, %r1208;
	mov.b32 	%r1191, 8;
	// begin inline asm
	{
    .reg .pred p;
    and.b32 %r1189, %r1202, %r1191;    setp.ne.u32 p, %r1189, 0;
    vote.ballot.sync.b32 %r1189, p, 0xffffffff;
    @!p not.b32 %r1189, %r1189;
}

	// end inline asm
	and.b32  	%r1210, %r1189, %r1209;
	mov.b32 	%r1194, 16;
	// begin inline asm
	{
    .reg .pred p;
    and.b32 %r1192, %r1202, %r1194;    setp.ne.u32 p, %r1192, 0;
    vote.ballot.sync.b32 %r1192, p, 0xffffffff;
    @!p not.b32 %r1192, %r1192;
}

	// end inline asm
	and.b32  	%r1211, %r1192, %r1210;
	mov.b32 	%r1197, 32;
	// begin inline asm
	{
    .reg .pred p;
    and.b32 %r1195, %r1202, %r1197;    setp.ne.u32 p, %r1195, 0;
    vote.ballot.sync.b32 %r1195, p, 0xffffffff;
    @!p not.b32 %r1195, %r1195;
}

	// end inline asm
	and.b32  	%r1212, %r1195, %r1211;
	mov.b32 	%r1200, 64;
	// begin inline asm
	{
    .reg .pred p;
    and.b32 %r1198, %r1202, %r1200;    setp.ne.u32 p, %r1198, 0;
    vote.ballot.sync.b32 %r1198, p, 0xffffffff;
    @!p not.b32 %r1198, %r1198;
}

	// end inline asm
	and.b32  	%r1213, %r1198, %r1212;
	mov.b32 	%r1203, 128;
	// begin inline asm
	{
    .reg .pred p;
    and.b32 %r1201, %r1202, %r1203;    setp.ne.u32 p, %r1201, 0;
    vote.ballot.sync.b32 %r1201, p, 0xffffffff;
    @!p not.b32 %r1201, %r1201;
}

	// end inline asm
	and.b32  	%r1214, %r1201, %r1213;
	clz.b32 	%r1215, %r1214;
	sub.s32 	%r228, 31, %r1215;
	and.b32  	%r1216, %r673, %r1214;
	popc.b32 	%r229, %r1216;
	setp.ne.s32 	%p174, %r272, %r228;
	mov.b32 	%r1785, 0;
	@%p174 bra 	$L__BB12_183;
	shl.b32 	%r1217, %r1202, 2;
	add.s32 	%r1218, %r78, %r1217;
	atom.shared.add.u32 	%r1785, [%r1218], %r229;
$L__BB12_183:
	shfl.sync.idx.b32	%r1219|%p176, %r1785, %r228, 31, -1;
	add.s32 	%r232, %r229, %r1219;
	bar.sync 	0;
	shl.b32 	%r1220, %r154, 2;
	mov.u32 	%r1221, _ZZN3cub18CUB_300001_SM_10006detail10radix_sort29DeviceRadixSortOnesweepKernelINS1_5radix10policy_hubIfmyE10Policy1000ELNS0_9SortOrderE0EfmyiiNS1_21identity_decomposer_tEEEvPT5_SB_PT3_PKSC_PT1_PKSG_PT2_PKSK_T4_iiT6_E1s;
	add.s32 	%r233, %r1221, %r1220;
	st.shared.u32 	[%r233+-4], %r1771;
	shl.b32 	%r1222, %r160, 2;
	add.s32 	%r234, %r1221, %r1222;
	st.shared.u32 	[%r234+-4], %r1770;
	shl.b32 	%r1223, %r166, 2;
	add.s32 	%r235, %r1221, %r1223;
	st.shared.u32 	[%r235+-4], %r1769;
	shl.b32 	%r1224, %r172, 2;
	add.s32 	%r236, %r1221, %r1224;
	st.shared.u32 	[%r236+-4], %r1768;
	shl.b32 	%r1225, %r178, 2;
	add.s32 	%r237, %r1221, %r1225;
	st.shared.u32 	[%r237+-4], %r1767;
	shl.b32 	%r1226, %r184, 2;
	add.s32 	%r238, %r1221, %r1226;
	st.shared.u32 	[%r238+-4], %r1766;
	shl.b32 	%r1227, %r190, 2;
	add.s32 	%r239, %r1221, %r1227;
	st.shared.u32 	[%r239+-4], %r1765;
	shl.b32 	%r1228, %r196, 2;
	add.s32 	%r1229, %r1221, %r1228;
	st.shared.u32 	[%r1229+-4], %r1764;
	shl.b32 	%r1230, %r202, 2;
	add.s32 	%r1231, %r1221, %r1230;
	st.shared.u32 	[%r1231+-4], %r1763;
	shl.b32 	%r1232, %r208, 2;
	add.s32 	%r1233, %r1221, %r1232;
	st.shared.u32 	[%r1233+-4], %r1762;
	shl.b32 	%r1234, %r214, 2;
	add.s32 	%r1235, %r1221, %r1234;
	st.shared.u32 	[%r1235+-4], %r1761;
	shl.b32 	%r1236, %r220, 2;
	add.s32 	%r240, %r1221, %r1236;
	st.shared.u32 	[%r240+-4], %r1760;
	shl.b32 	%r1237, %r226, 2;
	add.s32 	%r241, %r1221, %r1237;
	st.shared.u32 	[%r241+-4], %r1759;
	shl.b32 	%r1238, %r232, 2;
	add.s32 	%r242, %r1221, %r1238;
	st.shared.u32 	[%r242+-4], %r1758;
	shl.b32 	%r1239, %r1, 3;
	add.s32 	%r1240, %r1221, %r1239;
	add.s32 	%r243, %r1240, 43008;
	@%p133 bra 	$L__BB12_191;
	ld.global.u64 	%rd207, [%rd12];
	sub.s64 	%rd495, %rd207, %rd76;
	st.shared.u64 	[%r243], %rd495;
	setp.lt.s32 	%p177, %r4, 1;
	mov.u32 	%r1789, %r1753;
	@%p177 bra 	$L__BB12_190;
	mov.b32 	%r1787, -1;
	mov.u32 	%r1786, %r4;
	mov.u32 	%r1789, %r1753;
$L__BB12_186:
	add.s32 	%r247, %r1786, -1;
	shl.b32 	%r1242, %r247, 8;
	add.s32 	%r1243, %r1242, %r1;
	mul.wide.s32 	%rd208, %r1243, 4;
	add.s64 	%rd78, %rd3, %rd208;
$L__BB12_187:
	membar.cta;
	ld.volatile.global.u32 	%r248, [%rd78];
	setp.eq.s32 	%p178, %r248, 0;
	@%p178 bra 	$L__BB12_187;
	and.b32  	%r1244, %r248, 1073741823;
	add.s32 	%r1789, %r1244, %r1789;
	setp.gt.s32 	%p179, %r248, -1;
	vote.sync.ballot.b32 	%r1787, %p179, %r1787;
	setp.gt.u32 	%p181, %r1786, 1;
	and.pred  	%p182, %p179, %p181;
	mov.u32 	%r1786, %r247;
	@%p182 bra 	$L__BB12_186;
	ld.shared.u64 	%rd495, [%r243];
$L__BB12_190:
	or.b32  	%r1245, %r1789, -2147483648;
	st.volatile.global.u32 	[%rd7], %r1245;
	sub.s32 	%r1246, %r1789, %r1753;
	cvt.s64.s32 	%rd209, %r1246;
	add.s64 	%rd210, %rd495, %rd209;
	st.shared.u64 	[%r243], %rd210;
$L__BB12_191:
	setp.lt.s32 	%p184, %r5, %r269;
	setp.eq.s64 	%p185, %rd151, 0;
	or.pred  	%p186, %p185, %p184;
	or.pred  	%p187, %p133, %p186;
	@%p187 bra 	$L__BB12_193;
	ld.shared.u64 	%rd211, [%r243];
	cvt.s64.s32 	%rd212, %r1753;
	add.s64 	%rd213, %rd76, %rd212;
	add.s64 	%rd214, %rd213, %rd211;
	st.global.u64 	[%rd11], %rd214;
$L__BB12_193:
	setp.gt.s32 	%p188, %r5, %r269;
	bar.sync 	0;
	@%p188 bra 	$L__BB12_195;
	ld.shared.u32 	%r1247, [%r103];
	setp.eq.s32 	%p189, %r1247, 2147483647;
	selp.b32 	%r1248, -2147483648, %r1247, %p189;
	shr.u32 	%r1249, %r1248, %r270;
	and.b32  	%r1250, %r1249, %r77;
	shl.b32 	%r1251, %r1250, 3;
	mov.u32 	%r1252, _ZZN3cub18CUB_300001_SM_10006detail10radix_sort29DeviceRadixSortOnesweepKernelINS1_5radix10policy_hubIfmyE10Policy1000ELNS0_9SortOrderE0EfmyiiNS1_21identity_decomposer_tEEEvPT5_SB_PT3_PKSC_PT1_PKSG_PT2_PKSK_T4_iiT6_E1s;
	add.s32 	%r1253, %r1252, 43008;
	add.s32 	%r1254, %r1253, %r1251;
	ld.shared.u64 	%rd215, [%r1254];
	add.s64 	%rd216, %rd215, %rd10;
	setp.gt.s32 	%p190, %r1247, -1;
	selp.b32 	%r1255, -1, -2147483648, %p190;
	xor.b32  	%r1256, %r1255, %r1247;
	shl.b64 	%rd217, %rd216, 2;
	add.s64 	%rd218, %rd2, %rd217;
	st.global.u32 	[%rd218], %r1256;
	bar.warp.sync 	-1;
	ld.shared.u32 	%r1257, [%r103+1536];
	setp.eq.s32 	%p191, %r1257, 2147483647;
	selp.b32 	%r1258, -2147483648, %r1257, %p191;
	shr.u32 	%r1259, %r1258, %r270;
	and.b32  	%r1260, %r1259, %r77;
	shl.b32 	%r1261, %r1260, 3;
	add.s32 	%r1262, %r1253, %r1261;
	ld.shared.u64 	%rd219, [%r1262];
	add.s64 	%rd220, %rd219, %rd10;
	setp.gt.s32 	%p192, %r1257, -1;
	selp.b32 	%r1263, -1, -2147483648, %p192;
	xor.b32  	%r1264, %r1263, %r1257;
	shl.b64 	%rd221, %rd220, 2;
	add.s64 	%rd222, %rd2, %rd221;
	st.global.u32 	[%rd222+1536], %r1264;
	bar.warp.sync 	-1;
	ld.shared.u32 	%r1265, [%r103+3072];
	setp.eq.s32 	%p193, %r1265, 2147483647;
	selp.b32 	%r1266, -2147483648, %r1265, %p193;
	shr.u32 	%r1267, %r1266, %r270;
	and.b32  	%r1268, %r1267, %r77;
	shl.b32 	%r1269, %r1268, 3;
	add.s32 	%r1270, %r1253, %r1269;
	ld.shared.u64 	%rd223, [%r1270];
	add.s64 	%rd224, %rd223, %rd10;
	setp.gt.s32 	%p194, %r1265, -1;
	selp.b32 	%r1271, -1, -2147483648, %p194;
	xor.b32  	%r1272, %r1271, %r1265;
	shl.b64 	%rd225, %rd224, 2;
	add.s64 	%rd226, %rd2, %rd225;
	st.global.u32 	[%rd226+3072], %r1272;
	bar.warp.sync 	-1;
	ld.shared.u32 	%r1273, [%r103+4608];
	setp.eq.s32 	%p195, %r1273, 2147483647;
	selp.b32 	%r1274, -2147483648, %r1273, %p195;
	shr.u32 	%r1275, %r1274, %r270;
	and.b32  	%r1276, %r1275, %r77;
	shl.b32 	%r1277, %r1276, 3;
	add.s32 	%r1278, %r1253, %r1277;
	ld.shared.u64 	%rd227, [%r1278];
	add.s64 	%rd228, %rd227, %rd10;
	setp.gt.s32 	%p196, %r1273, -1;
	selp.b32 	%r1279, -1, -2147483648, %p196;
	xor.b32  	%r1280, %r1279, %r1273;
	shl.b64 	%rd229, %rd228, 2;
	add.s64 	%rd230, %rd2, %rd229;
	st.global.u32 	[%rd230+4608], %r1280;
	bar.warp.sync 	-1;
	ld.shared.u32 	%r1281, [%r103+6144];
	setp.eq.s32 	%p197, %r1281, 2147483647;
	selp.b32 	%r1282, -2147483648, %r1281, %p197;
	shr.u32 	%r1283, %r1282, %r270;
	and.b32  	%r1284, %r1283, %r77;
	shl.b32 	%r1285, %r1284, 3;
	add.s32 	%r1286, %r1253, %r1285;
	ld.shared.u64 	%rd231, [%r1286];
	add.s64 	%rd232, %rd231, %rd10;
	setp.gt.s32 	%p198, %r1281, -1;
	selp.b32 	%r1287, -1, -2147483648, %p198;
	xor.b32  	%r1288, %r1287, %r1281;
	shl.b64 	%rd233, %rd232, 2;
	add.s64 	%rd234, %rd2, %rd233;
	st.global.u32 	[%rd234+6144], %r1288;
	bar.warp.sync 	-1;
	ld.shared.u32 	%r1289, [%r103+7680];
	setp.eq.s32 	%p199, %r1289, 2147483647;
	selp.b32 	%r1290, -2147483648, %r1289, %p199;
	shr.u32 	%r1291, %r1290, %r270;
	and.b32  	%r1292, %r1291, %r77;
	shl.b32 	%r1293, %r1292, 3;
	add.s32 	%r1294, %r1253, %r1293;
	ld.shared.u64 	%rd235, [%r1294];
	add.s64 	%rd236, %rd235, %rd10;
	setp.gt.s32 	%p200, %r1289, -1;
	selp.b32 	%r1295, -1, -2147483648, %p200;
	xor.b32  	%r1296, %r1295, %r1289;
	shl.b64 	%rd237, %rd236, 2;
	add.s64 	%rd238, %rd2, %rd237;
	st.global.u32 	[%rd238+7680], %r1296;
	bar.warp.sync 	-1;
	ld.shared.u32 	%r1297, [%r103+9216];
	setp.eq.s32 	%p201, %r1297, 2147483647;
	selp.b32 	%r1298, -2147483648, %r1297, %p201;
	shr.u32 	%r1299, %r1298, %r270;
	and.b32  	%r1300, %r1299, %r77;
	shl.b32 	%r1301, %r1300, 3;
	add.s32 	%r1302, %r1253, %r1301;
	ld.shared.u64 	%rd239, [%r1302];
	add.s64 	%rd240, %rd239, %rd10;
	setp.gt.s32 	%p202, %r1297, -1;
	selp.b32 	%r1303, -1, -2147483648, %p202;
	xor.b32  	%r1304, %r1303, %r1297;
	shl.b64 	%rd241, %rd240, 2;
	add.s64 	%rd242, %rd2, %rd241;
	st.global.u32 	[%rd242+9216], %r1304;
	bar.warp.sync 	-1;
	ld.shared.u32 	%r1305, [%r103+10752];
	setp.eq.s32 	%p203, %r1305, 2147483647;
	selp.b32 	%r1306, -2147483648, %r1305, %p203;
	shr.u32 	%r1307, %r1306, %r270;
	and.b32  	%r1308, %r1307, %r77;
	shl.b32 	%r1309, %r1308, 3;
	add.s32 	%r1310, %r1253, %r1309;
	ld.shared.u64 	%rd243, [%r1310];
	add.s64 	%rd244, %rd243, %rd10;
	setp.gt.s32 	%p204, %r1305, -1;
	selp.b32 	%r1311, -1, -2147483648, %p204;
	xor.b32  	%r1312, %r1311, %r1305;
	shl.b64 	%rd245, %rd244, 2;
	add.s64 	%rd246, %rd2, %rd245;
	st.global.u32 	[%rd246+10752], %r1312;
	bar.warp.sync 	-1;
	ld.shared.u32 	%r1313, [%r103+12288];
	setp.eq.s32 	%p205, %r1313, 2147483647;
	selp.b32 	%r1314, -2147483648, %r1313, %p205;
	shr.u32 	%r1315, %r1314, %r270;
	and.b32  	%r1316, %r1315, %r77;
	shl.b32 	%r1317, %r1316, 3;
	add.s32 	%r1318, %r1253, %r1317;
	ld.shared.u64 	%rd247, [%r1318];
	add.s64 	%rd248, %rd247, %rd10;
	setp.gt.s32 	%p206, %r1313, -1;
	selp.b32 	%r1319, -1, -2147483648, %p206;
	xor.b32  	%r1320, %r1319, %r1313;
	shl.b64 	%rd249, %rd248, 2;
	add.s64 	%rd250, %rd2, %rd249;
	st.global.u32 	[%rd250+12288], %r1320;
	bar.warp.sync 	-1;
	ld.shared.u32 	%r1321, [%r103+13824];
	setp.eq.s32 	%p207, %r1321, 2147483647;
	selp.b32 	%r1322, -2147483648, %r1321, %p207;
	shr.u32 	%r1323, %r1322, %r270;
	and.b32  	%r1324, %r1323, %r77;
	shl.b32 	%r1325, %r1324, 3;
	add.s32 	%r1326, %r1253, %r1325;
	ld.shared.u64 	%rd251, [%r1326];
	add.s64 	%rd252, %rd251, %rd10;
	setp.gt.s32 	%p208, %r1321, -1;
	selp.b32 	%r1327, -1, -2147483648, %p208;
	xor.b32  	%r1328, %r1327, %r1321;
	shl.b64 	%rd253, %rd252, 2;
	add.s64 	%rd254, %rd2, %rd253;
	st.global.u32 	[%rd254+13824], %r1328;
	bar.warp.sync 	-1;
	ld.shared.u32 	%r1329, [%r103+15360];
	setp.eq.s32 	%p209, %r1329, 2147483647;
	selp.b32 	%r1330, -2147483648, %r1329, %p209;
	shr.u32 	%r1331, %r1330, %r270;
	and.b32  	%r1332, %r1331, %r77;
	shl.b32 	%r1333, %r1332, 3;
	add.s32 	%r1334, %r1253, %r1333;
	ld.shared.u64 	%rd255, [%r1334];
	add.s64 	%rd256, %rd255, %rd10;
	setp.gt.s32 	%p210, %r1329, -1;
	selp.b32 	%r1335, -1, -2147483648, %p210;
	xor.b32  	%r1336, %r1335, %r1329;
	shl.b64 	%rd257, %rd256, 2;
	add.s64 	%rd258, %rd2, %rd257;
	st.global.u32 	[%rd258+15360], %r1336;
	bar.warp.sync 	-1;
	ld.shared.u32 	%r1337, [%r103+16896];
	setp.eq.s32 	%p211, %r1337, 2147483647;
	selp.b32 	%r1338, -2147483648, %r1337, %p211;
	shr.u32 	%r1339, %r1338, %r270;
	and.b32  	%r1340, %r1339, %r77;
	shl.b32 	%r1341, %r1340, 3;
	add.s32 	%r1342, %r1253, %r1341;
	ld.shared.u64 	%rd259, [%r1342];
	add.s64 	%rd260, %rd259, %rd10;
	setp.gt.s32 	%p212, %r1337, -1;
	selp.b32 	%r1343, -1, -2147483648, %p212;
	xor.b32  	%r1344, %r1343, %r1337;
	shl.b64 	%rd261, %rd260, 2;
	add.s64 	%rd262, %rd2, %rd261;
	st.global.u32 	[%rd262+16896], %r1344;
	bar.warp.sync 	-1;
	ld.shared.u32 	%r1345, [%r103+18432];
	setp.eq.s32 	%p213, %r1345, 2147483647;
	selp.b32 	%r1346, -2147483648, %r1345, %p213;
	shr.u32 	%r1347, %r1346, %r270;
	and.b32  	%r1348, %r1347, %r77;
	shl.b32 	%r1349, %r1348, 3;
	add.s32 	%r1350, %r1253, %r1349;
	ld.shared.u64 	%rd263, [%r1350];
	add.s64 	%rd264, %rd263, %rd10;
	setp.gt.s32 	%p214, %r1345, -1;
	selp.b32 	%r1351, -1, -2147483648, %p214;
	xor.b32  	%r1352, %r1351, %r1345;
	shl.b64 	%rd265, %rd264, 2;
	add.s64 	%rd266, %rd2, %rd265;
	st.global.u32 	[%rd266+18432], %r1352;
	bar.warp.sync 	-1;
	ld.shared.u32 	%r1353, [%r103+19968];
	setp.eq.s32 	%p215, %r1353, 2147483647;
	selp.b32 	%r1354, -2147483648, %r1353, %p215;
	shr.u32 	%r1355, %r1354, %r270;
	and.b32  	%r1356, %r1355, %r77;
	shl.b32 	%r1357, %r1356, 3;
	add.s32 	%r1358, %r1253, %r1357;
	ld.shared.u64 	%rd267, [%r1358];
	add.s64 	%rd268, %rd267, %rd10;
	setp.gt.s32 	%p216, %r1353, -1;
	selp.b32 	%r1359, -1, -2147483648, %p216;
	xor.b32  	%r1360, %r1359, %r1353;
	shl.b64 	%rd269, %rd268, 2;
	add.s64 	%rd270, %rd2, %rd269;
	st.global.u32 	[%rd270+19968], %r1360;
	bar.warp.sync 	-1;
	bra.uni 	$L__BB12_224;
$L__BB12_195:
	mad.lo.s32 	%r252, %r4, -5376, %r269;
	setp.ge.s32 	%p217, %r1, %r252;
	@%p217 bra 	$L__BB12_197;
	ld.shared.u32 	%r1361, [%r103];
	setp.eq.s32 	%p218, %r1361, 2147483647;
	selp.b32 	%r1362, -2147483648, %r1361, %p218;
	shr.u32 	%r1363, %r1362, %r270;
	and.b32  	%r1364, %r1363, %r77;
	shl.b32 	%r1365, %r1364, 3;
	mov.u32 	%r1366, _ZZN3cub18CUB_300001_SM_10006detail10radix_sort29DeviceRadixSortOnesweepKernelINS1_5radix10policy_hubIfmyE10Policy1000ELNS0_9SortOrderE0EfmyiiNS1_21identity_decomposer_tEEEvPT5_SB_PT3_PKSC_PT1_PKSG_PT2_PKSK_T4_iiT6_E1s;
	add.s32 	%r1367, %r1366, %r1365;
	ld.shared.u64 	%rd271, [%r1367+43008];
	setp.gt.s32 	%p219, %r1361, -1;
	selp.b32 	%r1368, -1, -2147483648, %p219;
	xor.b32  	%r1369, %r1368, %r1361;
	add.s64 	%rd272, %rd271, %rd10;
	shl.b64 	%rd273, %rd272, 2;
	add.s64 	%rd274, %rd2, %rd273;
	st.global.u32 	[%rd274], %r1369;
$L__BB12_197:
	bar.warp.sync 	-1;
	add.s32 	%r1370, %r1, 384;
	setp.ge.s32 	%p220, %r1370, %r252;
	@%p220 bra 	$L__BB12_199;
	ld.shared.u32 	%r1371, [%r103+1536];
	setp.eq.s32 	%p221, %r1371, 2147483647;
	selp.b32 	%r1372, -2147483648, %r1371, %p221;
	shr.u32 	%r1373, %r1372, %r270;
	and.b32  	%r1374, %r1373, %r77;
	shl.b32 	%r1375, %r1374, 3;
	mov.u32 	%r1376, _ZZN3cub18CUB_300001_SM_10006detail10radix_sort29DeviceRadixSortOnesweepKernelINS1_5radix10policy_hubIfmyE10Policy1000ELNS0_9SortOrderE0EfmyiiNS1_21identity_decomposer_tEEEvPT5_SB_PT3_PKSC_PT1_PKSG_PT2_PKSK_T4_iiT6_E1s;
	add.s32 	%r1377, %r1376, %r1375;
	ld.shared.u64 	%rd275, [%r1377+43008];
	setp.gt.s32 	%p222, %r1371, -1;
	selp.b32 	%r1378, -1, -2147483648, %p222;
	xor.b32  	%r1379, %r1378, %r1371;
	add.s64 	%rd276, %rd275, %rd10;
	shl.b64 	%rd277, %rd276, 2;
	add.s64 	%rd278, %rd2, %rd277;
	st.global.u32 	[%rd278+1536], %r1379;
$L__BB12_199:
	bar.warp.sync 	-1;
	add.s32 	%r1380, %r1, 768;
	setp.ge.s32 	%p223, %r1380, %r252;
	@%p223 bra 	$L__BB12_201;
	ld.shared.u32 	%r1381, [%r103+3072];
	setp.eq.s32 	%p224, %r1381, 2147483647;
	selp.b32 	%r1382, -2147483648, %r1381, %p224;
	shr.u32 	%r1383, %r1382, %r270;
	and.b32  	%r1384, %r1383, %r77;
	shl.b32 	%r1385, %r1384, 3;
	mov.u32 	%r1386, _ZZN3cub18CUB_300001_SM_10006detail10radix_sort29DeviceRadixSortOnesweepKernelINS1_5radix10policy_hubIfmyE10Policy1000ELNS0_9SortOrderE0EfmyiiNS1_21identity_decomposer_tEEEvPT5_SB_PT3_PKSC_PT1_PKSG_PT2_PKSK_T4_iiT6_E1s;
	add.s32 	%r1387, %r1386, %r1385;
	ld.shared.u64 	%rd279, [%r1387+43008];
	setp.gt.s32 	%p225, %r1381, -1;
	selp.b32 	%r1388, -1, -2147483648, %p225;
	xor.b32  	%r1389, %r1388, %r1381;
	add.s64 	%rd280, %rd279, %rd10;
	shl.b64 	%rd281, %rd280, 2;
	add.s64 	%rd282, %rd2, %rd281;
	st.global.u32 	[%rd282+3072], %r1389;
$L__BB12_201:
	bar.warp.sync 	-1;
	add.s32 	%r1390, %r1, 1152;
	setp.ge.s32 	%p226, %r1390, %r252;
	@%p226 bra 	$L__BB12_203;
	ld.shared.u32 	%r1391, [%r103+4608];
	setp.eq.s32 	%p227, %r1391, 2147483647;
	selp.b32 	%r1392, -2147483648, %r1391, %p227;
	shr.u32 	%r1393, %r1392, %r270;
	and.b32  	%r1394, %r1393, %r77;
	shl.b32 	%r1395, %r1394, 3;
	mov.u32 	%r1396, _ZZN3cub18CUB_300001_SM_10006detail10radix_sort29DeviceRadixSortOnesweepKernelINS1_5radix10policy_hubIfmyE10Policy1000ELNS0_9SortOrderE0EfmyiiNS1_21identity_decomposer_tEEEvPT5_SB_PT3_PKSC_PT1_PKSG_PT2_PKSK_T4_iiT6_E1s;
	add.s32 	%r1397, %r1396, %r1395;
	ld.shared.u64 	%rd283, [%r1397+43008];
	setp.gt.s32 	%p228, %r1391, -1;
	selp.b32 	%r1398, -1, -2147483648, %p228;
	xor.b32  	%r1399, %r1398, %r1391;
	add.s64 	%rd284, %rd283, %rd10;
	shl.b64 	%rd285, %rd284, 2;
	add.s64 	%rd286, %rd2, %rd285;
	st.global.u32 	[%rd286+4608], %r1399;
$L__BB12_203:
	bar.warp.sync 	-1;
	add.s32 	%r1400, %r1, 1536;
	setp.ge.s32 	%p229, %r1400, %r252;
	@%p229 bra 	$L__BB12_205;
	ld.shared.u32 	%r1401, [%r103+6144];
	setp.eq.s32 	%p230, %r1401, 2147483647;
	selp.b32 	%r1402, -2147483648, %r1401, %p230;
	shr.u32 	%r1403, %r1402, %r270;
	and.b32  	%r1404, %r1403, %r77;
	shl.b32 	%r1405, %r1404, 3;
	mov.u32 	%r1406, _ZZN3cub18CUB_300001_SM_10006detail10radix_sort29DeviceRadixSortOnesweepKernelINS1_5radix10policy_hubIfmyE10Policy1000ELNS0_9SortOrderE0EfmyiiNS1_21identity_decomposer_tEEEvPT5_SB_PT3_PKSC_PT1_PKSG_PT2_PKSK_T4_iiT6_E1s;
	add.s32 	%r1407, %r1406, %r1405;
	ld.shared.u64 	%rd287, [%r1407+43008];
	setp.gt.s32 	%p231, %r1401, -1;
	selp.b32 	%r1408, -1, -2147483648, %p231;
	xor.b32  	%r1409, %r1408, %r1401;
	add.s64 	%rd288, %rd287, %rd10;
	shl.b64 	%rd289, %rd288, 2;
	add.s64 	%rd290, %rd2, %rd289;
	st.global.u32 	[%rd290+6144], %r1409;
$L__BB12_205:
	bar.warp.sync 	-1;
	add.s32 	%r1410, %r1, 1920;
	setp.ge.s32 	%p232, %r1410, %r252;
	@%p232 bra 	$L__BB12_207;
	ld.shared.u32 	%r1411, [%r103+7680];
	setp.eq.s32 	%p233, %r1411, 2147483647;
	selp.b32 	%r1412, -2147483648, %r1411, %p233;
	shr.u32 	%r1413, %r1412, %r270;
	and.b32  	%r1414, %r1413, %r77;
	shl.b32 	%r1415, %r1414, 3;
	mov.u32 	%r1416, _ZZN3cub18CUB_300001_SM_10006detail10radix_sort29DeviceRadixSortOnesweepKernelINS1_5radix10policy_hubIfmyE10Policy1000ELNS0_9SortOrderE0EfmyiiNS1_21identity_decomposer_tEEEvPT5_SB_PT3_PKSC_PT1_PKSG_PT2_PKSK_T4_iiT6_E1s;
	add.s32 	%r1417, %r1416, %r1415;
	ld.shared.u64 	%rd291, [%r1417+43008];
	setp.gt.s32 	%p234, %r1411, -1;
	selp.b32 	%r1418, -1, -2147483648, %p234;
	xor.b32  	%r1419, %r1418, %r1411;
	add.s64 	%rd292, %rd291, %rd10;
	shl.b64 	%rd293, %rd292, 2;
	add.s64 	%rd294, %rd2, %rd293;
	st.global.u32 	[%rd294+7680], %r1419;
$L__BB12_207:
	bar.warp.sync 	-1;
	add.s32 	%r1420, %r1, 2304;
	setp.ge.s32 	%p235, %r1420, %r252;
	@%p235 bra 	$L__BB12_209;
	ld.shared.u32 	%r1421, [%r103+9216];
	setp.eq.s32 	%p236, %r1421, 2147483647;
	selp.b32 	%r1422, -2147483648, %r1421, %p236;
	shr.u32 	%r1423, %r1422, %r270;
	and.b32  	%r1424, %r1423, %r77;
	shl.b32 	%r1425, %r1424, 3;
	mov.u32 	%r1426, _ZZN3cub18CUB_300001_SM_10006detail10radix_sort29DeviceRadixSortOnesweepKernelINS1_5radix10policy_hubIfmyE10Policy1000ELNS0_9SortOrderE0EfmyiiNS1_21identity_decomposer_tEEEvPT5_SB_PT3_PKSC_PT1_PKSG_PT2_PKSK_T4_iiT6_E1s;
	add.s32 	%r1427, %r1426, %r1425;
	ld.shared.u64 	%rd295, [%r1427+43008];
	setp.gt.s32 	%p237, %r1421, -1;
	selp.b32 	%r1428, -1, -2147483648, %p237;
	xor.b32  	%r1429, %r1428, %r1421;
	add.s64 	%rd296, %rd295, %rd10;
	shl.b64 	%rd297, %rd296, 2;
	add.s64 	%rd298, %rd2, %rd297;
	st.global.u32 	[%rd298+9216], %r1429;
$L__BB12_209:
	bar.warp.sync 	-1;
	add.s32 	%r1430, %r1, 2688;
	setp.ge.s32 	%p238, %r1430, %r252;
	@%p238 bra 	$L__BB12_211;
	ld.shared.u32 	%r1431, [%r103+10752];
	setp.eq.s32 	%p239, %r1431, 2147483647;
	selp.b32 	%r1432, -2147483648, %r1431, %p239;
	shr.u32 	%r1433, %r1432, %r270;
	and.b32  	%r1434, %r1433, %r77;
	shl.b32 	%r1435, %r1434, 3;
	mov.u32 	%r1436, _ZZN3cub18CUB_300001_SM_10006detail10radix_sort29DeviceRadixSortOnesweepKernelINS1_5radix10policy_hubIfmyE10Policy1000ELNS0_9SortOrderE0EfmyiiNS1_21identity_decomposer_tEEEvPT5_SB_PT3_PKSC_PT1_PKSG_PT2_PKSK_T4_iiT6_E1s;
	add.s32 	%r1437, %r1436, %r1435;
	ld.shared.u64 	%rd299, [%r1437+43008];
	setp.gt.s32 	%p240, %r1431, -1;
	selp.b32 	%r1438, -1, -2147483648, %p240;
	xor.b32  	%r1439, %r1438, %r1431;
	add.s64 	%rd300, %rd299, %rd10;
	shl.b64 	%rd301, %rd300, 2;
	add.s64 	%rd302, %rd2, %rd301;
	st.global.u32 	[%rd302+10752], %r1439;
$L__BB12_211:
	bar.warp.sync 	-1;
	or.b32  	%r1440, %r1, 3072;
	setp.ge.s32 	%p241, %r1440, %r252;
	@%p241 bra 	$L__BB12_213;
	ld.shared.u32 	%r1441, [%r103+12288];
	setp.eq.s32 	%p242, %r1441, 2147483647;
	selp.b32 	%r1442, -2147483648, %r1441, %p242;
	shr.u32 	%r1443, %r1442, %r270;
	and.b32  	%r1444, %r1443, %r77;
	shl.b32 	%r1445, %r1444, 3;
	mov.u32 	%r1446, _ZZN3cub18CUB_300001_SM_10006detail10radix_sort29DeviceRadixSortOnesweepKernelINS1_5radix10policy_hubIfmyE10Policy1000ELNS0_9SortOrderE0EfmyiiNS1_21identity_decomposer_tEEEvPT5_SB_PT3_PKSC_PT1_PKSG_PT2_PKSK_T4_iiT6_E1s;
	add.s32 	%r1447, %r1446, %r1445;
	ld.shared.u64 	%rd303, [%r1447+43008];
	setp.gt.s32 	%p243, %r1441, -1;
	selp.b32 	%r1448, -1, -2147483648, %p243;
	xor.b32  	%r1449, %r1448, %r1441;
	add.s64 	%rd304, %rd303, %rd10;
	shl.b64 	%rd305, %rd304, 2;
	add.s64 	%rd306, %rd2, %rd305;
	st.global.u32 	[%rd306+12288], %r1449;
$L__BB12_213:
	bar.warp.sync 	-1;
	add.s32 	%r1450, %r1, 3456;
	setp.ge.s32 	%p244, %r1450, %r252;
	@%p244 bra 	$L__BB12_215;
	ld.shared.u32 	%r1451, [%r103+13824];
	setp.eq.s32 	%p245, %r1451, 2147483647;
	selp.b32 	%r1452, -2147483648, %r1451, %p245;
	shr.u32 	%r1453, %r1452, %r270;
	and.b32  	%r1454, %r1453, %r77;
	shl.b32 	%r1455, %r1454, 3;
	mov.u32 	%r1456, _ZZN3cub18CUB_300001_SM_10006detail10radix_sort29DeviceRadixSortOnesweepKernelINS1_5radix10policy_hubIfmyE10Policy1000ELNS0_9SortOrderE0EfmyiiNS1_21identity_decomposer_tEEEvPT5_SB_PT3_PKSC_PT1_PKSG_PT2_PKSK_T4_iiT6_E1s;
	add.s32 	%r1457, %r1456, %r1455;
	ld.shared.u64 	%rd307, [%r1457+43008];
	setp.gt.s32 	%p246, %r1451, -1;
	selp.b32 	%r1458, -1, -2147483648, %p246;
	xor.b32  	%r1459, %r1458, %r1451;
	add.s64 	%rd308, %rd307, %rd10;
	shl.b64 	%rd309, %rd308, 2;
	add.s64 	%rd310, %rd2, %rd309;
	st.global.u32 	[%rd310+13824], %r1459;
$L__BB12_215:
	bar.warp.sync 	-1;
	add.s32 	%r1460, %r1, 3840;
	setp.ge.s32 	%p247, %r1460, %r252;
	@%p247 bra 	$L__BB12_217;
	ld.shared.u32 	%r1461, [%r103+15360];
	setp.eq.s32 	%p248, %r1461, 2147483647;
	selp.b32 	%r1462, -2147483648, %r1461, %p248;
	shr.u32 	%r1463, %r1462, %r270;
	and.b32  	%r1464, %r1463, %r77;
	shl.b32 	%r1465, %r1464, 3;
	mov.u32 	%r1466, _ZZN3cub18CUB_300001_SM_10006detail10radix_sort29DeviceRadixSortOnesweepKernelINS1_5radix10policy_hubIfmyE10Policy1000ELNS0_9SortOrderE0EfmyiiNS1_21identity_decomposer_tEEEvPT5_SB_PT3_PKSC_PT1_PKSG_PT2_PKSK_T4_iiT6_E1s;
	add.s32 	%r1467, %r1466, %r1465;
	ld.shared.u64 	%rd311, [%r1467+43008];
	setp.gt.s32 	%p249, %r1461, -1;
	selp.b32 	%r1468, -1, -2147483648, %p249;
	xor.b32  	%r1469, %r1468, %r1461;
	add.s64 	%rd312, %rd311, %rd10;
	shl.b64 	%rd313, %rd312, 2;
	add.s64 	%rd314, %rd2, %rd313;
	st.global.u32 	[%rd314+15360], %r1469;
$L__BB12_217:
	bar.warp.sync 	-1;
	add.s32 	%r1470, %r1, 4224;
	setp.ge.s32 	%p250, %r1470, %r252;
	@%p250 bra 	$L__BB12_219;
	ld.shared.u32 	%r1471, [%r103+16896];
	setp.eq.s32 	%p251, %r1471, 2147483647;
	selp.b32 	%r1472, -2147483648, %r1471, %p251;
	shr.u32 	%r1473, %r1472, %r270;
	and.b32  	%r1474, %r1473, %r77;
	shl.b32 	%r1475, %r1474, 3;
	mov.u32 	%r1476, _ZZN3cub18CUB_300001_SM_10006detail10radix_sort29DeviceRadixSortOnesweepKernelINS1_5radix10policy_hubIfmyE10Policy1000ELNS0_9SortOrderE0EfmyiiNS1_21identity_decomposer_tEEEvPT5_SB_PT3_PKSC_PT1_PKSG_PT2_PKSK_T4_iiT6_E1s;
	add.s32 	%r1477, %r1476, %r1475;
	ld.shared.u64 	%rd315, [%r1477+43008];
	setp.gt.s32 	%p252, %r1471, -1;
	selp.b32 	%r1478, -1, -2147483648, %p252;
	xor.b32  	%r1479, %r1478, %r1471;
	add.s64 	%rd316, %rd315, %rd10;
	shl.b64 	%rd317, %rd316, 2;
	add.s64 	%rd318, %rd2, %rd317;
	st.global.u32 	[%rd318+16896], %r1479;
$L__BB12_219:
	bar.warp.sync 	-1;
	add.s32 	%r1480, %r1, 4608;
	setp.ge.s32 	%p253, %r1480, %r252;
	@%p253 bra 	$L__BB12_221;
	ld.shared.u32 	%r1481, [%r103+18432];
	setp.eq.s32 	%p254, %r1481, 2147483647;
	selp.b32 	%r1482, -2147483648, %r1481, %p254;
	shr.u32 	%r1483, %r1482, %r270;
	and.b32  	%r1484, %r1483, %r77;
	shl.b32 	%r1485, %r1484, 3;
	mov.u32 	%r1486, _ZZN3cub18CUB_300001_SM_10006detail10radix_sort29DeviceRadixSortOnesweepKernelINS1_5radix10policy_hubIfmyE10Policy1000ELNS0_9SortOrderE0EfmyiiNS1_21identity_decomposer_tEEEvPT5_SB_PT3_PKSC_PT1_PKSG_PT2_PKSK_T4_iiT6_E1s;
	add.s32 	%r1487, %r1486, %r1485;
	ld.shared.u64 	%rd319, [%r1487+43008];
	setp.gt.s32 	%p255, %r1481, -1;
	selp.b32 	%r1488, -1, -2147483648, %p255;
	xor.b32  	%r1489, %r1488, %r1481;
	add.s64 	%rd320, %rd319, %rd10;
	shl.b64 	%rd321, %rd320, 2;
	add.s64 	%rd322, %rd2, %rd321;
	st.global.u32 	[%rd322+18432], %r1489;
$L__BB12_221:
	bar.warp.sync 	-1;
	add.s32 	%r1490, %r1, 4992;
	setp.ge.s32 	%p256, %r1490, %r252;
	@%p256 bra 	$L__BB12_223;
	ld.shared.u32 	%r1491, [%r103+19968];
	setp.eq.s32 	%p257, %r1491, 2147483647;
	selp.b32 	%r1492, -2147483648, %r1491, %p257;
	shr.u32 	%r1493, %r1492, %r270;
	and.b32  	%r1494, %r1493, %r77;
	shl.b32 	%r1495, %r1494, 3;
	mov.u32 	%r1496, _ZZN3cub18CUB_300001_SM_10006detail10radix_sort29DeviceRadixSortOnesweepKernelINS1_5radix10policy_hubIfmyE10Policy1000ELNS0_9SortOrderE0EfmyiiNS1_21identity_decomposer_tEEEvPT5_SB_PT3_PKSC_PT1_PKSG_PT2_PKSK_T4_iiT6_E1s;
	add.s32 	%r1497, %r1496, %r1495;
	ld.shared.u64 	%rd323, [%r1497+43008];
	setp.gt.s32 	%p258, %r1491, -1;
	selp.b32 	%r1498, -1, -2147483648, %p258;
	xor.b32  	%r1499, %r1498, %r1491;
	add.s64 	%rd324, %rd323, %rd10;
	shl.b64 	%rd325, %rd324, 2;
	add.s64 	%rd326, %rd2, %rd325;
	st.global.u32 	[%rd326+19968], %r1499;
$L__BB12_223:
	bar.warp.sync 	-1;
$L__BB12_224:
	setp.gt.s32 	%p259, %r5, %r269;
	ld.shared.u32 	%r1500, [%r103];
	setp.eq.s32 	%p260, %r1500, 2147483647;
	selp.b32 	%r1501, -2147483648, %r1500, %p260;
	shr.u32 	%r1502, %r1501, %r270;
	and.b32  	%r253, %r1502, %r77;
	ld.shared.u32 	%r1503, [%r103+1536];
	setp.eq.s32 	%p261, %r1503, 2147483647;
	selp.b32 	%r1504, -2147483648, %r1503, %p261;
	shr.u32 	%r1505, %r1504, %r270;
	and.b32  	%r254, %r1505, %r77;
	ld.shared.u32 	%r1506, [%r103+3072];
	setp.eq.s32 	%p262, %r1506, 2147483647;
	selp.b32 	%r1507, -2147483648, %r1506, %p262;
	shr.u32 	%r1508, %r1507, %r270;
	and.b32  	%r255, %r1508, %r77;
	ld.shared.u32 	%r1509, [%r103+4608];
	setp.eq.s32 	%p263, %r1509, 2147483647;
	selp.b32 	%r1510, -2147483648, %r1509, %p263;
	shr.u32 	%r1511, %r1510, %r270;
	and.b32  	%r256, %r1511, %r77;
	ld.shared.u32 	%r1512, [%r103+6144];
	setp.eq.s32 	%p264, %r1512, 2147483647;
	selp.b32 	%r1513, -2147483648, %r1512, %p264;
	shr.u32 	%r1514, %r1513, %r270;
	and.b32  	%r257, %r1514, %r77;
	ld.shared.u32 	%r1515, [%r103+7680];
	setp.eq.s32 	%p265, %r1515, 2147483647;
	selp.b32 	%r1516, -2147483648, %r1515, %p265;
	shr.u32 	%r1517, %r1516, %r270;
	and.b32  	%r258, %r1517, %r77;
	ld.shared.u32 	%r1518, [%r103+9216];
	setp.eq.s32 	%p266, %r1518, 2147483647;
	selp.b32 	%r1519, -2147483648, %r1518, %p266;
	shr.u32 	%r1520, %r1519, %r270;
	and.b32  	%r259, %r1520, %r77;
	ld.shared.u32 	%r1521, [%r103+10752];
	setp.eq.s32 	%p267, %r1521, 2147483647;
	selp.b32 	%r1522, -2147483648, %r1521, %p267;
	shr.u32 	%r1523, %r1522, %r270;
	and.b32  	%r260, %r1523, %r77;
	ld.shared.u32 	%r1524, [%r103+12288];
	setp.eq.s32 	%p268, %r1524, 2147483647;
	selp.b32 	%r1525, -2147483648, %r1524, %p268;
	shr.u32 	%r1526, %r1525, %r270;
	and.b32  	%r261, %r1526, %r77;
	ld.shared.u32 	%r1527, [%r103+13824];
	setp.eq.s32 	%p269, %r1527, 2147483647;
	selp.b32 	%r1528, -2147483648, %r1527, %p269;
	shr.u32 	%r1529, %r1528, %r270;
	and.b32  	%r262, %r1529, %r77;
	ld.shared.u32 	%r1530, [%r103+15360];
	setp.eq.s32 	%p270, %r1530, 2147483647;
	selp.b32 	%r1531, -2147483648, %r1530, %p270;
	shr.u32 	%r1532, %r1531, %r270;
	and.b32  	%r263, %r1532, %r77;
	ld.shared.u32 	%r1533, [%r103+16896];
	setp.eq.s32 	%p271, %r1533, 2147483647;
	selp.b32 	%r1534, -2147483648, %r1533, %p271;
	shr.u32 	%r1535, %r1534, %r270;
	and.b32  	%r264, %r1535, %r77;
	ld.shared.u32 	%r1536, [%r103+18432];
	setp.eq.s32 	%p272, %r1536, 2147483647;
	selp.b32 	%r1537, -2147483648, %r1536, %p272;
	shr.u32 	%r1538, %r1537, %r270;
	and.b32  	%r265, %r1538, %r77;
	ld.shared.u32 	%r1539, [%r103+19968];
	setp.eq.s32 	%p273, %r1539, 2147483647;
	selp.b32 	%r1540, -2147483648, %r1539, %p273;
	shr.u32 	%r1541, %r1540, %r270;
	and.b32  	%r266, %r1541, %r77;
	@%p259 bra 	$L__BB12_226;
	ld.global.u64 	%rd509, [%rd9];
	ld.global.u64 	%rd510, [%rd9+256];
	ld.global.u64 	%rd511, [%rd9+512];
	ld.global.u64 	%rd512, [%rd9+768];
	ld.global.u64 	%rd513, [%rd9+1024];
	ld.global.u64 	%rd514, [%rd9+1280];
	ld.global.u64 	%rd515, [%rd9+1536];
	ld.global.u64 	%rd516, [%rd9+1792];
	ld.global.u64 	%rd517, [%rd9+2048];
	ld.global.u64 	%rd518, [%rd9+2304];
	ld.global.u64 	%rd519, [%rd9+2560];
	ld.global.u64 	%rd520, [%rd9+2816];
	ld.global.u64 	%rd521, [%rd9+3072];
	ld.global.u64 	%rd522, [%rd9+3328];
	bra.uni 	$L__BB12_254;
$L__BB12_226:
	cvt.u32.u64 	%r1542, %rd8;
	cvt.u32.u64 	%r1543, %rd5;
	sub.s32 	%r267, %r269, %r1543;
	setp.ge.s32 	%p274, %r1542, %r267;
	@%p274 bra 	$L__BB12_228;
	ld.global.u64 	%rd509, [%rd9];
$L__BB12_228:
	add.s32 	%r1545, %r1542, 32;
	setp.ge.s32 	%p275, %r1545, %r267;
	@%p275 bra 	$L__BB12_230;
	ld.global.u64 	%rd510, [%rd9+256];
$L__BB12_230:
	cvt.u32.u64 	%r1546, %rd8;
	add.s32 	%r1547, %r1546, 64;
	setp.ge.s32 	%p276, %r1547, %r267;
	@%p276 bra 	$L__BB12_232;
	ld.global.u64 	%rd511, [%rd9+512];
$L__BB12_232:
	cvt.u32.u64 	%r1548, %rd8;
	add.s32 	%r1549, %r1548, 96;
	setp.ge.s32 	%p277, %r1549, %r267;
	@%p277 bra 	$L__BB12_234;
	ld.global.u64 	%rd512, [%rd9+768];
$L__BB12_234:
	cvt.u32.u64 	%r1550, %rd8;
	add.s32 	%r1551, %r1550, 128;
	setp.ge.s32 	%p278, %r1551, %r267;
	@%p278 bra 	$L__BB12_236;
	ld.global.u64 	%rd513, [%rd9+1024];
$L__BB12_236:
	cvt.u32.u64 	%r1552, %rd8;
	add.s32 	%r1553, %r1552, 160;
	setp.ge.s32 	%p279, %r1553, %r267;
	@%p279 bra 	$L__BB12_238;
	ld.global.u64 	%rd514, [%rd9+1280];
$L__BB12_238:
	cvt.u32.u64 	%r1554, %rd8;
	add.s32 	%r1555, %r1554, 192;
	setp.ge.s32 	%p280, %r1555, %r267;
	@%p280 bra 	$L__BB12_240;
	ld.global.u64 	%rd515, [%rd9+1536];
$L__BB12_240:
	cvt.u32.u64 	%r1556, %rd8;
	add.s32 	%r1557, %r1556, 224;
	setp.ge.s32 	%p281, %r1557, %r267;
	@%p281 bra 	$L__BB12_242;
	ld.global.u64 	%rd516, [%rd9+1792];
$L__BB12_242:
	cvt.u32.u64 	%r1558, %rd8;
	add.s32 	%r1559, %r1558, 256;
	setp.ge.s32 	%p282, %r1559, %r267;
	@%p282 bra 	$L__BB12_244;
	ld.global.u64 	%rd517, [%rd9+2048];
$L__BB12_244:
	cvt.u32.u64 	%r1560, %rd8;
	add.s32 	%r1561, %r1560, 288;
	setp.ge.s32 	%p283, %r1561, %r267;
	@%p283 bra 	$L__BB12_246;
	ld.global.u64 	%rd518, [%rd9+2304];
$L__BB12_246:
	cvt.u32.u64 	%r1562, %rd8;
	add.s32 	%r1563, %r1562, 320;
	setp.ge.s32 	%p284, %r1563, %r267;
	@%p284 bra 	$L__BB12_248;
	ld.global.u64 	%rd519, [%rd9+2560];
$L__BB12_248:
	cvt.u32.u64 	%r1564, %rd8;
	add.s32 	%r1565, %r1564, 352;
	setp.ge.s32 	%p285, %r1565, %r267;
	@%p285 bra 	$L__BB12_250;
	ld.global.u64 	%rd520, [%rd9+2816];
$L__BB12_250:
	cvt.u32.u64 	%r1566, %rd8;
	add.s32 	%r1567, %r1566, 384;
	setp.ge.s32 	%p286, %r1567, %r267;
	@%p286 bra 	$L__BB12_252;
	ld.global.u64 	%rd521, [%rd9+3072];
$L__BB12_252:
	cvt.u32.u64 	%r1568, %rd8;
	add.s32 	%r1569, %r1568, 416;
	setp.ge.s32 	%p287, %r1569, %r267;
	@%p287 bra 	$L__BB12_254;
	ld.global.u64 	%rd522, [%rd9+3328];
$L__BB12_254:
	bar.sync 	0;
	add.s32 	%r1571, %r233, %r1220;
	st.shared.u64 	[%r1571+-8], %rd509;
	add.s32 	%r1573, %r234, %r1222;
	st.shared.u64 	[%r1573+-8], %rd510;
	add.s32 	%r1575, %r235, %r1223;
	st.shared.u64 	[%r1575+-8], %rd511;
	add.s32 	%r1577, %r236, %r1224;
	st.shared.u64 	[%r1577+-8], %rd512;
	add.s32 	%r1579, %r237, %r1225;
	st.shared.u64 	[%r1579+-8], %rd513;
	add.s32 	%r1581, %r238, %r1226;
	st.shared.u64 	[%r1581+-8], %rd514;
	add.s32 	%r1583, %r239, %r1227;
	st.shared.u64 	[%r1583+-8], %rd515;
	mov.u32 	%r1585, _ZZN3cub18CUB_300001_SM_10006detail10radix_sort29DeviceRadixSortOnesweepKernelINS1_5radix10policy_hubIfmyE10Policy1000ELNS0_9SortOrderE0EfmyiiNS1_21identity_decomposer_tEEEvPT5_SB_PT3_PKSC_PT1_PKSG_PT2_PKSK_T4_iiT6_E1s;
	add.s32 	%r1586, %r1585, %r1228;
	add.s32 	%r1587, %r1586, %r1228;
	st.shared.u64 	[%r1587+-8], %rd516;
	add.s32 	%r1589, %r1585, %r1230;
	add.s32 	%r1590, %r1589, %r1230;
	st.shared.u64 	[%r1590+-8], %rd517;
	add.s32 	%r1592, %r1585, %r1232;
	add.s32 	%r1593, %r1592, %r1232;
	st.shared.u64 	[%r1593+-8], %rd518;
	add.s32 	%r1595, %r1585, %r1234;
	add.s32 	%r1596, %r1595, %r1234;
	st.shared.u64 	[%r1596+-8], %rd519;
	add.s32 	%r1598, %r240, %r1236;
	st.shared.u64 	[%r1598+-8], %rd520;
	add.s32 	%r1600, %r241, %r1237;
	st.shared.u64 	[%r1600+-8], %rd521;
	add.s32 	%r1602, %r242, %r1238;
	st.shared.u64 	[%r1602+-8], %rd522;
	bar.sync 	0;
	@%p259 bra 	$L__BB12_256;
	shl.b32 	%r1603, %r1, 2;
	add.s32 	%r1604, %r103, %r1603;
	ld.shared.u64 	%rd341, [%r1604];
	shl.b32 	%r1605, %r253, 3;
	add.s32 	%r1607, %r1585, 43008;
	add.s32 	%r1608, %r1607, %r1605;
	ld.shared.u64 	%rd342, [%r1608];
	add.s64 	%rd343, %rd342, %rd10;
	shl.b64 	%rd344, %rd343, 3;
	add.s64 	%rd345, %rd1, %rd344;
	st.global.u64 	[%rd345], %rd341;
	bar.warp.sync 	-1;
	ld.shared.u64 	%rd346, [%r1604+3072];
	shl.b32 	%r1609, %r254, 3;
	add.s32 	%r1610, %r1607, %r1609;
	ld.shared.u64 	%rd347, [%r1610];
	add.s64 	%rd348, %rd347, %rd10;
	shl.b64 	%rd349, %rd348, 3;
	add.s64 	%rd350, %rd1, %rd349;
	st.global.u64 	[%rd350+3072], %rd346;
	bar.warp.sync 	-1;
	ld.shared.u64 	%rd351, [%r1604+6144];
	shl.b32 	%r1611, %r255, 3;
	add.s32 	%r1612, %r1607, %r1611;
	ld.shared.u64 	%rd352, [%r1612];
	add.s64 	%rd353, %rd352, %rd10;
	shl.b64 	%rd354, %rd353, 3;
	add.s64 	%rd355, %rd1, %rd354;
	st.global.u64 	[%rd355+6144], %rd351;
	bar.warp.sync 	-1;
	ld.shared.u64 	%rd356, [%r1604+9216];
	shl.b32 	%r1613, %r256, 3;
	add.s32 	%r1614, %r1607, %r1613;
	ld.shared.u64 	%rd357, [%r1614];
	add.s64 	%rd358, %rd357, %rd10;
	shl.b64 	%rd359, %rd358, 3;
	add.s64 	%rd360, %rd1, %rd359;
	st.global.u64 	[%rd360+9216], %rd356;
	bar.warp.sync 	-1;
	ld.shared.u64 	%rd361, [%r1604+12288];
	shl.b32 	%r1615, %r257, 3;
	add.s32 	%r1616, %r1607, %r1615;
	ld.shared.u64 	%rd362, [%r1616];
	add.s64 	%rd363, %rd362, %rd10;
	shl.b64 	%rd364, %rd363, 3;
	add.s64 	%rd365, %rd1, %rd364;
	st.global.u64 	[%rd365+12288], %rd361;
	bar.warp.sync 	-1;
	ld.shared.u64 	%rd366, [%r1604+15360];
	shl.b32 	%r1617, %r258, 3;
	add.s32 	%r1618, %r1607, %r1617;
	ld.shared.u64 	%rd367, [%r1618];
	add.s64 	%rd368, %rd367, %rd10;
	shl.b64 	%rd369, %rd368, 3;
	add.s64 	%rd370, %rd1, %rd369;
	st.global.u64 	[%rd370+15360], %rd366;
	bar.warp.sync 	-1;
	ld.shared.u64 	%rd371, [%r1604+18432];
	shl.b32 	%r1619, %r259, 3;
	add.s32 	%r1620, %r1607, %r1619;
	ld.shared.u64 	%rd372, [%r1620];
	add.s64 	%rd373, %rd372, %rd10;
	shl.b64 	%rd374, %rd373, 3;
	add.s64 	%rd375, %rd1, %rd374;
	st.global.u64 	[%rd375+18432], %rd371;
	bar.warp.sync 	-1;
	ld.shared.u64 	%rd376, [%r1604+21504];
	shl.b32 	%r1621, %r260, 3;
	add.s32 	%r1622, %r1607, %r1621;
	ld.shared.u64 	%rd377, [%r1622];
	add.s64 	%rd378, %rd377, %rd10;
	shl.b64 	%rd379, %rd378, 3;
	add.s64 	%rd380, %rd1, %rd379;
	st.global.u64 	[%rd380+21504], %rd376;
	bar.warp.sync 	-1;
	ld.shared.u64 	%rd381, [%r1604+24576];
	shl.b32 	%r1623, %r261, 3;
	add.s32 	%r1624, %r1607, %r1623;
	ld.shared.u64 	%rd382, [%r1624];
	add.s64 	%rd383, %rd382, %rd10;
	shl.b64 	%rd384, %rd383, 3;
	add.s64 	%rd385, %rd1, %rd384;
	st.global.u64 	[%rd385+24576], %rd381;
	bar.warp.sync 	-1;
	ld.shared.u64 	%rd386, [%r1604+27648];
	shl.b32 	%r1625, %r262, 3;
	add.s32 	%r1626, %r1607, %r1625;
	ld.shared.u64 	%rd387, [%r1626];
	add.s64 	%rd388, %rd387, %rd10;
	shl.b64 	%rd389, %rd388, 3;
	add.s64 	%rd390, %rd1, %rd389;
	st.global.u64 	[%rd390+27648], %rd386;
	bar.warp.sync 	-1;
	ld.shared.u64 	%rd391, [%r1604+30720];
	shl.b32 	%r1627, %r263, 3;
	add.s32 	%r1628, %r1607, %r1627;
	ld.shared.u64 	%rd392, [%r1628];
	add.s64 	%rd393, %rd392, %rd10;
	shl.b64 	%rd394, %rd393, 3;
	add.s64 	%rd395, %rd1, %rd394;
	st.global.u64 	[%rd395+30720], %rd391;
	bar.warp.sync 	-1;
	ld.shared.u64 	%rd396, [%r1604+33792];
	shl.b32 	%r1629, %r264, 3;
	add.s32 	%r1630, %r1607, %r1629;
	ld.shared.u64 	%rd397, [%r1630];
	add.s64 	%rd398, %rd397, %rd10;
	shl.b64 	%rd399, %rd398, 3;
	add.s64 	%rd400, %rd1, %rd399;
	st.global.u64 	[%rd400+33792], %rd396;
	bar.warp.sync 	-1;
	ld.shared.u64 	%rd401, [%r1604+36864];
	shl.b32 	%r1631, %r265, 3;
	add.s32 	%r1632, %r1607, %r1631;
	ld.shared.u64 	%rd402, [%r1632];
	add.s64 	%rd403, %rd402, %rd10;
	shl.b64 	%rd404, %rd403, 3;
	add.s64 	%rd405, %rd1, %rd404;
	st.global.u64 	[%rd405+36864], %rd401;
	bar.warp.sync 	-1;
	ld.shared.u64 	%rd406, [%r1604+39936];
	shl.b32 	%r1633, %r266, 3;
	add.s32 	%r1634, %r1607, %r1633;
	ld.shared.u64 	%rd407, [%r1634];
	add.s64 	%rd408, %rd407, %rd10;
	shl.b64 	%rd409, %rd408, 3;
	add.s64 	%rd410, %rd1, %rd409;
	st.global.u64 	[%rd410+39936], %rd406;
	bar.warp.sync 	-1;
	bra.uni 	$L__BB12_285;
$L__BB12_256:
	mad.lo.s32 	%r268, %r4, -5376, %r269;
	shl.b32 	%r1635, %r253, 3;
	add.s32 	%r1637, %r1585, %r1635;
	ld.shared.u64 	%rd136, [%r1637+43008];
	setp.ge.s32 	%p289, %r1, %r268;
	@%p289 bra 	$L__BB12_258;
	shl.b32 	%r1638, %r1, 2;
	add.s32 	%r1639, %r103, %r1638;
	ld.shared.u64 	%rd411, [%r1639];
	add.s64 	%rd412, %rd136, %rd10;
	shl.b64 	%rd413, %rd412, 3;
	add.s64 	%rd414, %rd1, %rd413;
	st.global.u64 	[%rd414], %rd411;
$L__BB12_258:
	bar.warp.sync 	-1;
	shl.b32 	%r1640, %r254, 3;
	add.s32 	%r1642, %r1585, %r1640;
	ld.shared.u64 	%rd137, [%r1642+43008];
	add.s32 	%r1643, %r1, 384;
	setp.ge.s32 	%p290, %r1643, %r268;
	@%p290 bra 	$L__BB12_260;
	shl.b32 	%r1644, %r1, 2;
	add.s32 	%r1645, %r103, %r1644;
	ld.shared.u64 	%rd415, [%r1645+3072];
	add.s64 	%rd416, %rd137, %rd10;
	shl.b64 	%rd417, %rd416, 3;
	add.s64 	%rd418, %rd1, %rd417;
	st.global.u64 	[%rd418+3072], %rd415;
$L__BB12_260:
	bar.warp.sync 	-1;
	shl.b32 	%r1646, %r255, 3;
	add.s32 	%r1648, %r1585, %r1646;
	ld.shared.u64 	%rd138, [%r1648+43008];
	add.s32 	%r1649, %r1, 768;
	setp.ge.s32 	%p291, %r1649, %r268;
	@%p291 bra 	$L__BB12_262;
	shl.b32 	%r1650, %r1, 2;
	add.s32 	%r1651, %r103, %r1650;
	ld.shared.u64 	%rd419, [%r1651+6144];
	add.s64 	%rd420, %rd138, %rd10;
	shl.b64 	%rd421, %rd420, 3;
	add.s64 	%rd422, %rd1, %rd421;
	st.global.u64 	[%rd422+6144], %rd419;
$L__BB12_262:
	bar.warp.sync 	-1;
	shl.b32 	%r1652, %r256, 3;
	add.s32 	%r1654, %r1585, %r1652;
	ld.shared.u64 	%rd139, [%r1654+43008];
	add.s32 	%r1655, %r1, 1152;
	setp.ge.s32 	%p292, %r1655, %r268;
	@%p292 bra 	$L__BB12_264;
	shl.b32 	%r1656, %r1, 2;
	add.s32 	%r1657, %r103, %r1656;
	ld.shared.u64 	%rd423, [%r1657+9216];
	add.s64 	%rd424, %rd139, %rd10;
	shl.b64 	%rd425, %rd424, 3;
	add.s64 	%rd426, %rd1, %rd425;
	st.global.u64 	[%rd426+9216], %rd423;
$L__BB12_264:
	bar.warp.sync 	-1;
	shl.b32 	%r1658, %r257, 3;
	add.s32 	%r1660, %r1585, %r1658;
	ld.shared.u64 	%rd140, [%r1660+43008];
	add.s32 	%r1661, %r1, 1536;
	setp.ge.s32 	%p293, %r1661, %r268;
	@%p293 bra 	$L__BB12_266;
	shl.b32 	%r1662, %r1, 2;
	add.s32 	%r1663, %r103, %r1662;
	ld.shared.u64 	%rd427, [%r1663+12288];
	add.s64 	%rd428, %rd140, %rd10;
	shl.b64 	%rd429, %rd428, 3;
	add.s64 	%rd430, %rd1, %rd429;
	st.global.u64 	[%rd430+12288], %rd427;
$L__BB12_266:
	bar.warp.sync 	-1;
	shl.b32 	%r1664, %r258, 3;
	add.s32 	%r1666, %r1585, %r1664;
	ld.shared.u64 	%rd141, [%r1666+43008];
	add.s32 	%r1667, %r1, 1920;
	setp.ge.s32 	%p294, %r1667, %r268;
	@%p294 bra 	$L__BB12_268;
	shl.b32 	%r1668, %r1, 2;
	add.s32 	%r1669, %r103, %r1668;
	ld.shared.u64 	%rd431, [%r1669+15360];
	add.s64 	%rd432, %rd141, %rd10;
	shl.b64 	%rd433, %rd432, 3;
	add.s64 	%rd434, %rd1, %rd433;
	st.global.u64 	[%rd434+15360], %rd431;
$L__BB12_268:
	bar.warp.sync 	-1;
	shl.b32 	%r1670, %r259, 3;
	add.s32 	%r1672, %r1585, %r1670;
	ld.shared.u64 	%rd142, [%r1672+43008];
	add.s32 	%r1673, %r1, 2304;
	setp.ge.s32 	%p295, %r1673, %r268;
	@%p295 bra 	$L__BB12_270;
	shl.b32 	%r1674, %r1, 2;
	add.s32 	%r1675, %r103, %r1674;
	ld.shared.u64 	%rd435, [%r1675+18432];
	add.s64 	%rd436, %rd142, %rd10;
	shl.b64 	%rd437, %rd436, 3;
	add.s64 	%rd438, %rd1, %rd437;
	st.global.u64 	[%rd438+18432], %rd435;
$L__BB12_270:
	bar.warp.sync 	-1;
	shl.b32 	%r1676, %r260, 3;
	add.s32 	%r1678, %r1585, %r1676;
	ld.shared.u64 	%rd143, [%r1678+43008];
	add.s32 	%r1679, %r1, 2688;
	setp.ge.s32 	%p296, %r1679, %r268;
	@%p296 bra 	$L__BB12_272;
	shl.b32 	%r1680, %r1, 2;
	add.s32 	%r1681, %r103, %r1680;
	ld.shared.u64 	%rd439, [%r1681+21504];
	add.s64 	%rd440, %rd143, %rd10;
	shl.b64 	%rd441, %rd440, 3;
	add.s64 	%rd442, %rd1, %rd441;
	st.global.u64 	[%rd442+21504], %rd439;
$L__BB12_272:
	bar.warp.sync 	-1;
	shl.b32 	%r1682, %r261, 3;
	add.s32 	%r1684, %r1585, %r1682;
	ld.shared.u64 	%rd144, [%r1684+43008];
	or.b32  	%r1685, %r1, 3072;
	setp.ge.s32 	%p297, %r1685, %r268;
	@%p297 bra 	$L__BB12_274;
	shl.b32 	%r1686, %r1, 2;
	add.s32 	%r1687, %r103, %r1686;
	ld.shared.u64 	%rd443, [%r1687+24576];
	add.s64 	%rd444, %rd144, %rd10;
	shl.b64 	%rd445, %rd444, 3;
	add.s64 	%rd446, %rd1, %rd445;
	st.global.u64 	[%rd446+24576], %rd443;
$L__BB12_274:
	bar.warp.sync 	-1;
	shl.b32 	%r1688, %r262, 3;
	add.s32 	%r1690, %r1585, %r1688;
	ld.shared.u64 	%rd145, [%r1690+43008];
	add.s32 	%r1691, %r1, 3456;
	setp.ge.s32 	%p298, %r1691, %r268;
	@%p298 bra 	$L__BB12_276;
	shl.b32 	%r1692, %r1, 2;
	add.s32 	%r1693, %r103, %r1692;
	ld.shared.u64 	%rd447, [%r1693+27648];
	add.s64 	%rd448, %rd145, %rd10;
	shl.b64 	%rd449, %rd448, 3;
	add.s64 	%rd450, %rd1, %rd449;
	st.global.u64 	[%rd450+27648], %rd447;
$L__BB12_276:
	bar.warp.sync 	-1;
	shl.b32 	%r1694, %r263, 3;
	add.s32 	%r1696, %r1585, %r1694;
	ld.shared.u64 	%rd146, [%r1696+43008];
	add.s32 	%r1697, %r1, 3840;
	setp.ge.s32 	%p299, %r1697, %r268;
	@%p299 bra 	$L__BB12_278;
	shl.b32 	%r1698, %r1, 2;
	add.s32 	%r1699, %r103, %r1698;
	ld.shared.u64 	%rd451, [%r1699+30720];
	add.s64 	%rd452, %rd146, %rd10;
	shl.b64 	%rd453, %rd452, 3;
	add.s64 	%rd454, %rd1, %rd453;
	st.global.u64 	[%rd454+30720], %rd451;
$L__BB12_278:
	bar.warp.sync 	-1;
	shl.b32 	%r1700, %r264, 3;
	add.s32 	%r1702, %r1585, %r1700;
	ld.shared.u64 	%rd147, [%r1702+43008];
	add.s32 	%r1703, %r1, 4224;
	setp.ge.s32 	%p300, %r1703, %r268;
	@%p300 bra 	$L__BB12_280;
	shl.b32 	%r1704, %r1, 2;
	add.s32 	%r1705, %r103, %r1704;
	ld.shared.u64 	%rd455, [%r1705+33792];
	add.s64 	%rd456, %rd147, %rd10;
	shl.b64 	%rd457, %rd456, 3;
	add.s64 	%rd458, %rd1, %rd457;
	st.global.u64 	[%rd458+33792], %rd455;
$L__BB12_280:
	bar.warp.sync 	-1;
	shl.b32 	%r1706, %r265, 3;
	add.s32 	%r1708, %r1585, %r1706;
	ld.shared.u64 	%rd148, [%r1708+43008];
	add.s32 	%r1709, %r1, 4608;
	setp.ge.s32 	%p301, %r1709, %r268;
	@%p301 bra 	$L__BB12_282;
	shl.b32 	%r1710, %r1, 2;
	add.s32 	%r1711, %r103, %r1710;
	ld.shared.u64 	%rd459, [%r1711+36864];
	add.s64 	%rd460, %rd148, %rd10;
	shl.b64 	%rd461, %rd460, 3;
	add.s64 	%rd462, %rd1, %rd461;
	st.global.u64 	[%rd462+36864], %rd459;
$L__BB12_282:
	bar.warp.sync 	-1;
	shl.b32 	%r1712, %r266, 3;
	add.s32 	%r1714, %r1585, %r1712;
	ld.shared.u64 	%rd463, [%r1714+43008];
	add.s64 	%rd149, %rd463, %rd10;
	add.s32 	%r1715, %r1, 4992;
	setp.ge.s32 	%p302, %r1715, %r268;
	@%p302 bra 	$L__BB12_284;
	shl.b32 	%r1716, %r1, 2;
	add.s32 	%r1717, %r103, %r1716;
	ld.shared.u64 	%rd464, [%r1717+39936];
	shl.b64 	%rd465, %rd149, 3;
	add.s64 	%rd466, %rd1, %rd465;
	st.global.u64 	[%rd466+39936], %rd464;
$L__BB12_284:
	bar.warp.sync 	-1;
$L__BB12_285:
	ret;

}
	// .globl	_ZN3cub18CUB_300001_SM_10006detail10radix_sort31DeviceRadixSortSingleTileKernelINS1_5radix10policy_hubIffyE10Policy1000ELNS0_9SortOrderE0EffyNS1_21identity_decomposer_tEEEvPKT1_PSA_PKT2_PSE_T3_iiT4_
.visible .entry _ZN3cub18CUB_300001_SM_10006detail10radix_sort31DeviceRadixSortSingleTileKernelINS1_5radix10policy_hubIffyE10Policy1000ELNS0_9SortOrderE0EffyNS1_21identity_decomposer_tEEEvPKT1_PSA_PKT2_PSE_T3_iiT4_(
	.param .u64 .ptr .align 1 _ZN3cub18CUB_300001_SM_10006detail10radix_sort31DeviceRadixSortSingleTileKernelINS1_5radix10policy_hubIffyE10Policy1000ELNS0_9SortOrderE0EffyNS1_21identity_decomposer_tEEEvPKT1_PSA_PKT2_PSE_T3_iiT4__param_0,
	.param .u64 .ptr .align 1 _ZN3cub18CUB_300001_SM_10006detail10radix_sort31DeviceRadixSortSingleTileKernelINS1_5radix10policy_hubIffyE10Policy1000ELNS0_9SortOrderE0EffyNS1_21identity_decomposer_tEEEvPKT1_PSA_PKT2_PSE_T3_iiT4__param_1,
	.param .u64 .ptr .align 1 _ZN3cub18CUB_300001_SM_10006detail10radix_sort31DeviceRadixSortSingleTileKernelINS1_5radix10policy_hubIffyE10Policy1000ELNS0_9SortOrderE0EffyNS1_21identity_decomposer_tEEEvPKT1_PSA_PKT2_PSE_T3_iiT4__param_2,
	.param .u64 .ptr .align 1 _ZN3cub18CUB_300001_SM_10006detail10radix_sort31DeviceRadixSortSingleTileKernelINS1_5radix10policy_hubIffyE10Policy1000ELNS0_9SortOrderE0EffyNS1_21identity_decomposer_tEEEvPKT1_PSA_PKT2_PSE_T3_iiT4__param_3,
	.param .u64 _ZN3cub18CUB_300001_SM_10006detail10radix_sort31DeviceRadixSortSingleTileKernelINS1_5radix10policy_hubIffyE10Policy1000ELNS0_9SortOrderE0EffyNS1_21identity_decomposer_tEEEvPKT1_PSA_PKT2_PSE_T3_iiT4__param_4,
	.param .u32 _ZN3cub18CUB_300001_SM_10006detail10radix_sort31DeviceRadixSortSingleTileKernelINS1_5radix10policy_hubIffyE10Policy1000ELNS0_9SortOrderE0EffyNS1_21identity_decomposer_tEEEvPKT1_PSA_PKT2_PSE_T3_iiT4__param_5,
	.param .u32 _ZN3cub18CUB_300001_SM_10006detail10radix_sort31DeviceRadixSortSingleTileKernelINS1_5radix10policy_hubIffyE10Policy1000ELNS0_9SortOrderE0EffyNS1_21identity_decomposer_tEEEvPKT1_PSA_PKT2_PSE_T3_iiT4__param_6,
	.param .align 1 .b8 _ZN3cub18CUB_300001_SM_10006detail10radix_sort31DeviceRadixSortSingleTileKernelINS1_5radix10policy_hubIffyE10Policy1000ELNS0_9SortOrderE0EffyNS1_21identity_decomposer_tEEEvPKT1_PSA_PKT2_PSE_T3_iiT4__param_7[1]
)
.maxntid 256
.minnctapersm 1
{
	.reg .pred 	%p<130>;
	.reg .b16 	%rs<39>;
	.reg .b32 	%r<786>;
	.reg .b32 	%f<153>;
	.reg .b64 	%rd<37>;
	// demoted variable
	.shared .align 16 .b8 _ZZN3cub18CUB_300001_SM_10006detail10radix_sort31DeviceRadixSortSingleTileKernelINS1_5radix10policy_hubIffyE10Policy1000ELNS0_9SortOrderE0EffyNS1_21identity_decomposer_tEEEvPKT1_PSA_PKT2_PSE_T3_iiT4_E12temp_storage[33856];
	ld.param.u64 	%rd10, [_ZN3cub18CUB_300001_SM_10006detail10radix_sort31DeviceRadixSortSingleTileKernelINS1_5radix10policy_hubIffyE10Policy1000ELNS0_9SortOrderE0EffyNS1_21identity_decomposer_tEEEvPKT1_PSA_PKT2_PSE_T3_iiT4__param_0];
	ld.param.u64 	%rd6, [_ZN3cub18CUB_300001_SM_10006detail10radix_sort31DeviceRadixSortSingleTileKernelINS1_5radix10policy_hubIffyE10Policy1000ELNS0_9SortOrderE0EffyNS1_21identity_decomposer_tEEEvPKT1_PSA_PKT2_PSE_T3_iiT4__param_1];
	ld.param.u64 	%rd7, [_ZN3cub18CUB_300001_SM_10006detail10radix_sort31DeviceRadixSortSingleTileKernelINS1_5radix10policy_hubIffyE10Policy1000ELNS0_9SortOrderE0EffyNS1_21identity_decomposer_tEEEvPKT1_PSA_PKT2_PSE_T3_iiT4__param_2];
	ld.param.u64 	%rd8, [_ZN3cub18CUB_300001_SM_10006detail10radix_sort31DeviceRadixSortSingleTileKernelINS1_5radix10policy_hubIffyE10Policy1000ELNS0_9SortOrderE0EffyNS1_21identity_decomposer_tEEEvPKT1_PSA_PKT2_PSE_T3_iiT4__param_3];
	ld.param.u64 	%rd9, [_ZN3cub18CUB_300001_SM_10006detail10radix_sort31DeviceRadixSortSingleTileKernelINS1_5radix10policy_hubIffyE10Policy1000ELNS0_9SortOrderE0EffyNS1_21identity_decomposer_tEEEvPKT1_PSA_PKT2_PSE_T3_iiT4__param_4];
	ld.param.u32 	%r228, [_ZN3cub18CUB_300001_SM_10006detail10radix_sort31DeviceRadixSortSingleTileKernelINS1_5radix10policy_hubIffyE10Policy1000ELNS0_9SortOrderE0EffyNS1_21identity_decomposer_tEEEvPKT1_PSA_PKT2_PSE_T3_iiT4__param_5];
	ld.param.u32 	%r229, [_ZN3cub18CUB_300001_SM_10006detail10radix_sort31DeviceRadixSortSingleTileKernelINS1_5radix10policy_hubIffyE10Policy1000ELNS0_9SortOrderE0EffyNS1_21identity_decomposer_tEEEvPKT1_PSA_PKT2_PSE_T3_iiT4__param_6];
	cvta.to.global.u64 	%rd11, %rd10;
	cvt.u32.u64 	%r1, %rd9;
	mov.u32 	%r2, %tid.x;
	mul.lo.s32 	%r3, %r2, 19;
	setp.ge.s32 	%p1, %r3, %r1;
	mul.wide.u32 	%rd12, %r3, 4;
	add.s64 	%rd1, %rd11, %rd12;
	mov.b32 	%r744, 2147483647;
	@%p1 bra 	$L__BB13_2;
	ld.global.u32 	%r744, [%rd1];
$L__BB13_2:
	add.s32 	%r6, %r3, 1;
	setp.ge.s32 	%p2, %r6, %r1;
	mov.b32 	%r745, 2147483647;
	@%p2 bra 	$L__BB13_4;
	ld.global.u32 	%r745, [%rd1+4];
$L__BB13_4:
	add.s32 	%r9, %r3, 2;
	setp.ge.s32 	%p3, %r9, %r1;
	mov.b32 	%r746, 2147483647;
	@%p3 bra 	$L__BB13_6;
	ld.global.u32 	%r746, [%rd1+8];
$L__BB13_6:
	add.s32 	%r12, %r3, 3;
	setp.ge.s32 	%p4, %r12, %r1;
	mov.b32 	%r747, 2147483647;
	@%p4 bra 	$L__BB13_8;
	ld.global.u32 	%r747, [%rd1+12];
$L__BB13_8:
	add.s32 	%r15, %r3, 4;
	setp.ge.s32 	%p5, %r15, %r1;
	mov.b32 	%r748, 2147483647;
	@%p5 bra 	$L__BB13_10;
	ld.global.u32 	%r748, [%rd1+16];
$L__BB13_10:
	add.s32 	%r18, %r3, 5;
	setp.ge.s32 	%p6, %r18, %r1;
	mov.b32 	%r749, 2147483647;
	@%p6 bra 	$L__BB13_12;
	ld.global.u32 	%r749, [%rd1+20];
$L__BB13_12:
	add.s32 	%r21, %r3, 6;
	setp.ge.s32 	%p7, %r21, %r1;
	mov.b32 	%r750, 2147483647;
	@%p7 bra 	$L__BB13_14;
	ld.global.u32 	%r750, [%rd1+24];
$L__BB13_14:
	add.s32 	%r24, %r3, 7;
	setp.ge.s32 	%p8, %r24, %r1;
	mov.b32 	%r751, 2147483647;
	@%p8 bra 	$L__BB13_16;
	ld.global.u32 	%r751, [%rd1+28];
$L__BB13_16:
	add.s32 	%r27, %r3, 8;
	setp.ge.s32 	%p9, %r27, %r1;
	mov.b32 	%r752, 2147483647;
	@%p9 bra 	$L__BB13_18;
	ld.global.u32 	%r752, [%rd1+32];
$L__BB13_18:
	add.s32 	%r30, %r3, 9;
	setp.ge.s32 	%p10, %r30, %r1;
	mov.b32 	%r753, 2147483647;
	@%p10 bra 	$L__BB13_20;
	ld.global.u32 	%r753, [%rd1+36];
$L__BB13_20:
	add.s32 	%r33, %r3, 10;
	setp.ge.s32 	%p11, %r33, %r1;
	mov.b32 	%r754, 2147483647;
	@%p11 bra 	$L__BB13_22;
	ld.global.u32 	%r754, [%rd1+40];
$L__BB13_22:
	add.s32 	%r36, %r3, 11;
	setp.ge.s32 	%p12, %r36, %r1;
	mov.b32 	%r755, 2147483647;
	@%p12 bra 	$L__BB13_24;
	ld.global.u32 	%r755, [%rd1+44];
$L__BB13_24:
	add.s32 	%r39, %r3, 12;
	setp.ge.s32 	%p13, %r39, %r1;
	mov.b32 	%r756, 2147483647;
	@%p13 bra 	$L__BB13_26;
	ld.global.u32 	%r756, [%rd1+48];
$L__BB13_26:
	add.s32 	%r42, %r3, 13;
	setp.ge.s32 	%p14, %r42, %r1;
	mov.b32 	%r757, 2147483647;
	@%p14 bra 	$L__BB13_28;
	ld.global.u32 	%r757, [%rd1+52];
$L__BB13_28:
	add.s32 	%r45, %r3, 14;
	setp.ge.s32 	%p15, %r45, %r1;
	mov.b32 	%r758, 2147483647;
	@%p15 bra 	$L__BB13_30;
	ld.global.u32 	%r758, [%rd1+56];
$L__BB13_30:
	add.s32 	%r48, %r3, 15;
	setp.ge.s32 	%p16, %r48, %r1;
	mov.b32 	%r759, 2147483647;
	@%p16 bra 	$L__BB13_32;
	ld.global.u32 	%r759, [%rd1+60];
$L__BB13_32:
	add.s32 	%r51, %r3, 16;
	setp.ge.s32 	%p17, %r51, %r1;
	mov.b32 	%r760, 2147483647;
	@%p17 bra 	$L__BB13_34;
	ld.global.u32 	%r760, [%rd1+64];
$L__BB13_34:
	add.s32 	%r54, %r3, 17;
	setp.ge.s32 	%p18, %r54, %r1;
	mov.b32 	%r761, 2147483647;
	@%p18 bra 	$L__BB13_36;
	ld.global.u32 	%r761, [%rd1+68];
$L__BB13_36:
	add.s32 	%r57, %r3, 18;
	setp.ge.s32 	%p19, %r57, %r1;
	mov.b32 	%r762, 2147483647;
	@%p19 bra 	$L__BB13_38;
	ld.global.u32 	%r762, [%rd1+72];
$L__BB13_38:
	bar.sync 	0;
	mov.b64 	{%r249, %r250}, %rd9;
	shfl.sync.idx.b32	%r60|%p20, %r249, 0, 31, -1;
	shfl.sync.idx.b32	%r251|%p21, %r250, 0, 31, -1;
	mov.b64 	%rd2, {%r60, %r251};
	setp.ge.s32 	%p22, %r3, %r60;
	cvta.to.global.u64 	%rd13, %rd7;
	add.s64 	%rd3, %rd13, %rd12;
	@%p22 bra 	$L__BB13_40;
	ld.global.f32 	%f152, [%rd3];
$L__BB13_40:
	setp.ge.s32 	%p23, %r6, %r60;
	@%p23 bra 	$L__BB13_42;
	ld.global.f32 	%f151, [%rd3+4];
$L__BB13_42:
	setp.ge.s32 	%p24, %r9, %r60;
	@%p24 bra 	$L__BB13_44;
	ld.global.f32 	%f150, [%rd3+8];
$L__BB13_44:
	setp.ge.s32 	%p25, %r12, %r60;
	@%p25 bra 	$L__BB13_46;
	ld.global.f32 	%f149, [%rd3+12];
$L__BB13_46:
	setp.ge.s32 	%p26, %r15, %r60;
	@%p26 bra 	$L__BB13_48;
	ld.global.f32 	%f148, [%rd3+16];
$L__BB13_48:
	setp.ge.s32 	%p27, %r18, %r60;
	@%p27 bra 	$L__BB13_50;
	ld.global.f32 	%f147, [%rd3+20];
$L__BB13_50:
	setp.ge.s32 	%p28, %r21, %r60;
	@%p28 bra 	$L__BB13_52;
	ld.global.f32 	%f146, [%rd3+24];
$L__BB13_52:
	setp.ge.s32 	%p29, %r24, %r60;
	@%p29 bra 	$L__BB13_54;
	ld.global.f32 	%f145, [%rd3+28];
$L__BB13_54:
	setp.ge.s32 	%p30, %r27, %r60;
	@%p30 bra 	$L__BB13_56;
	ld.global.f32 	%f144, [%rd3+32];
$L__BB13_56:
	setp.ge.s32 	%p31, %r30, %r60;
	@%p31 bra 	$L__BB13_58;
	ld.global.f32 	%f143, [%rd3+36];
$L__BB13_58:
	setp.ge.s32 	%p32, %r33, %r60;
	@%p32 bra 	$L__BB13_60;
	ld.global.f32 	%f142, [%rd3+40];
$L__BB13_60:
	setp.ge.s32 	%p33, %r36, %r60;
	@%p33 bra 	$L__BB13_62;
	ld.global.f32 	%f141, [%rd3+44];
$L__BB13_62:
	setp.ge.s32 	%p34, %r39, %r60;
	@%p34 bra 	$L__BB13_64;
	ld.global.f32 	%f140, [%rd3+48];
$L__BB13_64:
	setp.ge.s32 	%p35, %r42, %r60;
	@%p35 bra 	$L__BB13_66;
	ld.global.f32 	%f139, [%rd3+52];
$L__BB13_66:
	setp.ge.s32 	%p36, %r45, %r60;
	@%p36 bra 	$L__BB13_68;
	ld.global.f32 	%f138, [%rd3+56];
$L__BB13_68:
	setp.ge.s32 	%p37, %r48, %r60;
	@%p37 bra 	$L__BB13_70;
	ld.global.f32 	%f137, [%rd3+60];
$L__BB13_70:
	setp.ge.s32 	%p38, %r51, %r60;
	@%p38 bra 	$L__BB13_72;
	ld.global.f32 	%f136, [%rd3+64];
$L__BB13_72:
	setp.ge.s32 	%p39, %r54, %r60;
	@%p39 bra 	$L__BB13_74;
	ld.global.f32 	%f135, [%rd3+68];
$L__BB13_74:
	setp.ge.s32 	%p40, %r57, %r60;
	@%p40 bra 	$L__BB13_76;
	ld.global.f32 	%f134, [%rd3+72];
$L__BB13_76:
	bar.sync 	0;
	setp.gt.s32 	%p41, %r744, -1;
	selp.b32 	%r253, -2147483648, -1, %p41;
	xor.b32  	%r783, %r253, %r744;
	setp.gt.s32 	%p42, %r745, -1;
	selp.b32 	%r254, -2147483648, -1, %p42;
	xor.b32  	%r782, %r254, %r745;
	setp.gt.s32 	%p43, %r746, -1;
	selp.b32 	%r255, -2147483648, -1, %p43;
	xor.b32  	%r781, %r255, %r746;
	setp.gt.s32 	%p44, %r747, -1;
	selp.b32 	%r256, -2147483648, -1, %p44;
	xor.b32  	%r780, %r256, %r747;
	setp.gt.s32 	%p45, %r748, -1;
	selp.b32 	%r257, -2147483648, -1, %p45;
	xor.b32  	%r779, %r257, %r748;
	setp.gt.s32 	%p46, %r749, -1;
	selp.b32 	%r258, -2147483648, -1, %p46;
	xor.b32  	%r778, %r258, %r749;
	setp.gt.s32 	%p47, %r750, -1;
	selp.b32 	%r259, -2147483648, -1, %p47;
	xor.b32  	%r777, %r259, %r750;
	setp.gt.s32 	%p48, %r751, -1;
	selp.b32 	%r260, -2147483648, -1, %p48;
	xor.b32  	%r776, %r260, %r751;
	setp.gt.s32 	%p49, %r752, -1;
	selp.b32 	%r261, -2147483648, -1, %p49;
	xor.b32  	%r775, %r261, %r752;
	setp.gt.s32 	%p50, %r753, -1;
	selp.b32 	%r262, -2147483648, -1, %p50;
	xor.b32  	%r774, %r262, %r753;
	setp.gt.s32 	%p51, %r754, -1;
	selp.b32 	%r263, -2147483648, -1, %p51;
	xor.b32  	%r773, %r263, %r754;
	setp.gt.s32 	%p52, %r755, -1;
	selp.b32 	%r264, -2147483648, -1, %p52;
	xor.b32  	%r772, %r264, %r755;
	setp.gt.s32 	%p53, %r756, -1;
	selp.b32 	%r265, -2147483648, -1, %p53;
	xor.b32  	%r771, %r265, %r756;
	setp.gt.s32 	%p54, %r757, -1;
	selp.b32 	%r266, -2147483648, -1, %p54;
	xor.b32  	%r770, %r266, %r757;
	setp.gt.s32 	%p55, %r758, -1;
	selp.b32 	%r267, -2147483648, -1, %p55;
	xor.b32  	%r769, %r267, %r758;
	setp.gt.s32 	%p56, %r759, -1;
	selp.b32 	%r268, -2147483648, -1, %p56;
	xor.b32  	%r768, %r268, %r759;
	setp.gt.s32 	%p57, %r760, -1;
	selp.b32 	%r269, -2147483648, -1, %p57;
	xor.b32  	%r767, %r269, %r760;
	setp.gt.s32 	%p58, %r761, -1;
	selp.b32 	%r270, -2147483648, -1, %p58;
	xor.b32  	%r766, %r270, %r761;
	setp.gt.s32 	%p59, %r762, -1;
	selp.b32 	%r271, -2147483648, -1, %p59;
	xor.b32  	%r765, %r271, %r762;
	shr.u32 	%r80, %r2, 5;
	shl.b32 	%r272, %r2, 2;
	mov.u32 	%r273, _ZZN3cub18CUB_300001_SM_10006detail10radix_sort31DeviceRadixSortSingleTileKernelINS1_5radix10policy_hubIffyE10Policy1000ELNS0_9SortOrderE0EffyNS1_21identity_decomposer_tEEEvPKT1_PSA_PKT2_PSE_T3_iiT4_E12temp_storage;
	add.s32 	%r81, %r273, %r272;
	shl.b32 	%r274, %r2, 7;
	add.s32 	%r82, %r81, %r274;
	shl.b32 	%r275, %r80, 2;
	add.s32 	%r276, %r273, %r275;
	add.s32 	%r83, %r276, 33792;
	mad.lo.s32 	%r84, %r2, -56, %r82;
	add.s32 	%r764, %r228, 6;
	sub.s32 	%r763, %r229, %r228;
$L__BB13_77:
	add.s32 	%r336, %r764, -6;
	min.s32 	%r279, %r763, 6;
	mov.b32 	%r365, 0;
	st.shared.u32 	[%r81], %r365;
	st.shared.u32 	[%r81+1024], %r365;
	st.shared.u32 	[%r81+2048], %r365;
	st.shared.u32 	[%r81+3072], %r365;
	st.shared.u32 	[%r81+4096], %r365;
	st.shared.u32 	[%r81+5120], %r365;
	st.shared.u32 	[%r81+6144], %r365;
	st.shared.u32 	[%r81+7168], %r365;
	st.shared.u32 	[%r81+8192], %r365;
	st.shared.u32 	[%r81+9216], %r365;
	st.shared.u32 	[%r81+10240], %r365;
	st.shared.u32 	[%r81+11264], %r365;
	st.shared.u32 	[%r81+12288], %r365;
	st.shared.u32 	[%r81+13312], %r365;
	st.shared.u32 	[%r81+14336], %r365;
	st.shared.u32 	[%r81+15360], %r365;
	st.shared.u32 	[%r81+16384], %r365;
	st.shared.u32 	[%r81+17408], %r365;
	st.shared.u32 	[%r81+18432], %r365;
	st.shared.u32 	[%r81+19456], %r365;
	st.shared.u32 	[%r81+20480], %r365;
	st.shared.u32 	[%r81+21504], %r365;
	st.shared.u32 	[%r81+22528], %r365;
	st.shared.u32 	[%r81+23552], %r365;
	st.shared.u32 	[%r81+24576], %r365;
	st.shared.u32 	[%r81+25600], %r365;
	st.shared.u32 	[%r81+26624], %r365;
	st.shared.u32 	[%r81+27648], %r365;
	st.shared.u32 	[%r81+28672], %r365;
	st.shared.u32 	[%r81+29696], %r365;
	st.shared.u32 	[%r81+30720], %r365;
	st.shared.u32 	[%r81+31744], %r365;
	st.shared.u32 	[%r81+32768], %r365;
	// begin inline asm
	bmsk.clamp.b32 %r277, %r365, %r279;
	// end inline asm
	setp.eq.s32 	%p60, %r783, 2147483647;
	selp.b32 	%r281, -2147483648, %r783, %p60;
	// begin inline asm
	shr.b32 %r280, %r281, %r336;
	// end inline asm
	and.b32  	%r368, %r277, %r280;
	shl.b32 	%r369, %r368, 10;
	and.b32  	%r370, %r369, 31744;
	add.s32 	%r371, %r81, %r370;
	shr.u32 	%r372, %r368, 4;
	and.b32  	%r373, %r372, 268435454;
	add.s32 	%r109, %r371, %r373;
	ld.shared.u16 	%rs1, [%r109];
	add.s16 	%rs20, %rs1, 1;
	st.shared.u16 	[%r109], %rs20;
	setp.eq.s32 	%p61, %r782, 2147483647;
	selp.b32 	%r284, -2147483648, %r782, %p61;
	// begin inline asm
	shr.b32 %r283, %r284, %r336;
	// end inline asm
	and.b32  	%r374, %r277, %r283;
	shl.b32 	%r375, %r374, 10;
	and.b32  	%r376, %r375, 31744;
	add.s32 	%r377, %r81, %r376;
	shr.u32 	%r378, %r374, 4;
	and.b32  	%r379, %r378, 268435454;
	add.s32 	%r110, %r377, %r379;
	ld.shared.u16 	%rs2, [%r110];
	add.s16 	%rs21, %rs2, 1;
	st.shared.u16 	[%r110], %rs21;
	setp.eq.s32 	%p62, %r781, 2147483647;
	selp.b32 	%r287, -2147483648, %r781, %p62;
	// begin inline asm
	shr.b32 %r286, %r287, %r336;
	// end inline asm
	and.b32  	%r380, %r277, %r286;
	shl.b32 	%r381, %r380, 10;
	and.b32  	%r382, %r381, 31744;
	add.s32 	%r383, %r81, %r382;
	shr.u32 	%r384, %r380, 4;
	and.b32  	%r385, %r384, 268435454;
	add.s32 	%r111, %r383, %r385;
	ld.shared.u16 	%rs3, [%r111];
	add.s16 	%rs22, %rs3, 1;
	st.shared.u16 	[%r111], %rs22;
	setp.eq.s32 	%p63, %r780, 2147483647;
	selp.b32 	%r290, -2147483648, %r780, %p63;
	// begin inline asm
	shr.b32 %r289, %r290, %r336;
	// end inline asm
	and.b32  	%r386, %r277, %r289;
	shl.b32 	%r387, %r386, 10;
	and.b32  	%r388, %r387, 31744;
	add.s32 	%r389, %r81, %r388;
	shr.u32 	%r390, %r386, 4;
	and.b32  	%r391, %r390, 268435454;
	add.s32 	%r112, %r389, %r391;
	ld.shared.u16 	%rs4, [%r112];
	add.s16 	%rs23, %rs4, 1;
	st.shared.u16 	[%r112], %rs23;
	setp.eq.s32 	%p64, %r779, 2147483647;
	selp.b32 	%r293, -2147483648, %r779, %p64;
	// begin inline asm
	shr.b32 %r292, %r293, %r336;
	// end inline asm
	and.b32  	%r392, %r277, %r292;
	shl.b32 	%r393, %r392, 10;
	and.b32  	%r394, %r393, 31744;
	add.s32 	%r395, %r81, %r394;
	shr.u32 	%r396, %r392, 4;
	and.b32  	%r397, %r396, 268435454;
	add.s32 	%r113, %r395, %r397;
	ld.shared.u16 	%rs5, [%r113];
	add.s16 	%rs24, %rs5, 1;
	st.shared.u16 	[%r113], %rs24;
	setp.eq.s32 	%p65, %r778, 2147483647;
	selp.b32 	%r296, -2147483648, %r778, %p65;
	// begin inline asm
	shr.b32 %r295, %r296, %r336;
	// end inline asm
	and.b32  	%r398, %r277, %r295;
	shl.b32 	%r399, %r398, 10;
	and.b32  	%r400, %r399, 31744;
	add.s32 	%r401, %r81, %r400;
	shr.u32 	%r402, %r398, 4;
	and.b32  	%r403, %r402, 268435454;
	add.s32 	%r114, %r401, %r403;
	ld.shared.u16 	%rs6, [%r114];
	add.s16 	%rs25, %rs6, 1;
	st.shared.u16 	[%r114], %rs25;
	setp.eq.s32 	%p66, %r777, 2147483647;
	selp.b32 	%r299, -2147483648, %r777, %p66;
	// begin inline asm
	shr.b32 %r298, %r299, %r336;
	// end inline asm
	and.b32  	%r404, %r277, %r298;
	shl.b32 	%r405, %r404, 10;
	and.b32  	%r406, %r405, 31744;
	add.s32 	%r407, %r81, %r406;
	shr.u32 	%r408, %r404, 4;
	and.b32  	%r409, %r408, 268435454;
	add.s32 	%r115, %r407, %r409;
	ld.shared.u16 	%rs7, [%r115];
	add.s16 	%rs26, %rs7, 1;
	st.shared.u16 	[%r115], %rs26;
	setp.eq.s32 	%p67, %r776, 2147483647;
	selp.b32 	%r302, -2147483648, %r776, %p67;
	// begin inline asm
	shr.b32 %r301, %r302, %r336;
	// end inline asm
	and.b32  	%r410, %r277, %r301;
	shl.b32 	%r411, %r410, 10;
	and.b32  	%r412, %r411, 31744;
	add.s32 	%r413, %r81, %r412;
	shr.u32 	%r414, %r410, 4;
	and.b32  	%r415, %r414, 268435454;
	add.s32 	%r116, %r413, %r415;
	ld.shared.u16 	%rs8, [%r116];
	add.s16 	%rs27, %rs8, 1;
	st.shared.u16 	[%r116], %rs27;
	setp.eq.s32 	%p68, %r775, 2147483647;
	selp.b32 	%r305, -2147483648, %r775, %p68;
	// begin inline asm
	shr.b32 %r304, %r305, %r336;
	// end inline asm
	and.b32  	%r416, %r277, %r304;
	shl.b32 	%r417, %r416, 10;
	and.b32  	%r418, %r417, 31744;
	add.s32 	%r419, %r81, %r418;
	shr.u32 	%r420, %r416, 4;
	and.b32  	%r421, %r420, 268435454;
	add.s32 	%r117, %r419, %r421;
	ld.shared.u16 	%rs9, [%r117];
	add.s16 	%rs28, %rs9, 1;
	st.shared.u16 	[%r117], %rs28;
	setp.eq.s32 	%p69, %r774, 2147483647;
	selp.b32 	%r308, -2147483648, %r774, %p69;
	// begin inline asm
	shr.b32 %r307, %r308, %r336;
	// end inline asm
	and.b32  	%r422, %r277, %r307;
	shl.b32 	%r423, %r422, 10;
	and.b32  	%r424, %r423, 31744;
	add.s32 	%r425, %r81, %r424;
	shr.u32 	%r426, %r422, 4;
	and.b32  	%r427, %r426, 268435454;
	add.s32 	%r118, %r425, %r427;
	ld.shared.u16 	%rs10, [%r118];
	add.s16 	%rs29, %rs10, 1;
	st.shared.u16 	[%r118], %rs29;
	setp.eq.s32 	%p70, %r773, 2147483647;
	selp.b32 	%r311, -2147483648, %r773, %p70;
	// begin inline asm
	shr.b32 %r310, %r311, %r336;
	// end inline asm
	and.b32  	%r428, %r277, %r310;
	shl.b32 	%r429, %r428, 10;
	and.b32  	%r430, %r429, 31744;
	add.s32 	%r431, %r81, %r430;
	shr.u32 	%r432, %r428, 4;
	and.b32  	%r433, %r432, 268435454;
	add.s32 	%r119, %r431, %r433;
	ld.shared.u16 	%rs11, [%r119];
	add.s16 	%rs30, %rs11, 1;
	st.shared.u16 	[%r119], %rs30;
	setp.eq.s32 	%p71, %r772, 2147483647;
	selp.b32 	%r314, -2147483648, %r772, %p71;
	// begin inline asm
	shr.b32 %r313, %r314, %r336;
	// end inline asm
	and.b32  	%r434, %r277, %r313;
	shl.b32 	%r435, %r434, 10;
	and.b32  	%r436, %r435, 31744;
	add.s32 	%r437, %r81, %r436;
	shr.u32 	%r438, %r434, 4;
	and.b32  	%r439, %r438, 268435454;
	add.s32 	%r120, %r437, %r439;
	ld.shared.u16 	%rs12, [%r120];
	add.s16 	%rs31, %rs12, 1;
	st.shared.u16 	[%r120], %rs31;
	setp.eq.s32 	%p72, %r771, 2147483647;
	selp.b32 	%r317, -2147483648, %r771, %p72;
	// begin inline asm
	shr.b32 %r316, %r317, %r336;
	// end inline asm
	and.b32  	%r440, %r277, %r316;
	shl.b32 	%r441, %r440, 10;
	and.b32  	%r442, %r441, 31744;
	add.s32 	%r443, %r81, %r442;
	shr.u32 	%r444, %r440, 4;
	and.b32  	%r445, %r444, 268435454;
	add.s32 	%r121, %r443, %r445;
	ld.shared.u16 	%rs13, [%r121];
	add.s16 	%rs32, %rs13, 1;
	st.shared.u16 	[%r121], %rs32;
	setp.eq.s32 	%p73, %r770, 2147483647;
	selp.b32 	%r320, -2147483648, %r770, %p73;
	// begin inline asm
	shr.b32 %r319, %r320, %r336;
	// end inline asm
	and.b32  	%r446, %r277, %r319;
	shl.b32 	%r447, %r446, 10;
	and.b32  	%r448, %r447, 31744;
	add.s32 	%r449, %r81, %r448;
	shr.u32 	%r450, %r446, 4;
	and.b32  	%r451, %r450, 268435454;
	add.s32 	%r122, %r449, %r451;
	ld.shared.u16 	%rs14, [%r122];
	add.s16 	%rs33, %rs14, 1;
	st.shared.u16 	[%r122], %rs33;
	setp.eq.s32 	%p74, %r769, 2147483647;
	selp.b32 	%r323, -2147483648, %r769, %p74;
	// begin inline asm
	shr.b32 %r322, %r323, %r336;
	// end inline asm
	and.b32  	%r452, %r277, %r322;
	shl.b32 	%r453, %r452, 10;
	and.b32  	%r454, %r453, 31744;
	add.s32 	%r455, %r81, %r454;
	shr.u32 	%r456, %r452, 4;
	and.b32  	%r457, %r456, 268435454;
	add.s32 	%r123, %r455, %r457;
	ld.shared.u16 	%rs15, [%r123];
	add.s16 	%rs34, %rs15, 1;
	st.shared.u16 	[%r123], %rs34;
	setp.eq.s32 	%p75, %r768, 2147483647;
	selp.b32 	%r326, -2147483648, %r768, %p75;
	// begin inline asm
	shr.b32 %r325, %r326, %r336;
	// end inline asm
	and.b32  	%r458, %r277, %r325;
	shl.b32 	%r459, %r458, 10;
	and.b32  	%r460, %r459, 31744;
	add.s32 	%r461, %r81, %r460;
	shr.u32 	%r462, %r458, 4;
	and.b32  	%r463, %r462, 268435454;
	add.s32 	%r124, %r461, %r463;
	ld.shared.u16 	%rs16, [%r124];
	add.s16 	%rs35, %rs16, 1;
	st.shared.u16 	[%r124], %rs35;
	setp.eq.s32 	%p76, %r767, 2147483647;
	selp.b32 	%r329, -2147483648, %r767, %p76;
	// begin inline asm
	shr.b32 %r328, %r329, %r336;
	// end inline asm
	and.b32  	%r464, %r277, %r328;
	shl.b32 	%r465, %r464, 10;
	and.b32  	%r466, %r465, 31744;
	add.s32 	%r467, %r81, %r466;
	shr.u32 	%r468, %r464, 4;
	and.b32  	%r469, %r468, 268435454;
	add.s32 	%r125, %r467, %r469;
	ld.shared.u16 	%rs17, [%r125];
	add.s16 	%rs36, %rs17, 1;
	st.shared.u16 	[%r125], %rs36;
	setp.eq.s32 	%p77, %r766, 2147483647;
	selp.b32 	%r332, -2147483648, %r766, %p77;
	// begin inline asm
	shr.b32 %r331, %r332, %r336;
	// end inline asm
	and.b32  	%r470, %r277, %r331;
	shl.b32 	%r471, %r470, 10;
	and.b32  	%r472, %r471, 31744;
	add.s32 	%r473, %r81, %r472;
	shr.u32 	%r474, %r470, 4;
	and.b32  	%r475, %r474, 268435454;
	add.s32 	%r126, %r473, %r475;
	ld.shared.u16 	%rs18, [%r126];
	add.s16 	%rs37, %rs18, 1;
	st.shared.u16 	[%r126], %rs37;
	setp.eq.s32 	%p78, %r765, 2147483647;
	selp.b32 	%r335, -2147483648, %r765, %p78;
	// begin inline asm
	shr.b32 %r334, %r335, %r336;
	// end inline asm
	and.b32  	%r476, %r277, %r334;
	shl.b32 	%r477, %r476, 10;
	and.b32  	%r478, %r477, 31744;
	add.s32 	%r479, %r81, %r478;
	shr.u32 	%r480, %r476, 4;
	and.b32  	%r481, %r480, 268435454;
	add.s32 	%r127, %r479, %r481;
	ld.shared.u16 	%rs19, [%r127];
	add.s16 	%rs38, %rs19, 1;
	st.shared.u16 	[%r127], %rs38;
	bar.sync 	0;
	ld.shared.u32 	%r128, [%r82];
	ld.shared.u32 	%r482, [%r82+4];
	ld.shared.u32 	%r483, [%r82+8];
	ld.shared.u32 	%r484, [%r82+12];
	ld.shared.u32 	%r485, [%r82+16];
	ld.shared.u32 	%r486, [%r82+20];
	ld.shared.u32 	%r487, [%r82+24];
	ld.shared.u32 	%r488, [%r82+28];
	ld.shared.u32 	%r489, [%r82+32];
	ld.shared.u32 	%r490, [%r82+36];
	ld.shared.u32 	%r491, [%r82+40];
	ld.shared.u32 	%r492, [%r82+44];
	ld.shared.u32 	%r493, [%r82+48];
	ld.shared.u32 	%r494, [%r82+52];
	ld.shared.u32 	%r495, [%r82+56];
	ld.shared.u32 	%r496, [%r82+60];
	ld.shared.u32 	%r497, [%r82+64];
	ld.shared.u32 	%r498, [%r82+68];
	ld.shared.u32 	%r499, [%r82+72];
	ld.shared.u32 	%r500, [%r82+76];
	ld.shared.u32 	%r501, [%r82+80];
	ld.shared.u32 	%r502, [%r82+84];
	ld.shared.u32 	%r503, [%r82+88];
	ld.shared.u32 	%r504, [%r82+92];
	ld.shared.u32 	%r505, [%r82+96];
	ld.shared.u32 	%r506, [%r82+100];
	ld.shared.u32 	%r507, [%r82+104];
	ld.shared.u32 	%r508, [%r82+108];
	ld.shared.u32 	%r509, [%r82+112];
	ld.shared.u32 	%r510, [%r82+116];
	ld.shared.u32 	%r511, [%r82+120];
	ld.shared.u32 	%r512, [%r82+124];
	ld.shared.u32 	%r513, [%r82+128];
	add.s32 	%r129, %r482, %r128;
	add.s32 	%r130, %r483, %r129;
	add.s32 	%r131, %r484, %r130;
	add.s32 	%r132, %r485, %r131;
	add.s32 	%r133, %r486, %r132;
	add.s32 	%r134, %r487, %r133;
	add.s32 	%r135, %r488, %r134;
	add.s32 	%r136, %r489, %r135;
	add.s32 	%r137, %r490, %r136;
	add.s32 	%r138, %r491, %r137;
	add.s32 	%r139, %r492, %r138;
	add.s32 	%r140, %r493, %r139;
	add.s32 	%r141, %r494, %r140;
	add.s32 	%r142, %r495, %r141;
	add.s32 	%r143, %r496, %r142;
	add.s32 	%r144, %r497, %r143;
	add.s32 	%r145, %r498, %r144;
	add.s32 	%r146, %r499, %r145;
	add.s32 	%r147, %r500, %r146;
	add.s32 	%r148, %r501, %r147;
	add.s32 	%r149, %r502, %r148;
	add.s32 	%r150, %r503, %r149;
	add.s32 	%r151, %r504, %r150;
	add.s32 	%r152, %r505, %r151;
	add.s32 	%r153, %r506, %r152;
	add.s32 	%r154, %r507, %r153;
	add.s32 	%r155, %r508, %r154;
	add.s32 	%r156, %r509, %r155;
	add.s32 	%r157, %r510, %r156;
	add.s32 	%r158, %r511, %r157;
	add.s32 	%r159, %r512, %r158;
	add.s32 	%r342, %r513, %r159;
	// begin inline asm
	mov.u32 %r337, %laneid;
	// end inline asm
	mov.b32 	%r340, 1;
	mov.b32 	%r367, -1;
	// begin inline asm
	{  .reg .u32 r0;  .reg .pred p;  shfl.sync.up.b32 r0|p, %r342, %r340, %r365, %r367;  @p add.u32 r0, r0, %r342;  mov.u32 %r338, r0;}
	// end inline asm
	mov.b32 	%r346, 2;
	// begin inline asm
	{  .reg .u32 r0;  .reg .pred p;  shfl.sync.up.b32 r0|p, %r338, %r346, %r365, %r367;  @p add.u32 r0, r0, %r338;  mov.u32 %r344, r0;}
	// end inline asm
	mov.b32 	%r352, 4;
	// begin inline asm
	{  .reg .u32 r0;  .reg .pred p;  shfl.sync.up.b32 r0|p, %r344, %r352, %r365, %r367;  @p add.u32 r0, r0, %r344;  mov.u32 %r350, r0;}
	// end inline asm
	mov.b32 	%r358, 8;
	// begin inline asm
	{  .reg .u32 r0;  .reg .pred p;  shfl.sync.up.b32 r0|p, %r350, %r358, %r365, %r367;  @p add.u32 r0, r0, %r350;  mov.u32 %r356, r0;}
	// end inline asm
	mov.b32 	%r364, 16;
	// begin inline asm
	{  .reg .u32 r0;  .reg .pred p;  shfl.sync.up.b32 r0|p, %r356, %r364, %r365, %r367;  @p add.u32 r0, r0, %r356;  mov.u32 %r362, r0;}
	// end inline asm
	setp.ne.s32 	%p79, %r337, 31;
	@%p79 bra 	$L__BB13_79;
	st.shared.u32 	[%r83], %r362;
$L__BB13_79:
	sub.s32 	%r514, %r362, %r342;
	setp.gt.u32 	%p80, %r2, 31;
	setp.eq.s32 	%p81, %r80, 7;
	setp.eq.s32 	%p82, %r80, 6;
	setp.eq.s32 	%p83, %r80, 5;
	setp.eq.s32 	%p84, %r80, 4;
	setp.eq.s32 	%p85, %r80, 3;
	setp.eq.s32 	%p86, %r80, 2;
	setp.eq.s32 	%p87, %r80, 1;
	bar.sync 	0;
	ld.shared.v4.u32 	{%r515, %r516, %r517, %r518}, [_ZZN3cub18CUB_300001_SM_10006detail10radix_sort31DeviceRadixSortSingleTileKernelINS1_5radix10policy_hubIffyE10Policy1000ELNS0_9SortOrderE0EffyNS1_21identity_decomposer_tEEEvPKT1_PSA_PKT2_PSE_T3_iiT4_E12temp_storage+33792];
	selp.b32 	%r519, %r515, %r784, %p87;
	add.s32 	%r520, %r516, %r515;
	selp.b32 	%r521, %r520, %r519, %p86;
	add.s32 	%r522, %r520, %r517;
	selp.b32 	%r523, %r522, %r521, %p85;
	add.s32 	%r524, %r522, %r518;
	selp.b32 	%r525, %r524, %r523, %p84;
	ld.shared.v4.u32 	{%r526, %r527, %r528, %r529}, [_ZZN3cub18CUB_300001_SM_10006detail10radix_sort31DeviceRadixSortSingleTileKernelINS1_5radix10policy_hubIffyE10Policy1000ELNS0_9SortOrderE0EffyNS1_21identity_decomposer_tEEEvPKT1_PSA_PKT2_PSE_T3_iiT4_E12temp_storage+33808];
	add.s32 	%r530, %r524, %r526;
	selp.b32 	%r531, %r530, %r525, %p83;
	add.s32 	%r532, %r530, %r527;
	selp.b32 	%r533, %r532, %r531, %p82;
	add.s32 	%r534, %r532, %r528;
	selp.b32 	%r784, %r534, %r533, %p81;
	add.s32 	%r164, %r534, %r529;
	setp.ne.s32 	%p88, %r337, 0;
	selp.b32 	%r535, %r514, 0, %p88;
	add.s32 	%r536, %r784, %r535;
	or.pred  	%p89, %p80, %p88;
	selp.b32 	%r785, %r536, %r514, %p80;
	@%p89 bra 	$L__BB13_81;
	shl.b32 	%r785, %r164, 16;
	st.shared.u32 	[_ZZN3cub18CUB_300001_SM_10006detail10radix_sort31DeviceRadixSortSingleTileKernelINS1_5radix10policy_hubIffyE10Policy1000ELNS0_9SortOrderE0EffyNS1_21identity_decomposer_tEEEvPKT1_PSA_PKT2_PSE_T3_iiT4_E12temp_storage+33832], %r785;
$L__BB13_81:
	setp.eq.s32 	%p90, %r2, 0;
	bar.sync 	0;
	ld.shared.u32 	%r537, [_ZZN3cub18CUB_300001_SM_10006detail10radix_sort31DeviceRadixSortSingleTileKernelINS1_5radix10policy_hubIffyE10Policy1000ELNS0_9SortOrderE0EffyNS1_21identity_decomposer_tEEEvPKT1_PSA_PKT2_PSE_T3_iiT4_E12temp_storage+33832];
	selp.b32 	%r538, 0, %r537, %p90;
	add.s32 	%r539, %r785, %r538;
	add.s32 	%r540, %r128, %r539;
	add.s32 	%r541, %r129, %r539;
	add.s32 	%r542, %r130, %r539;
	add.s32 	%r543, %r131, %r539;
	add.s32 	%r544, %r132, %r539;
	add.s32 	%r545, %r133, %r539;
	add.s32 	%r546, %r134, %r539;
	add.s32 	%r547, %r135, %r539;
	add.s32 	%r548, %r136, %r539;
	add.s32 	%r549, %r137, %r539;
	add.s32 	%r550, %r138, %r539;
	add.s32 	%r551, %r139, %r539;
	add.s32 	%r552, %r140, %r539;
	add.s32 	%r553, %r141, %r539;
	add.s32 	%r554, %r142, %r539;
	add.s32 	%r555, %r143, %r539;
	add.s32 	%r556, %r144, %r539;
	add.s32 	%r557, %r145, %r539;
	add.s32 	%r558, %r146, %r539;
	add.s32 	%r559, %r147, %r539;
	add.s32 	%r560, %r148, %r539;
	add.s32 	%r561, %r149, %r539;
	add.s32 	%r562, %r150, %r539;
	add.s32 	%r563, %r151, %r539;
	add.s32 	%r564, %r152, %r539;
	add.s32 	%r565, %r153, %r539;
	add.s32 	%r566, %r154, %r539;
	add.s32 	%r567, %r155, %r539;
	add.s32 	%r568, %r156, %r539;
	add.s32 	%r569, %r157, %r539;
	add.s32 	%r570, %r158, %r539;
	add.s32 	%r571, %r159, %r539;
	st.shared.u32 	[%r82], %r539;
	st.shared.u32 	[%r82+4], %r540;
	st.shared.u32 	[%r82+8], %r541;
	st.shared.u32 	[%r82+12], %r542;
	st.shared.u32 	[%r82+16], %r543;
	st.shared.u32 	[%r82+20], %r544;
	st.shared.u32 	[%r82+24], %r545;
	st.shared.u32 	[%r82+28], %r546;
	st.shared.u32 	[%r82+32], %r547;
	st.shared.u32 	[%r82+36], %r548;
	st.shared.u32 	[%r82+40], %r549;
	st.shared.u32 	[%r82+44], %r550;
	st.shared.u32 	[%r82+48], %r551;
	st.shared.u32 	[%r82+52], %r552;
	st.shared.u32 	[%r82+56], %r553;
	st.shared.u32 	[%r82+60], %r554;
	st.shared.u32 	[%r82+64], %r555;
	st.shared.u32 	[%r82+68], %r556;
	st.shared.u32 	[%r82+72], %r557;
	st.shared.u32 	[%r82+76], %r558;
	st.shared.u32 	[%r82+80], %r559;
	st.shared.u32 	[%r82+84], %r560;
	st.shared.u32 	[%r82+88], %r561;
	st.shared.u32 	[%r82+92], %r562;
	st.shared.u32 	[%r82+96], %r563;
	st.shared.u32 	[%r82+100], %r564;
	st.shared.u32 	[%r82+104], %r565;
	st.shared.u32 	[%r82+108], %r566;
	st.shared.u32 	[%r82+112], %r567;
	st.shared.u32 	[%r82+116], %r568;
	st.shared.u32 	[%r82+120], %r569;
	st.shared.u32 	[%r82+124], %r570;
	st.shared.u32 	[%r82+128], %r571;
	bar.sync 	0;
	cvt.u32.u16 	%r572, %rs1;
	ld.shared.u16 	%r573, [%r109];
	add.s32 	%r168, %r573, %r572;
	cvt.u32.u16 	%r574, %rs2;
	ld.shared.u16 	%r575, [%r110];
	add.s32 	%r169, %r575, %r574;
	cvt.u32.u16 	%r576, %rs3;
	ld.shared.u16 	%r577, [%r111];
	add.s32 	%r170, %r577, %r576;
	cvt.u32.u16 	%r578, %rs4;
	ld.shared.u16 	%r579, [%r112];
	add.s32 	%r171, %r579, %r578;
	cvt.u32.u16 	%r580, %rs5;
	ld.shared.u16 	%r581, [%r113];
	add.s32 	%r172, %r581, %r580;
	cvt.u32.u16 	%r582, %rs6;
	ld.shared.u16 	%r583, [%r114];
	add.s32 	%r173, %r583, %r582;
	cvt.u32.u16 	%r584, %rs7;
	ld.shared.u16 	%r585, [%r115];
	add.s32 	%r174, %r585, %r584;
	cvt.u32.u16 	%r586, %rs8;
	ld.shared.u16 	%r587, [%r116];
	add.s32 	%r175, %r587, %r586;
	cvt.u32.u16 	%r588, %rs9;
	ld.shared.u16 	%r589, [%r117];
	add.s32 	%r176, %r589, %r588;
	cvt.u32.u16 	%r590, %rs10;
	ld.shared.u16 	%r591, [%r118];
	add.s32 	%r177, %r591, %r590;
	cvt.u32.u16 	%r592, %rs11;
	ld.shared.u16 	%r593, [%r119];
	add.s32 	%r178, %r593, %r592;
	cvt.u32.u16 	%r594, %rs12;
	ld.shared.u16 	%r595, [%r120];
	add.s32 	%r179, %r595, %r594;
	cvt.u32.u16 	%r596, %rs13;
	ld.shared.u16 	%r597, [%r121];
	add.s32 	%r180, %r597, %r596;
	cvt.u32.u16 	%r598, %rs14;
	ld.shared.u16 	%r599, [%r122];
	add.s32 	%r181, %r599, %r598;
	cvt.u32.u16 	%r600, %rs15;
	ld.shared.u16 	%r601, [%r123];
	add.s32 	%r182, %r601, %r600;
	cvt.u32.u16 	%r602, %rs16;
	ld.shared.u16 	%r603, [%r124];
	add.s32 	%r183, %r603, %r602;
	cvt.u32.u16 	%r604, %rs17;
	ld.shared.u16 	%r605, [%r125];
	add.s32 	%r184, %r605, %r604;
	cvt.u32.u16 	%r606, %rs18;
	ld.shared.u16 	%r607, [%r126];
	add.s32 	%r185, %r607, %r606;
	cvt.u32.u16 	%r608, %rs19;
	ld.shared.u16 	%r609, [%r127];
	add.s32 	%r186, %r609, %r608;
	bar.sync 	0;
	setp.lt.s32 	%p91, %r764, %r229;
	@%p91 bra 	$L__BB13_121;
	cvt.u64.u32 	%rd15, %r2;
	shl.b32 	%r610, %r168, 2;
	mov.u32 	%r611, _ZZN3cub18CUB_300001_SM_10006detail10radix_sort31DeviceRadixSortSingleTileKernelINS1_5radix10policy_hubIffyE10Policy1000ELNS0_9SortOrderE0EffyNS1_21identity_decomposer_tEEEvPKT1_PSA_PKT2_PSE_T3_iiT4_E12temp_storage;
	add.s32 	%r612, %r611, %r610;
	st.shared.u32 	[%r612], %r783;
	shl.b32 	%r613, %r169, 2;
	add.s32 	%r614, %r611, %r613;
	st.shared.u32 	[%r614], %r782;
	shl.b32 	%r615, %r170, 2;
	add.s32 	%r616, %r611, %r615;
	st.shared.u32 	[%r616], %r781;
	shl.b32 	%r617, %r171, 2;
	add.s32 	%r618, %r611, %r617;
	st.shared.u32 	[%r618], %r780;
	shl.b32 	%r619, %r172, 2;
	add.s32 	%r620, %r611, %r619;
	st.shared.u32 	[%r620], %r779;
	shl.b32 	%r621, %r173, 2;
	add.s32 	%r622, %r611, %r621;
	st.shared.u32 	[%r622], %r778;
	shl.b32 	%r623, %r174, 2;
	add.s32 	%r624, %r611, %r623;
	st.shared.u32 	[%r624], %r777;
	shl.b32 	%r625, %r175, 2;
	add.s32 	%r626, %r611, %r625;
	st.shared.u32 	[%r626], %r776;
	shl.b32 	%r627, %r176, 2;
	add.s32 	%r628, %r611, %r627;
	st.shared.u32 	[%r628], %r775;
	shl.b32 	%r629, %r177, 2;
	add.s32 	%r630, %r611, %r629;
	st.shared.u32 	[%r630], %r774;
	shl.b32 	%r631, %r178, 2;
	add.s32 	%r632, %r611, %r631;
	st.shared.u32 	[%r632], %r773;
	shl.b32 	%r633, %r179, 2;
	add.s32 	%r634, %r611, %r633;
	st.shared.u32 	[%r634], %r772;
	shl.b32 	%r635, %r180, 2;
	add.s32 	%r636, %r611, %r635;
	st.shared.u32 	[%r636], %r771;
	shl.b32 	%r637, %r181, 2;
	add.s32 	%r638, %r611, %r637;
	st.shared.u32 	[%r638], %r770;
	shl.b32 	%r639, %r182, 2;
	add.s32 	%r640, %r611, %r639;
	st.shared.u32 	[%r640], %r769;
	shl.b32 	%r641, %r183, 2;
	add.s32 	%r642, %r611, %r641;
	st.shared.u32 	[%r642], %r768;
	shl.b32 	%r643, %r184, 2;
	add.s32 	%r644, %r611, %r643;
	st.shared.u32 	[%r644], %r767;
	shl.b32 	%r645, %r185, 2;
	add.s32 	%r646, %r611, %r645;
	st.shared.u32 	[%r646], %r766;
	shl.b32 	%r647, %r186, 2;
	add.s32 	%r648, %r611, %r647;
	st.shared.u32 	[%r648], %r765;
	bar.sync 	0;
	mad.lo.s32 	%r187, %r2, -72, %r84;
	ld.shared.u32 	%r188, [%r187];
	ld.shared.u32 	%r189, [%r187+1024];
	ld.shared.u32 	%r190, [%r187+2048];
	ld.shared.u32 	%r191, [%r187+3072];
	ld.shared.u32 	%r192, [%r187+4096];
	ld.shared.u32 	%r193, [%r187+5120];
	ld.shared.u32 	%r194, [%r187+6144];
	ld.shared.u32 	%r195, [%r187+7168];
	ld.shared.u32 	%r196, [%r187+8192];
	ld.shared.u32 	%r197, [%r187+9216];
	ld.shared.u32 	%r198, [%r187+10240];
	ld.shared.u32 	%r199, [%r187+11264];
	ld.shared.u32 	%r200, [%r187+12288];
	ld.shared.u32 	%r201, [%r187+13312];
	ld.shared.u32 	%r202, [%r187+14336];
	ld.shared.u32 	%r203, [%r187+15360];
	ld.shared.u32 	%r204, [%r187+16384];
	ld.shared.u32 	%r205, [%r187+17408];
	ld.shared.u32 	%r206, [%r187+18432];
	bar.sync 	0;
	st.shared.f32 	[%r612], %f152;
	st.shared.f32 	[%r614], %f151;
	st.shared.f32 	[%r616], %f150;
	st.shared.f32 	[%r618], %f149;
	st.shared.f32 	[%r620], %f148;
	st.shared.f32 	[%r622], %f147;
	st.shared.f32 	[%r624], %f146;
	st.shared.f32 	[%r626], %f145;
	st.shared.f32 	[%r628], %f144;
	st.shared.f32 	[%r630], %f143;
	st.shared.f32 	[%r632], %f142;
	st.shared.f32 	[%r634], %f141;
	st.shared.f32 	[%r636], %f140;
	st.shared.f32 	[%r638], %f139;
	st.shared.f32 	[%r640], %f138;
	st.shared.f32 	[%r642], %f137;
	st.shared.f32 	[%r644], %f136;
	st.shared.f32 	[%r646], %f135;
	st.shared.f32 	[%r648], %f134;
	bar.sync 	0;
	ld.shared.f32 	%f58, [%r187+1024];
	ld.shared.f32 	%f59, [%r187+2048];
	ld.shared.f32 	%f60, [%r187+3072];
	ld.shared.f32 	%f61, [%r187+4096];
	ld.shared.f32 	%f62, [%r187+5120];
	ld.shared.f32 	%f63, [%r187+6144];
	ld.shared.f32 	%f64, [%r187+7168];
	ld.shared.f32 	%f65, [%r187+8192];
	ld.shared.f32 	%f66, [%r187+9216];
	ld.shared.f32 	%f67, [%r187+10240];
	ld.shared.f32 	%f68, [%r187+11264];
	ld.shared.f32 	%f69, [%r187+12288];
	ld.shared.f32 	%f70, [%r187+13312];
	ld.shared.f32 	%f71, [%r187+14336];
	ld.shared.f32 	%f72, [%r187+15360];
	ld.shared.f32 	%f73, [%r187+16384];
	ld.shared.f32 	%f74, [%r187+17408];
	ld.shared.f32 	%f75, [%r187+18432];
	setp.gt.u64 	%p92, %rd2, %rd15;
	cvta.to.global.u64 	%rd16, %rd6;
	mul.wide.u32 	%rd17, %r2, 4;
	add.s64 	%rd4, %rd16, %rd17;
	cvta.to.global.u64 	%rd18, %rd8;
	add.s64 	%rd5, %rd18, %rd17;
	@%p92 bra 	$L__BB13_83;
	bra.uni 	$L__BB13_84;
$L__BB13_83:
	ld.shared.f32 	%f114, [%r187];
	setp.gt.s32 	%p93, %r188, -1;
	selp.b32 	%r649, -1, -2147483648, %p93;
	xor.b32  	%r650, %r649, %r188;
	st.global.u32 	[%rd4], %r650;
	st.global.f32 	[%rd5], %f114;
$L__BB13_84:
	add.s32 	%r651, %r2, 256;
	cvt.u64.u32 	%rd19, %r651;
	setp.le.u64 	%p94, %rd2, %rd19;
	@%p94 bra 	$L__BB13_86;
	setp.gt.s32 	%p95, %r189, -1;
	selp.b32 	%r652, -1, -2147483648, %p95;
	xor.b32  	%r653, %r652, %r189;
	st.global.u32 	[%rd4+1024], %r653;
	st.global.f32 	[%rd5+1024], %f58;
$L__BB13_86:
	add.s32 	%r654, %r2, 512;
	cvt.u64.u32 	%rd20, %r654;
	setp.le.u64 	%p96, %rd2, %rd20;
	@%p96 bra 	$L__BB13_88;
	setp.gt.s32 	%p97, %r190, -1;
	selp.b32 	%r655, -1, -2147483648, %p97;
	xor.b32  	%r656, %r655, %r190;
	st.global.u32 	[%rd4+2048], %r656;
	st.global.f32 	[%rd5+2048], %f59;
$L__BB13_88:
	add.s32 	%r657, %r2, 768;
	cvt.u64.u32 	%rd21, %r657;
	setp.le.u64 	%p98, %rd2, %rd21;
	@%p98 bra 	$L__BB13_90;
	setp.gt.s32 	%p99, %r191, -1;
	selp.b32 	%r658, -1, -2147483648, %p99;
	xor.b32  	%r659, %r658, %r191;
	st.global.u32 	[%rd4+3072], %r659;
	st.global.f32 	[%rd5+3072], %f60;
$L__BB13_90:
	or.b32  	%r660, %r2, 1024;
	cvt.u64.u32 	%rd22, %r660;
	setp.le.u64 	%p100, %rd2, %rd22;
	@%p100 bra 	$L__BB13_92;
	setp.gt.s32 	%p101, %r192, -1;
	selp.b32 	%r661, -1, -2147483648, %p101;
	xor.b32  	%r662, %r661, %r192;
	st.global.u32 	[%rd4+4096], %r662;
	st.global.f32 	[%rd5+4096], %f61;
$L__BB13_92:
	add.s32 	%r663, %r2, 1280;
	cvt.u64.u32 	%rd23, %r663;
	setp.le.u64 	%p102, %rd2, %rd23;
	@%p102 bra 	$L__BB13_94;
	setp.gt.s32 	%p103, %r193, -1;
	selp.b32 	%r664, -1, -2147483648, %p103;
	xor.b32  	%r665, %r664, %r193;
	st.global.u32 	[%rd4+5120], %r665;
	st.global.f32 	[%rd5+5120], %f62;
$L__BB13_94:
	add.s32 	%r666, %r2, 1536;
	cvt.u64.u32 	%rd24, %r666;
	setp.le.u64 	%p104, %rd2, %rd24;
	@%p104 bra 	$L__BB13_96;
	setp.gt.s32 	%p105, %r194, -1;
	selp.b32 	%r667, -1, -2147483648, %p105;
	xor.b32  	%r668, %r667, %r194;
	st.global.u32 	[%rd4+6144], %r668;
	st.global.f32 	[%rd5+6144], %f63;
$L__BB13_96:
	add.s32 	%r669, %r2, 1792;
	cvt.u64.u32 	%rd25, %r669;
	setp.le.u64 	%p106, %rd2, %rd25;
	@%p106 bra 	$L__BB13_98;
	setp.gt.s32 	%p107, %r195, -1;
	selp.b32 	%r670, -1, -2147483648, %p107;
	xor.b32  	%r671, %r670, %r195;
	st.global.u32 	[%rd4+7168], %r671;
	st.global.f32 	[%rd5+7168], %f64;
$L__BB13_98:
	or.b32  	%r672, %r2, 2048;
	cvt.u64.u32 	%rd26, %r672;
	setp.le.u64 	%p108, %rd2, %rd26;
	@%p108 bra 	$L__BB13_100;
	setp.gt.s32 	%p109, %r196, -1;
	selp.b32 	%r673, -1, -2147483648, %p109;
	xor.b32  	%r674, %r673, %r196;
	st.global.u32 	[%rd4+8192], %r674;
	st.global.f32 	[%rd5+8192], %f65;
$L__BB13_100:
	add.s32 	%r675, %r2, 2304;
	cvt.u64.u32 	%rd27, %r675;
	setp.le.u64 	%p110, %rd2, %rd27;
	@%p110 bra 	$L__BB13_102;
	setp.gt.s32 	%p111, %r197, -1;
	selp.b32 	%r676, -1, -2147483648, %p111;
	xor.b32  	%r677, %r676, %r197;
	st.global.u32 	[%rd4+9216], %r677;
	st.global.f32 	[%rd5+9216], %f66;
$L__BB13_102:
	add.s32 	%r678, %r2, 2560;
	cvt.u64.u32 	%rd28, %r678;
	setp.le.u64 	%p112, %rd2, %rd28;
	@%p112 bra 	$L__BB13_104;
	setp.gt.s32 	%p113, %r198, -1;
	selp.b32 	%r679, -1, -2147483648, %p113;
	xor.b32  	%r680, %r679, %r198;
	st.global.u32 	[%rd4+10240], %r680;
	st.global.f32 	[%rd5+10240], %f67;
$L__BB13_104:
	add.s32 	%r681, %r2, 2816;
	cvt.u64.u32 	%rd29, %r681;
	setp.le.u64 	%p114, %rd2, %rd29;
	@%p114 bra 	$L__BB13_106;
	setp.gt.s32 	%p115, %r199, -1;
	selp.b32 	%r682, -1, -2147483648, %p115;
	xor.b32  	%r683, %r682, %r199;
	st.global.u32 	[%rd4+11264], %r683;
	st.global.f32 	[%rd5+11264], %f68;
$L__BB13_106:
	or.b32  	%r684, %r2, 3072;
	cvt.u64.u32 	%rd30, %r684;
	setp.le.u64 	%p116, %rd2, %rd30;
	@%p116 bra 	$L__BB13_108;
	setp.gt.s32 	%p117, %r200, -1;
	selp.b32 	%r685, -1, -2147483648, %p117;
	xor.b32  	%r686, %r685, %r200;
	st.global.u32 	[%rd4+12288], %r686;
	st.global.f32 	[%rd5+12288], %f69;
$L__BB13_108:
	add.s32 	%r687, %r2, 3328;
	cvt.u64.u32 	%rd31, %r687;
	setp.le.u64 	%p118, %rd2, %rd31;
	@%p118 bra 	$L__BB13_110;
	setp.gt.s32 	%p119, %r201, -1;
	selp.b32 	%r688, -1, -2147483648, %p119;
	xor.b32  	%r689, %r688, %r201;
	st.global.u32 	[%rd4+13312], %r689;
	st.global.f32 	[%rd5+13312], %f70;
$L__BB13_110:
	add.s32 	%r690, %r2, 3584;
	cvt.u64.u32 	%rd32, %r690;
	setp.le.u64 	%p120, %rd2, %rd32;
	@%p120 bra 	$L__BB13_112;
	setp.gt.s32 	%p121, %r202, -1;
	selp.b32 	%r691, -1, -2147483648, %p121;
	xor.b32  	%r692, %r691, %r202;
	st.global.u32 	[%rd4+14336], %r692;
	st.global.f32 	[%rd5+14336], %f71;
$L__BB13_112:
	add.s32 	%r693, %r2, 3840;
	cvt.u64.u32 	%rd33, %r693;
	setp.le.u64 	%p122, %rd2, %rd33;
	@%p122 bra 	$L__BB13_114;
	setp.gt.s32 	%p123, %r203, -1;
	selp.b32 	%r694, -1, -2147483648, %p123;
	xor.b32  	%r695, %r694, %r203;
	st.global.u32 	[%rd4+15360], %r695;
	st.global.f32 	[%rd5+15360], %f72;
$L__BB13_114:
	or.b32  	%r696, %r2, 4096;
	cvt.u64.u32 	%rd34, %r696;
	setp.le.u64 	%p124, %rd2, %rd34;
	@%p124 bra 	$L__BB13_116;
	setp.gt.s32 	%p125, %r204, -1;
	selp.b32 	%r697, -1, -2147483648, %p125;
	xor.b32  	%r698, %r697, %r204;
	st.global.u32 	[%rd4+16384], %r698;
	st.global.f32 	[%rd5+16384], %f73;
$L__BB13_116:
	add.s32 	%r699, %r2, 4352;
	cvt.u64.u32 	%rd35, %r699;
	setp.le.u64 	%p126, %rd2, %rd35;
	@%p126 bra 	$L__BB13_118;
	setp.gt.s32 	%p127, %r205, -1;
	selp.b32 	%r700, -1, -2147483648, %p127;
	xor.b32  	%r701, %r700, %r205;
	st.global.u32 	[%rd4+17408], %r701;
	st.global.f32 	[%rd5+17408], %f74;
$L__BB13_118:
	add.s32 	%r702, %r2, 4608;
	cvt.u64.u32 	%rd36, %r702;
	setp.le.u64 	%p128, %rd2, %rd36;
	@%p128 bra 	$L__BB13_120;
	setp.gt.s32 	%p129, %r206, -1;
	selp.b32 	%r703, -1, -2147483648, %p129;
	xor.b32  	%r704, %r703, %r206;
	st.global.u32 	[%rd4+18432], %r704;
	st.global.f32 	[%rd5+18432], %f75;
$L__BB13_120:
	ret;
$L__BB13_121:
	shl.b32 	%r705, %r168, 2;
	mov.u32 	%r706, _ZZN3cub18CUB_300001_SM_10006detail10radix_sort31DeviceRadixSortSingleTileKernelINS1_5radix10policy_hubIffyE10Policy1000ELNS0_9SortOrderE0EffyNS1_21identity_decomposer_tEEEvPKT1_PSA_PKT2_PSE_T3_iiT4_E12temp_storage;
	add.s32 	%r707, %r706, %r705;
	st.shared.u32 	[%r707], %r783;
	shl.b32 	%r708, %r169, 2;
	add.s32 	%r709, %r706, %r708;
	st.shared.u32 	[%r709], %r782;
	shl.b32 	%r710, %r170, 2;
	add.s32 	%r711, %r706, %r710;
	st.shared.u32 	[%r711], %r781;
	shl.b32 	%r712, %r171, 2;
	add.s32 	%r713, %r706, %r712;
	st.shared.u32 	[%r713], %r780;
	shl.b32 	%r714, %r172, 2;
	add.s32 	%r715, %r706, %r714;
	st.shared.u32 	[%r715], %r779;
	shl.b32 	%r716, %r173, 2;
	add.s32 	%r717, %r706, %r716;
	st.shared.u32 	[%r717], %r778;
	shl.b32 	%r718, %r174, 2;
	add.s32 	%r719, %r706, %r718;
	st.shared.u32 	[%r719], %r777;
	shl.b32 	%r720, %r175, 2;
	add.s32 	%r721, %r706, %r720;
	st.shared.u32 	[%r721], %r776;
	shl.b32 	%r722, %r176, 2;
	add.s32 	%r723, %r706, %r722;
	st.shared.u32 	[%r723], %r775;
	shl.b32 	%r724, %r177, 2;
	add.s32 	%r725, %r706, %r724;
	st.shared.u32 	[%r725], %r774;
	shl.b32 	%r726, %r178, 2;
	add.s32 	%r727, %r706, %r726;
	st.shared.u32 	[%r727], %r773;
	shl.b32 	%r728, %r179, 2;
	add.s32 	%r729, %r706, %r728;
	st.shared.u32 	[%r729], %r772;
	shl.b32 	%r730, %r180, 2;
	add.s32 	%r731, %r706, %r730;
	st.shared.u32 	[%r731], %r771;
	shl.b32 	%r732, %r181, 2;
	add.s32 	%r733, %r706, %r732;
	st.shared.u32 	[%r733], %r770;
	shl.b32 	%r734, %r182, 2;
	add.s32 	%r735, %r706, %r734;
	st.shared.u32 	[%r735], %r769;
	shl.b32 	%r736, %r183, 2;
	add.s32 	%r737, %r706, %r736;
	st.shared.u32 	[%r737], %r768;
	shl.b32 	%r738, %r184, 2;
	add.s32 	%r739, %r706, %r738;
	st.shared.u32 	[%r739], %r767;
	shl.b32 	%r740, %r185, 2;
	add.s32 	%r741, %r706, %r740;
	st.shared.u32 	[%r741], %r766;
	shl.b32 	%r742, %r186, 2;
	add.s32 	%r743, %r706, %r742;
	st.shared.u32 	[%r743], %r765;
	bar.sync 	0;
	ld.shared.u32 	%r783, [%r84];
	ld.shared.u32 	%r782, [%r84+4];
	ld.shared.u32 	%r781, [%r84+8];
	ld.shared.u32 	%r780, [%r84+12];
	ld.shared.u32 	%r779, [%r84+16];
	ld.shared.u32 	%r778, [%r84+20];
	ld.shared.u32 	%r777, [%r84+24];
	ld.shared.u32 	%r776, [%r84+28];
	ld.shared.u32 	%r775, [%r84+32];
	ld.shared.u32 	%r774, [%r84+36];
	ld.shared.u32 	%r773, [%r84+40];
	ld.shared.u32 	%r772, [%r84+44];
	ld.shared.u32 	%r771, [%r84+48];
	ld.shared.u32 	%r770, [%r84+52];
	ld.shared.u32 	%r769, [%r84+56];
	ld.shared.u32 	%r768, [%r84+60];
	ld.shared.u32 	%r767, [%r84+64];
	ld.shared.u32 	%r766, [%r84+68];
	ld.shared.u32 	%r765, [%r84+72];
	bar.sync 	0;
	st.shared.f32 	[%r707], %f152;
	st.shared.f32 	[%r709], %f151;
	st.shared.f32 	[%r711], %f150;
	st.shared.f32 	[%r713], %f149;
	st.shared.f32 	[%r715], %f148;
	st.shared.f32 	[%r717], %f147;
	st.shared.f32 	[%r719], %f146;
	st.shared.f32 	[%r721], %f145;
	st.shared.f32 	[%r723], %f144;
	st.shared.f32 	[%r725], %f143;
	st.shared.f32 	[%r727], %f142;
	st.shared.f32 	[%r729], %f141;
	st.shared.f32 	[%r731], %f140;
	st.shared.f32 	[%r733], %f139;
	st.shared.f32 	[%r735], %f138;
	st.shared.f32 	[%r737], %f137;
	st.shared.f32 	[%r739], %f136;
	st.shared.f32 	[%r741], %f135;
	st.shared.f32 	[%r743], %f134;
	bar.sync 	0;
	ld.shared.f32 	%f152, [%r84];
	ld.shared.f32 	%f151, [%r84+4];
	ld.shared.f32 	%f150, [%r84+8];
	ld.shared.f32 	%f149, [%r84+12];
	ld.shared.f32 	%f148, [%r84+16];
	ld.shared.f32 	%f147, [%r84+20];
	ld.shared.f32 	%f146, [%r84+24];
	ld.shared.f32 	%f145, [%r84+28];
	ld.shared.f32 	%f144, [%r84+32];
	ld.shared.f32 	%f143, [%r84+36];
	ld.shared.f32 	%f142, [%r84+40];
	ld.shared.f32 	%f141, [%r84+44];
	ld.shared.f32 	%f140, [%r84+48];
	ld.shared.f32 	%f139, [%r84+52];
	ld.shared.f32 	%f138, [%r84+56];
	ld.shared.f32 	%f137, [%r84+60];
	ld.shared.f32 	%f136, [%r84+64];
	ld.shared.f32 	%f135, [%r84+68];
	ld.shared.f32 	%f134, [%r84+72];
	bar.sync 	0;
	add.s32 	%r764, %r764, 6;
	add.s32 	%r763, %r763, -6;
	bra.uni 	$L__BB13_77;

}
	// .globl	_ZN3cub18CUB_300001_SM_10006detail10radix_sort30DeviceRadixSortHistogramKernelINS1_5radix10policy_hubIffyE10Policy1000ELNS0_9SortOrderE0EfyNS1_21identity_decomposer_tEEEvPT2_PKT1_SA_iiT3_
.visible .entry _ZN3cub18CUB_300001_SM_10006detail10radix_sort30DeviceRadixSortHistogramKernelINS1_5radix10policy_hubIffyE10Policy1000ELNS0_9SortOrderE0EfyNS1_21identity_decomposer_tEEEvPT2_PKT1_SA_iiT3_(
	.param .u64 .ptr .align 1 _ZN3cub18CUB_300001_SM_10006detail10radix_sort30DeviceRadixSortHistogramKernelINS1_5radix10policy_hubIffyE10Policy1000ELNS0_9SortOrderE0EfyNS1_21identity_decomposer_tEEEvPT2_PKT1_SA_iiT3__param_0,
	.param .u64 .ptr .align 1 _ZN3cub18CUB_300001_SM_10006detail10radix_sort30DeviceRadixSortHistogramKernelINS1_5radix10policy_hubIffyE10Policy1000ELNS0_9SortOrderE0EfyNS1_21identity_decomposer_tEEEvPT2_PKT1_SA_iiT3__param_1,
	.param .u64 _ZN3cub18CUB_300001_SM_10006detail10radix_sort30DeviceRadixSortHistogramKernelINS1_5radix10policy_hubIffyE10Policy1000ELNS0_9SortOrderE0EfyNS1_21identity_decomposer_tEEEvPT2_PKT1_SA_iiT3__param_2,
	.param .u32 _ZN3cub18CUB_300001_SM_10006detail10radix_sort30DeviceRadixSortHistogramKernelINS1_5radix10policy_hubIffyE10Policy1000ELNS0_9SortOrderE0EfyNS1_21identity_decomposer_tEEEvPT2_PKT1_SA_iiT3__param_3,
	.param .u32 _ZN3cub18CUB_300001_SM_10006detail10radix_sort30DeviceRadixSortHistogramKernelINS1_5radix10policy_hubIffyE10Policy1000ELNS0_9SortOrderE0EfyNS1_21identity_decomposer_tEEEvPT2_PKT1_SA_iiT3__param_4,
	.param .align 1 .b8 _ZN3cub18CUB_300001_SM_10006detail10radix_sort30DeviceRadixSortHistogramKernelINS1_5radix10policy_hubIffyE10Policy1000ELNS0_9SortOrderE0EfyNS1_21identity_decomposer_tEEEvPT2_PKT1_SA_iiT3__param_5[1]
)
.maxntid 128
{
	.reg .pred 	%p<123>;
	.reg .b32 	%r<518>;
	.reg .b64 	%rd<137>;
	// demoted variable
	.shared .align 4 .b8 _ZZN3cub18CUB_300001_SM_10006detail10radix_sort30DeviceRadixSortHistogramKernelINS1_5radix10policy_hubIffyE10Policy1000ELNS0_9SortOrderE0EfyNS1_21identity_decomposer_tEEEvPT2_PKT1_SA_iiT3_E12temp_storage[4096];
	ld.param.u64 	%rd18, [_ZN3cub18CUB_300001_SM_10006detail10radix_sort30DeviceRadixSortHistogramKernelINS1_5radix10policy_hubIffyE10Policy1000ELNS0_9SortOrderE0EfyNS1_21identity_decomposer_tEEEvPT2_PKT1_SA_iiT3__param_0];
	ld.param.u64 	%rd19, [_ZN3cub18CUB_300001_SM_10006detail10radix_sort30DeviceRadixSortHistogramKernelINS1_5radix10policy_hubIffyE10Policy1000ELNS0_9SortOrderE0EfyNS1_21identity_decomposer_tEEEvPT2_PKT1_SA_iiT3__param_1];
	ld.param.u64 	%rd17, [_ZN3cub18CUB_300001_SM_10006detail10radix_sort30DeviceRadixSortHistogramKernelINS1_5radix10policy_hubIffyE10Policy1000ELNS0_9SortOrderE0EfyNS1_21identity_decomposer_tEEEvPT2_PKT1_SA_iiT3__param_2];
	ld.param.u32 	%r174, [_ZN3cub18CUB_300001_SM_10006detail10radix_sort30DeviceRadixSortHistogramKernelINS1_5radix10policy_hubIffyE10Policy1000ELNS0_9SortOrderE0EfyNS1_21identity_decomposer_tEEEvPT2_PKT1_SA_iiT3__param_3];
	ld.param.u32 	%r175, [_ZN3cub18CUB_300001_SM_10006detail10radix_sort30DeviceRadixSortHistogramKernelINS1_5radix10policy_hubIffyE10Policy1000ELNS0_9SortOrderE0EfyNS1_21identity_decomposer_tEEEvPT2_PKT1_SA_iiT3__param_4];
	cvta.to.global.u64 	%rd1, %rd19;
	cvta.to.global.u64 	%rd2, %rd18;
	setp.eq.s64 	%p2, %rd17, 0;
	@%p2 bra 	$L__BB14_153;
	sub.s32 	%r176, %r175, %r174;
	add.s32 	%r177, %r176, 7;
	shr.s32 	%r178, %r177, 31;
	shr.u32 	%r179, %r178, 29;
	add.s32 	%r180, %r177, %r179;
	shr.s32 	%r181, %r180, 3;
	mov.u32 	%r182, %tid.x;
	setp.gt.u32 	%p3, %r182, 255;
	setp.lt.s32 	%p4, %r177, 8;
	mov.u32 	%r183, %ctaid.x;
	shl.b32 	%r184, %r183, 11;
	cvt.u64.u32 	%rd3, %r184;
	mov.u32 	%r185, %nctaid.x;
	shl.b32 	%r186, %r185, 11;
	cvt.u64.u32 	%rd4, %r186;
	add.s32 	%r1, %r181, -1;
	and.b32  	%r2, %r181, 15;
	and.b32  	%r3, %r181, 7;
	add.s32 	%r4, %r3, -1;
	and.b32  	%r5, %r181, 3;
	or.pred  	%p1, %p3, %p4;
	shl.b32 	%r187, %r182, 2;
	mov.u32 	%r188, _ZZN3cub18CUB_300001_SM_10006detail10radix_sort30DeviceRadixSortHistogramKernelINS1_5radix10policy_hubIffyE10Policy1000ELNS0_9SortOrderE0EfyNS1_21identity_decomposer_tEEEvPT2_PKT1_SA_iiT3_E12temp_storage;
	add.s32 	%r6, %r188, %r187;
	and.b32  	%r7, %r181, 268435440;
	cvt.u64.u32 	%rd5, %r182;
	add.s32 	%r8, %r182, 128;
	add.s32 	%r9, %r182, 256;
	add.s32 	%r10, %r182, 384;
	add.s32 	%r11, %r182, 512;
	add.s32 	%r12, %r182, 640;
	add.s32 	%r13, %r182, 768;
	or.b32  	%r14, %r182, 1024;
	add.s32 	%r15, %r182, 1920;
	and.b32  	%r16, %r181, 268435448;
	and.b32  	%r17, %r181, 1;
	neg.s32 	%r18, %r7;
	add.s32 	%r19, %r6, 8192;
	add.s64 	%rd21, %rd17, -1;
	shr.u64 	%rd22, %rd21, 30;
	add.s64 	%rd23, %rd22, 1;
	min.u64 	%rd6, %rd23, %rd17;
	mov.b64 	%rd135, 0;
$L__BB14_2:
	@%p1 bra 	$L__BB14_30;
	setp.lt.u32 	%p5, %r1, 15;
	mov.b32 	%r471, 0;
	@%p5 bra 	$L__BB14_6;
	mov.u32 	%r468, %r19;
	mov.u32 	%r469, %r18;
$L__BB14_5:
	.pragma "nounroll";
	mov.b32 	%r190, 0;
	st.shared.u32 	[%r468+-8192], %r190;
	st.shared.u32 	[%r468+-7168], %r190;
	st.shared.u32 	[%r468+-6144], %r190;
	st.shared.u32 	[%r468+-5120], %r190;
	st.shared.u32 	[%r468+-4096], %r190;
	st.shared.u32 	[%r468+-3072], %r190;
	st.shared.u32 	[%r468+-2048], %r190;
	st.shared.u32 	[%r468+-1024], %r190;
	st.shared.u32 	[%r468], %r190;
	st.shared.u32 	[%r468+1024], %r190;
	st.shared.u32 	[%r468+2048], %r190;
	st.shared.u32 	[%r468+3072], %r190;
	st.shared.u32 	[%r468+4096], %r190;
	st.shared.u32 	[%r468+5120], %r190;
	st.shared.u32 	[%r468+6144], %r190;
	st.shared.u32 	[%r468+7168], %r190;
	add.s32 	%r469, %r469, 16;
	add.s32 	%r468, %r468, 16384;
	setp.ne.s32 	%p6, %r469, 0;
	mov.u32 	%r471, %r7;
	@%p6 bra 	$L__BB14_5;
$L__BB14_6:
	add.s32 	%r25, %r2, -1;
	setp.eq.s32 	%p7, %r2, 0;
	@%p7 bra 	$L__BB14_16;
	setp.lt.u32 	%p8, %r25, 7;
	@%p8 bra 	$L__BB14_9;
	shl.b32 	%r191, %r471, 10;
	add.s32 	%r192, %r6, %r191;
	mov.b32 	%r193, 0;
	st.shared.u32 	[%r192], %r193;
	st.shared.u32 	[%r192+1024], %r193;
	st.shared.u32 	[%r192+2048], %r193;
	st.shared.u32 	[%r192+3072], %r193;
	st.shared.u32 	[%r192+4096], %r193;
	st.shared.u32 	[%r192+5120], %r193;
	st.shared.u32 	[%r192+6144], %r193;
	st.shared.u32 	[%r192+7168], %r193;
	add.s32 	%r471, %r471, 8;
$L__BB14_9:
	setp.eq.s32 	%p9, %r3, 0;
	@%p9 bra 	$L__BB14_16;
	setp.lt.u32 	%p10, %r4, 3;
	@%p10 bra 	$L__BB14_12;
	shl.b32 	%r194, %r471, 10;
	add.s32 	%r195, %r6, %r194;
	mov.b32 	%r196, 0;
	st.shared.u32 	[%r195], %r196;
	st.shared.u32 	[%r195+1024], %r196;
	st.shared.u32 	[%r195+2048], %r196;
	st.shared.u32 	[%r195+3072], %r196;
	add.s32 	%r471, %r471, 4;
$L__BB14_12:
	setp.eq.s32 	%p11, %r5, 0;
	@%p11 bra 	$L__BB14_16;
	setp.eq.s32 	%p12, %r5, 1;
	shl.b32 	%r197, %r471, 10;
	add.s32 	%r30, %r6, %r197;
	mov.b32 	%r198, 0;
	st.shared.u32 	[%r30], %r198;
	@%p12 bra 	$L__BB14_16;
	setp.eq.s32 	%p13, %r5, 2;
	mov.b32 	%r199, 0;
	st.shared.u32 	[%r30+1024], %r199;
	@%p13 bra 	$L__BB14_16;
	mov.b32 	%r200, 0;
	st.shared.u32 	[%r30+2048], %r200;
$L__BB14_16:
	cvt.u32.u64 	%r201, %rd5;
	setp.gt.u32 	%p14, %r201, 127;
	@%p14 bra 	$L__BB14_30;
	setp.lt.u32 	%p15, %r1, 15;
	mov.b32 	%r475, 0;
	@%p15 bra 	$L__BB14_20;
	mov.b32 	%r473, 0;
$L__BB14_19:
	.pragma "nounroll";
	shl.b32 	%r204, %r473, 10;
	add.s32 	%r205, %r6, %r204;
	mov.b32 	%r206, 0;
	st.shared.u32 	[%r205+512], %r206;
	st.shared.u32 	[%r205+1536], %r206;
	st.shared.u32 	[%r205+2560], %r206;
	st.shared.u32 	[%r205+3584], %r206;
	st.shared.u32 	[%r205+4608], %r206;
	st.shared.u32 	[%r205+5632], %r206;
	st.shared.u32 	[%r205+6656], %r206;
	st.shared.u32 	[%r205+7680], %r206;
	st.shared.u32 	[%r205+8704], %r206;
	st.shared.u32 	[%r205+9728], %r206;
	st.shared.u32 	[%r205+10752], %r206;
	st.shared.u32 	[%r205+11776], %r206;
	st.shared.u32 	[%r205+12800], %r206;
	st.shared.u32 	[%r205+13824], %r206;
	st.shared.u32 	[%r205+14848], %r206;
	st.shared.u32 	[%r205+15872], %r206;
	add.s32 	%r473, %r473, 16;
	setp.ne.s32 	%p16, %r473, %r7;
	mov.u32 	%r475, %r7;
	@%p16 bra 	$L__BB14_19;
$L__BB14_20:
	setp.eq.s32 	%p17, %r2, 0;
	@%p17 bra 	$L__BB14_30;
	setp.lt.u32 	%p18, %r25, 7;
	@%p18 bra 	$L__BB14_23;
	shl.b32 	%r207, %r475, 10;
	add.s32 	%r208, %r6, %r207;
	mov.b32 	%r209, 0;
	st.shared.u32 	[%r208+512], %r209;
	st.shared.u32 	[%r208+1536], %r209;
	st.shared.u32 	[%r208+2560], %r209;
	st.shared.u32 	[%r208+3584], %r209;
	st.shared.u32 	[%r208+4608], %r209;
	st.shared.u32 	[%r208+5632], %r209;
	st.shared.u32 	[%r208+6656], %r209;
	st.shared.u32 	[%r208+7680], %r209;
	add.s32 	%r475, %r475, 8;
$L__BB14_23:
	setp.eq.s32 	%p19, %r3, 0;
	@%p19 bra 	$L__BB14_30;
	setp.lt.u32 	%p20, %r4, 3;
	@%p20 bra 	$L__BB14_26;
	shl.b32 	%r210, %r475, 10;
	add.s32 	%r211, %r6, %r210;
	mov.b32 	%r212, 0;
	st.shared.u32 	[%r211+512], %r212;
	st.shared.u32 	[%r211+1536], %r212;
	st.shared.u32 	[%r211+2560], %r212;
	st.shared.u32 	[%r211+3584], %r212;
	add.s32 	%r475, %r475, 4;
$L__BB14_26:
	setp.eq.s32 	%p21, %r5, 0;
	@%p21 bra 	$L__BB14_30;
	setp.eq.s32 	%p22, %r5, 1;
	shl.b32 	%r213, %r475, 10;
	add.s32 	%r38, %r6, %r213;
	mov.b32 	%r214, 0;
	st.shared.u32 	[%r38+512], %r214;
	@%p22 bra 	$L__BB14_30;
	setp.eq.s32 	%p23, %r5, 2;
	mov.b32 	%r215, 0;
	st.shared.u32 	[%r38+1536], %r215;
	@%p23 bra 	$L__BB14_30;
	mov.b32 	%r216, 0;
	st.shared.u32 	[%r38+2560], %r216;
$L__BB14_30:
	bar.sync 	0;
	bar.sync 	0;
	shl.b64 	%rd8, %rd135, 30;
	sub.s64 	%rd24, %rd17, %rd8;
	min.u64 	%rd9, %rd24, 1073741824;
	setp.le.u64 	%p24, %rd9, %rd3;
	@%p24 bra 	$L__BB14_70;
	mov.u64 	%rd136, %rd3;
$L__BB14_32:
	add.s64 	%rd11, %rd136, %rd8;
	sub.s64 	%rd12, %rd17, %rd11;
	setp.lt.u64 	%p25, %rd12, 2048;
	@%p25 bra 	$L__BB14_34;
	add.s64 	%rd27, %rd11, %rd5;
	shl.b64 	%rd28, %rd27, 2;
	add.s64 	%rd29, %rd1, %rd28;
	ld.global.u32 	%r507, [%rd29];
	ld.global.u32 	%r506, [%rd29+512];
	ld.global.u32 	%r505, [%rd29+1024];
	ld.global.u32 	%r504, [%rd29+1536];
	ld.global.u32 	%r503, [%rd29+2048];
	ld.global.u32 	%r502, [%rd29+2560];
	ld.global.u32 	%r501, [%rd29+3072];
	ld.global.u32 	%r500, [%rd29+3584];
	ld.global.u32 	%r499, [%rd29+4096];
	ld.global.u32 	%r498, [%rd29+4608];
	ld.global.u32 	%r497, [%rd29+5120];
	ld.global.u32 	%r496, [%rd29+5632];
	ld.global.u32 	%r495, [%rd29+6144];
	ld.global.u32 	%r494, [%rd29+6656];
	ld.global.u32 	%r493, [%rd29+7168];
	ld.global.u32 	%r492, [%rd29+7680];
	bra.uni 	$L__BB14_66;
$L__BB14_34:
	cvt.u32.u64 	%r218, %rd5;
	cvt.u32.u64 	%r55, %rd12;
	setp.ge.s32 	%p26, %r218, %r55;
	add.s64 	%rd25, %rd11, %rd5;
	shl.b64 	%rd26, %rd25, 2;
	add.s64 	%rd13, %rd1, %rd26;
	mov.b32 	%r507, 2147483647;
	@%p26 bra 	$L__BB14_36;
	ld.global.u32 	%r507, [%rd13];
$L__BB14_36:
	setp.ge.s32 	%p27, %r8, %r55;
	mov.b32 	%r506, 2147483647;
	@%p27 bra 	$L__BB14_38;
	ld.global.u32 	%r506, [%rd13+512];
$L__BB14_38:
	setp.ge.s32 	%p28, %r9, %r55;
	mov.b32 	%r505, 2147483647;
	@%p28 bra 	$L__BB14_40;
	ld.global.u32 	%r505, [%rd13+1024];
$L__BB14_40:
	setp.ge.s32 	%p29, %r10, %r55;
	mov.b32 	%r504, 2147483647;
	@%p29 bra 	$L__BB14_42;
	ld.global.u32 	%r504, [%rd13+1536];
$L__BB14_42:
	setp.ge.s32 	%p30, %r11, %r55;
	mov.b32 	%r503, 2147483647;
	@%p30 bra 	$L__BB14_44;
	ld.global.u32 	%r503, [%rd13+2048];
$L__BB14_44:
	setp.ge.s32 	%p31, %r12, %r55;
	mov.b32 	%r502, 2147483647;
	@%p31 bra 	$L__BB14_46;
	ld.global.u32 	%r502, [%rd13+2560];
$L__BB14_46:
	setp.ge.s32 	%p32, %r13, %r55;
	mov.b32 	%r501, 2147483647;
	@%p32 bra 	$L__BB14_48;
	ld.global.u32 	%r501, [%rd13+3072];
$L__BB14_48:
	mov.u32 	%r226, %tid.x;
	add.s32 	%r227, %r226, 896;
	setp.ge.s32 	%p33, %r227, %r55;
	mov.b32 	%r500, 2147483647;
	@%p33 bra 	$L__BB14_50;
	ld.global.u32 	%r500, [%rd13+3584];
$L__BB14_50:
	setp.ge.s32 	%p34, %r14, %r55;
	mov.b32 	%r499, 2147483647;
	@%p34 bra 	$L__BB14_52;
	ld.global.u32 	%r499, [%rd13+4096];
$L__BB14_52:
	add.s32 	%r231, %r226, 1152;
	setp.ge.s32 	%p35, %r231, %r55;
	mov.b32 	%r498, 2147483647;
	@%p35 bra 	$L__BB14_54;
	ld.global.u32 	%r498, [%rd13+4608];
$L__BB14_54:
	add.s32 	%r234, %r226, 1280;
	setp.ge.s32 	%p36, %r234, %r55;
	mov.b32 	%r497, 2147483647;
	@%p36 bra 	$L__BB14_56;
	ld.global.u32 	%r497, [%rd13+5120];
$L__BB14_56:
	add.s32 	%r237, %r226, 1408;
	setp.ge.s32 	%p37, %r237, %r55;
	mov.b32 	%r496, 2147483647;
	@%p37 bra 	$L__BB14_58;
	ld.global.u32 	%r496, [%rd13+5632];
$L__BB14_58:
	add.s32 	%r240, %r226, 1536;
	setp.ge.s32 	%p38, %r240, %r55;
	mov.b32 	%r495, 2147483647;
	@%p38 bra 	$L__BB14_60;
	ld.global.u32 	%r495, [%rd13+6144];
$L__BB14_60:
	add.s32 	%r243, %r226, 1664;
	setp.ge.s32 	%p39, %r243, %r55;
	mov.b32 	%r494, 2147483647;
	@%p39 bra 	$L__BB14_62;
	ld.global.u32 	%r494, [%rd13+6656];
$L__BB14_62:
	add.s32 	%r246, %r226, 1792;
	setp.ge.s32 	%p40, %r246, %r55;
	mov.b32 	%r493, 2147483647;
	@%p40 bra 	$L__BB14_64;
	ld.global.u32 	%r493, [%rd13+7168];
$L__BB14_64:
	setp.ge.s32 	%p41, %r15, %r55;
	mov.b32 	%r492, 2147483647;
	@%p41 bra 	$L__BB14_66;
	ld.global.u32 	%r492, [%rd13+7680];
$L__BB14_66:
	setp.le.s32 	%p42, %r175, %r174;
	@%p42 bra 	$L__BB14_69;
	setp.gt.s32 	%p43, %r507, -1;
	selp.b32 	%r249, -2147483648, -1, %p43;
	xor.b32  	%r250, %r249, %r507;
	setp.gt.s32 	%p44, %r506, -1;
	selp.b32 	%r251, -2147483648, -1, %p44;
	xor.b32  	%r252, %r251, %r506;
	setp.gt.s32 	%p45, %r505, -1;
	selp.b32 	%r253, -2147483648, -1, %p45;
	xor.b32  	%r254, %r253, %r505;
	setp.gt.s32 	%p46, %r504, -1;
	selp.b32 	%r255, -2147483648, -1, %p46;
	xor.b32  	%r256, %r255, %r504;
	setp.gt.s32 	%p47, %r503, -1;
	selp.b32 	%r257, -2147483648, -1, %p47;
	xor.b32  	%r258, %r257, %r503;
	setp.gt.s32 	%p48, %r502, -1;
	selp.b32 	%r259, -2147483648, -1, %p48;
	xor.b32  	%r260, %r259, %r502;
	setp.gt.s32 	%p49, %r501, -1;
	selp.b32 	%r261, -2147483648, -1, %p49;
	xor.b32  	%r262, %r261, %r501;
	setp.gt.s32 	%p50, %r500, -1;
	selp.b32 	%r263, -2147483648, -1, %p50;
	xor.b32  	%r264, %r263, %r500;
	setp.gt.s32 	%p51, %r499, -1;
	selp.b32 	%r265, -2147483648, -1, %p51;
	xor.b32  	%r266, %r265, %r499;
	setp.gt.s32 	%p52, %r498, -1;
	selp.b32 	%r267, -2147483648, -1, %p52;
	xor.b32  	%r268, %r267, %r498;
	setp.gt.s32 	%p53, %r497, -1;
	selp.b32 	%r269, -2147483648, -1, %p53;
	xor.b32  	%r270, %r269, %r497;
	setp.gt.s32 	%p54, %r496, -1;
	selp.b32 	%r271, -2147483648, -1, %p54;
	xor.b32  	%r272, %r271, %r496;
	setp.gt.s32 	%p55, %r495, -1;
	selp.b32 	%r273, -2147483648, -1, %p55;
	xor.b32  	%r274, %r273, %r495;
	setp.gt.s32 	%p56, %r494, -1;
	selp.b32 	%r275, -2147483648, -1, %p56;
	xor.b32  	%r276, %r275, %r494;
	setp.gt.s32 	%p57, %r493, -1;
	selp.b32 	%r277, -2147483648, -1, %p57;
	xor.b32  	%r278, %r277, %r493;
	setp.gt.s32 	%p58, %r492, -1;
	selp.b32 	%r279, -2147483648, -1, %p58;
	xor.b32  	%r280, %r279, %r492;
	setp.eq.s32 	%p59, %r250, 2147483647;
	selp.b32 	%r103, -2147483648, %r250, %p59;
	setp.eq.s32 	%p60, %r252, 2147483647;
	selp.b32 	%r104, -2147483648, %r252, %p60;
	setp.eq.s32 	%p61, %r254, 2147483647;
	selp.b32 	%r105, -2147483648, %r254, %p61;
	setp.eq.s32 	%p62, %r256, 2147483647;
	selp.b32 	%r106, -2147483648, %r256, %p62;
	setp.eq.s32 	%p63, %r258, 2147483647;
	selp.b32 	%r107, -2147483648, %r258, %p63;
	setp.eq.s32 	%p64, %r260, 2147483647;
	selp.b32 	%r108, -2147483648, %r260, %p64;
	setp.eq.s32 	%p65, %r262, 2147483647;
	selp.b32 	%r109, -2147483648, %r262, %p65;
	setp.eq.s32 	%p66, %r264, 2147483647;
	selp.b32 	%r110, -2147483648, %r264, %p66;
	setp.eq.s32 	%p67, %r266, 2147483647;
	selp.b32 	%r111, -2147483648, %r266, %p67;
	setp.eq.s32 	%p68, %r268, 2147483647;
	selp.b32 	%r112, -2147483648, %r268, %p68;
	setp.eq.s32 	%p69, %r270, 2147483647;
	selp.b32 	%r113, -2147483648, %r270, %p69;
	setp.eq.s32 	%p70, %r272, 2147483647;
	selp.b32 	%r114, -2147483648, %r272, %p70;
	setp.eq.s32 	%p71, %r274, 2147483647;
	selp.b32 	%r115, -2147483648, %r274, %p71;
	setp.eq.s32 	%p72, %r276, 2147483647;
	selp.b32 	%r116, -2147483648, %r276, %p72;
	setp.eq.s32 	%p73, %r278, 2147483647;
	selp.b32 	%r117, -2147483648, %r278, %p73;
	setp.eq.s32 	%p74, %r280, 2147483647;
	selp.b32 	%r118, -2147483648, %r280, %p74;
	mov.b32 	%r508, 0;
	mov.u32 	%r509, %r174;
$L__BB14_68:
	sub.s32 	%r281, %r175, %r509;
	shl.b32 	%r282, %r508, 10;
	mov.u32 	%r283, _ZZN3cub18CUB_300001_SM_10006detail10radix_sort30DeviceRadixSortHistogramKernelINS1_5radix10policy_hubIffyE10Policy1000ELNS0_9SortOrderE0EfyNS1_21identity_decomposer_tEEEvPT2_PKT1_SA_iiT3_E12temp_storage;
	add.s32 	%r284, %r283, %r282;
	min.s32 	%r285, %r281, 8;
	mov.b32 	%r286, -1;
	shl.b32 	%r287, %r286, %r285;
	not.b32 	%r288, %r287;
	shr.u32 	%r289, %r103, %r509;
	and.b32  	%r290, %r289, %r288;
	shl.b32 	%r291, %r290, 2;
	add.s32 	%r292, %r284, %r291;
	atom.shared.add.u32 	%r293, [%r292], 1;
	shr.u32 	%r294, %r104, %r509;
	and.b32  	%r295, %r294, %r288;
	shl.b32 	%r296, %r295, 2;
	add.s32 	%r297, %r284, %r296;
	atom.shared.add.u32 	%r298, [%r297], 1;
	shr.u32 	%r299, %r105, %r509;
	and.b32  	%r300, %r299, %r288;
	shl.b32 	%r301, %r300, 2;
	add.s32 	%r302, %r284, %r301;
	atom.shared.add.u32 	%r303, [%r302], 1;
	shr.u32 	%r304, %r106, %r509;
	and.b32  	%r305, %r304, %r288;
	shl.b32 	%r306, %r305, 2;
	add.s32 	%r307, %r284, %r306;
	atom.shared.add.u32 	%r308, [%r307], 1;
	shr.u32 	%r309, %r107, %r509;
	and.b32  	%r310, %r309, %r288;
	shl.b32 	%r311, %r310, 2;
	add.s32 	%r312, %r284, %r311;
	atom.shared.add.u32 	%r313, [%r312], 1;
	shr.u32 	%r314, %r108, %r509;
	and.b32  	%r315, %r314, %r288;
	shl.b32 	%r316, %r315, 2;
	add.s32 	%r317, %r284, %r316;
	atom.shared.add.u32 	%r318, [%r317], 1;
	shr.u32 	%r319, %r109, %r509;
	and.b32  	%r320, %r319, %r288;
	shl.b32 	%r321, %r320, 2;
	add.s32 	%r322, %r284, %r321;
	atom.shared.add.u32 	%r323, [%r322], 1;
	shr.u32 	%r324, %r110, %r509;
	and.b32  	%r325, %r324, %r288;
	shl.b32 	%r326, %r325, 2;
	add.s32 	%r327, %r284, %r326;
	atom.shared.add.u32 	%r328, [%r327], 1;
	shr.u32 	%r329, %r111, %r509;
	and.b32  	%r330, %r329, %r288;
	shl.b32 	%r331, %r330, 2;
	add.s32 	%r332, %r284, %r331;
	atom.shared.add.u32 	%r333, [%r332], 1;
	shr.u32 	%r334, %r112, %r509;
	and.b32  	%r335, %r334, %r288;
	shl.b32 	%r336, %r335, 2;
	add.s32 	%r337, %r284, %r336;
	atom.shared.add.u32 	%r338, [%r337], 1;
	shr.u32 	%r339, %r113, %r509;
	and.b32  	%r340, %r339, %r288;
	shl.b32 	%r341, %r340, 2;
	add.s32 	%r342, %r284, %r341;
	atom.shared.add.u32 	%r343, [%r342], 1;
	shr.u32 	%r344, %r114, %r509;
	and.b32  	%r345, %r344, %r288;
	shl.b32 	%r346, %r345, 2;
	add.s32 	%r347, %r284, %r346;
	atom.shared.add.u32 	%r348, [%r347], 1;
	shr.u32 	%r349, %r115, %r509;
	and.b32  	%r350, %r349, %r288;
	shl.b32 	%r351, %r350, 2;
	add.s32 	%r352, %r284, %r351;
	atom.shared.add.u32 	%r353, [%r352], 1;
	shr.u32 	%r354, %r116, %r509;
	and.b32  	%r355, %r354, %r288;
	shl.b32 	%r356, %r355, 2;
	add.s32 	%r357, %r284, %r356;
	atom.shared.add.u32 	%r358, [%r357], 1;
	shr.u32 	%r359, %r117, %r509;
	and.b32  	%r360, %r359, %r288;
	shl.b32 	%r361, %r360, 2;
	add.s32 	%r362, %r284, %r361;
	atom.shared.add.u32 	%r363, [%r362], 1;
	shr.u32 	%r364, %r118, %r509;
	and.b32  	%r365, %r364, %r288;
	shl.b32 	%r366, %r365, 2;
	add.s32 	%r367, %r284, %r366;
	atom.shared.add.u32 	%r368, [%r367], 1;
	add.s32 	%r509, %r509, 8;
	add.s32 	%r508, %r508, 1;
	setp.lt.s32 	%p75, %r509, %r175;
	@%p75 bra 	$L__BB14_68;
$L__BB14_69:
	add.s64 	%rd136, %rd136, %rd4;
	setp.lt.u64 	%p76, %rd136, %rd9;
	@%p76 bra 	$L__BB14_32;
$L__BB14_70:
	bar.sync 	0;
	@%p1 bra 	$L__BB14_152;
	setp.lt.u32 	%p77, %r1, 7;
	mov.b32 	%r512, 0;
	@%p77 bra 	$L__BB14_90;
	mov.b32 	%r510, 0;
$L__BB14_73:
	.pragma "nounroll";
	shl.b32 	%r371, %r510, 10;
	add.s32 	%r124, %r6, %r371;
	ld.shared.u32 	%r125, [%r124];
	setp.eq.s32 	%p78, %r125, 0;
	@%p78 bra 	$L__BB14_75;
	cvt.u32.u64 	%r372, %rd5;
	shl.b32 	%r373, %r510, 8;
	add.s32 	%r374, %r373, %r372;
	mul.wide.u32 	%rd30, %r374, 8;
	add.s64 	%rd31, %rd2, %rd30;
	cvt.u64.u32 	%rd32, %r125;
	atom.global.add.u64 	%rd33, [%rd31], %rd32;
$L__BB14_75:
	ld.shared.u32 	%r126, [%r124+1024];
	setp.eq.s32 	%p79, %r126, 0;
	@%p79 bra 	$L__BB14_77;
	cvt.u32.u64 	%r375, %rd5;
	shl.b32 	%r376, %r510, 8;
	add.s32 	%r377, %r376, %r375;
	add.s32 	%r378, %r377, 256;
	mul.wide.u32 	%rd34, %r378, 8;
	add.s64 	%rd35, %rd2, %rd34;
	cvt.u64.u32 	%rd36, %r126;
	atom.global.add.u64 	%rd37, [%rd35], %rd36;
$L__BB14_77:
	ld.shared.u32 	%r127, [%r124+2048];
	setp.eq.s32 	%p80, %r127, 0;
	@%p80 bra 	$L__BB14_79;
	cvt.u32.u64 	%r379, %rd5;
	shl.b32 	%r380, %r510, 8;
	add.s32 	%r381, %r380, %r379;
	add.s32 	%r382, %r381, 512;
	mul.wide.u32 	%rd38, %r382, 8;
	add.s64 	%rd39, %rd2, %rd38;
	cvt.u64.u32 	%rd40, %r127;
	atom.global.add.u64 	%rd41, [%rd39], %rd40;
$L__BB14_79:
	ld.shared.u32 	%r128, [%r124+3072];
	setp.eq.s32 	%p81, %r128, 0;
	@%p81 bra 	$L__BB14_81;
	cvt.u32.u64 	%r383, %rd5;
	shl.b32 	%r384, %r510, 8;
	add.s32 	%r385, %r384, %r383;
	add.s32 	%r386, %r385, 768;
	mul.wide.u32 	%rd42, %r386, 8;
	add.s64 	%rd43, %rd2, %rd42;
	cvt.u64.u32 	%rd44, %r128;
	atom.global.add.u64 	%rd45, [%rd43], %rd44;
$L__BB14_81:
	ld.shared.u32 	%r129, [%r124+4096];
	setp.eq.s32 	%p82, %r129, 0;
	@%p82 bra 	$L__BB14_83;
	cvt.u32.u64 	%r387, %rd5;
	shl.b32 	%r388, %r510, 8;
	add.s32 	%r389, %r388, %r387;
	add.s32 	%r390, %r389, 1024;
	mul.wide.u32 	%rd46, %r390, 8;
	add.s64 	%rd47, %rd2, %rd46;
	cvt.u64.u32 	%rd48, %r129;
	atom.global.add.u64 	%rd49, [%rd47], %rd48;
$L__BB14_83:
	ld.shared.u32 	%r130, [%r124+5120];
	setp.eq.s32 	%p83, %r130, 0;
	@%p83 bra 	$L__BB14_85;
	cvt.u32.u64 	%r391, %rd5;
	shl.b32 	%r392, %r510, 8;
	add.s32 	%r393, %r392, %r391;
	add.s32 	%r394, %r393, 1280;
	mul.wide.u32 	%rd50, %r394, 8;
	add.s64 	%rd51, %rd2, %rd50;
	cvt.u64.u32 	%rd52, %r130;
	atom.global.add.u64 	%rd53, [%rd51], %rd52;
$L__BB14_85:
	ld.shared.u32 	%r131, [%r124+6144];
	setp.eq.s32 	%p84, %r131, 0;
	@%p84 bra 	$L__BB14_87;
	cvt.u32.u64 	%r395, %rd5;
	shl.b32 	%r396, %r510, 8;
	add.s32 	%r397, %r396, %r395;
	add.s32 	%r398, %r397, 1536;
	mul.wide.u32 	%rd54, %r398, 8;
	add.s64 	%rd55, %rd2, %rd54;
	cvt.u64.u32 	%rd56, %r131;
	atom.global.add.u64 	%rd57, [%rd55], %rd56;
$L__BB14_87:
	ld.shared.u32 	%r132, [%r124+7168];
	setp.eq.s32 	%p85, %r132, 0;
	@%p85 bra 	$L__BB14_89;
	cvt.u32.u64 	%r399, %rd5;
	shl.b32 	%r400, %r510, 8;
	add.s32 	%r401, %r400, %r399;
	add.s32 	%r402, %r401, 1792;
	mul.wide.u32 	%rd58, %r402, 8;
	add.s64 	%rd59, %rd2, %rd58;
	cvt.u64.u32 	%rd60, %r132;
	atom.global.add.u64 	%rd61, [%rd59], %rd60;
$L__BB14_89:
	add.s32 	%r510, %r510, 8;
	setp.ne.s32 	%p86, %r510, %r16;
	mov.u32 	%r512, %r16;
	@%p86 bra 	$L__BB14_73;
$L__BB14_90:
	add.s32 	%r135, %r5, -1;
	setp.eq.s32 	%p87, %r3, 0;
	@%p87 bra 	$L__BB14_111;
	setp.lt.u32 	%p88, %r4, 3;
	@%p88 bra 	$L__BB14_101;
	shl.b32 	%r403, %r512, 10;
	add.s32 	%r136, %r6, %r403;
	ld.shared.u32 	%r137, [%r136];
	setp.eq.s32 	%p89, %r137, 0;
	@%p89 bra 	$L__BB14_94;
	cvt.u32.u64 	%r404, %rd5;
	shl.b32 	%r405, %r512, 8;
	add.s32 	%r406, %r405, %r404;
	mul.wide.u32 	%rd62, %r406, 8;
	add.s64 	%rd63, %rd2, %rd62;
	cvt.u64.u32 	%rd64, %r137;
	atom.global.add.u64 	%rd65, [%rd63], %rd64;
$L__BB14_94:
	ld.shared.u32 	%r138, [%r136+1024];
	setp.eq.s32 	%p90, %r138, 0;
	@%p90 bra 	$L__BB14_96;
	cvt.u32.u64 	%r407, %rd5;
	shl.b32 	%r408, %r512, 8;
	add.s32 	%r409, %r408, %r407;
	add.s32 	%r410, %r409, 256;
	mul.wide.u32 	%rd66, %r410, 8;
	add.s64 	%rd67, %rd2, %rd66;
	cvt.u64.u32 	%rd68, %r138;
	atom.global.add.u64 	%rd69, [%rd67], %rd68;
$L__BB14_96:
	ld.shared.u32 	%r139, [%r136+2048];
	setp.eq.s32 	%p91, %r139, 0;
	@%p91 bra 	$L__BB14_98;
	cvt.u32.u64 	%r411, %rd5;
	shl.b32 	%r412, %r512, 8;
	add.s32 	%r413, %r412, %r411;
	add.s32 	%r414, %r413, 512;
	mul.wide.u32 	%rd70, %r414, 8;
	add.s64 	%rd71, %rd2, %rd70;
	cvt.u64.u32 	%rd72, %r139;
	atom.global.add.u64 	%rd73, [%rd71], %rd72;
$L__BB14_98:
	ld.shared.u32 	%r140, [%r136+3072];
	setp.eq.s32 	%p92, %r140, 0;
	@%p92 bra 	$L__BB14_100;
	cvt.u32.u64 	%r415, %rd5;
	shl.b32 	%r416, %r512, 8;
	add.s32 	%r417, %r416, %r415;
	add.s32 	%r418, %r417, 768;
	mul.wide.u32 	%rd74, %r418, 8;
	add.s64 	%rd75, %rd2, %rd74;
	cvt.u64.u32 	%rd76, %r140;
	atom.global.add.u64 	%rd77, [%rd75], %rd76;
$L__BB14_100:
	add.s32 	%r512, %r512, 4;
$L__BB14_101:
	setp.eq.s32 	%p93, %r5, 0;
	@%p93 bra 	$L__BB14_111;
	setp.eq.s32 	%p94, %r135, 0;
	@%p94 bra 	$L__BB14_108;
	shl.b32 	%r419, %r512, 10;
	add.s32 	%r143, %r6, %r419;
	ld.shared.u32 	%r144, [%r143];
	setp.eq.s32 	%p95, %r144, 0;
	@%p95 bra 	$L__BB14_105;
	cvt.u32.u64 	%r420, %rd5;
	shl.b32 	%r421, %r512, 8;
	add.s32 	%r422, %r421, %r420;
	mul.wide.u32 	%rd78, %r422, 8;
	add.s64 	%rd79, %rd2, %rd78;
	cvt.u64.u32 	%rd80, %r144;
	atom.global.add.u64 	%rd81, [%rd79], %rd80;
$L__BB14_105:
	ld.shared.u32 	%r145, [%r143+1024];
	setp.eq.s32 	%p96, %r145, 0;
	@%p96 bra 	$L__BB14_107;
	cvt.u32.u64 	%r423, %rd5;
	shl.b32 	%r424, %r512, 8;
	add.s32 	%r425, %r424, %r423;
	add.s32 	%r426, %r425, 256;
	mul.wide.u32 	%rd82, %r426, 8;
	add.s64 	%rd83, %rd2, %rd82;
	cvt.u64.u32 	%rd84, %r145;
	atom.global.add.u64 	%rd85, [%rd83], %rd84;
$L__BB14_107:
	add.s32 	%r512, %r512, 2;
$L__BB14_108:
	setp.eq.s32 	%p97, %r17, 0;
	@%p97 bra 	$L__BB14_111;
	shl.b32 	%r427, %r512, 10;
	add.s32 	%r428, %r6, %r427;
	ld.shared.u32 	%r148, [%r428];
	setp.eq.s32 	%p98, %r148, 0;
	@%p98 bra 	$L__BB14_111;
	cvt.u32.u64 	%r429, %rd5;
	shl.b32 	%r430, %r512, 8;
	add.s32 	%r431, %r430, %r429;
	mul.wide.u32 	%rd86, %r431, 8;
	add.s64 	%rd87, %rd2, %rd86;
	cvt.u64.u32 	%rd88, %r148;
	atom.global.add.u64 	%rd89, [%rd87], %rd88;
$L__BB14_111:
	cvt.u32.u64 	%r432, %rd5;
	setp.gt.u32 	%p99, %r432, 127;
	@%p99 bra 	$L__BB14_152;
	setp.lt.u32 	%p100, %r1, 7;
	mov.b32 	%r516, 0;
	@%p100 bra 	$L__BB14_131;
	mov.b32 	%r514, 0;
$L__BB14_114:
	.pragma "nounroll";
	shl.b32 	%r436, %r514, 10;
	add.s32 	%r150, %r6, %r436;
	ld.shared.u32 	%r151, [%r150+512];
	setp.eq.s32 	%p101, %r151, 0;
	shl.b32 	%r437, %r514, 8;
	add.s32 	%r438, %r437, %r432;
	mul.wide.u32 	%rd90, %r438, 8;
	add.s64 	%rd15, %rd2, %rd90;
	@%p101 bra 	$L__BB14_116;
	cvt.u64.u32 	%rd91, %r151;
	atom.global.add.u64 	%rd92, [%rd15+1024], %rd91;
$L__BB14_116:
	ld.shared.u32 	%r152, [%r150+1536];
	setp.eq.s32 	%p102, %r152, 0;
	@%p102 bra 	$L__BB14_118;
	cvt.u64.u32 	%rd93, %r152;
	atom.global.add.u64 	%rd94, [%rd15+3072], %rd93;
$L__BB14_118:
	ld.shared.u32 	%r153, [%r150+2560];
	setp.eq.s32 	%p103, %r153, 0;
	@%p103 bra 	$L__BB14_120;
	cvt.u64.u32 	%rd95, %r153;
	atom.global.add.u64 	%rd96, [%rd15+5120], %rd95;
$L__BB14_120:
	ld.shared.u32 	%r154, [%r150+3584];
	setp.eq.s32 	%p104, %r154, 0;
	@%p104 bra 	$L__BB14_122;
	cvt.u64.u32 	%rd97, %r154;
	atom.global.add.u64 	%rd98, [%rd15+7168], %rd97;
$L__BB14_122:
	ld.shared.u32 	%r155, [%r150+4608];
	setp.eq.s32 	%p105, %r155, 0;
	@%p105 bra 	$L__BB14_124;
	cvt.u64.u32 	%rd99, %r155;
	atom.global.add.u64 	%rd100, [%rd15+9216], %rd99;
$L__BB14_124:
	ld.shared.u32 	%r156, [%r150+5632];
	setp.eq.s32 	%p106, %r156, 0;
	@%p106 bra 	$L__BB14_126;
	cvt.u64.u32 	%rd101, %r156;
	atom.global.add.u64 	%rd102, [%rd15+11264], %rd101;
$L__BB14_126:
	ld.shared.u32 	%r157, [%r150+6656];
	setp.eq.s32 	%p107, %r157, 0;
	@%p107 bra 	$L__BB14_128;
	cvt.u64.u32 	%rd103, %r157;
	atom.global.add.u64 	%rd104, [%rd15+13312], %rd103;
$L__BB14_128:
	ld.shared.u32 	%r158, [%r150+7680];
	setp.eq.s32 	%p108, %r158, 0;
	@%p108 bra 	$L__BB14_130;
	cvt.u64.u32 	%rd105, %r158;
	atom.global.add.u64 	%rd106, [%rd15+15360], %rd105;
$L__BB14_130:
	add.s32 	%r514, %r514, 8;
	setp.ne.s32 	%p109, %r514, %r16;
	mov.u32 	%r516, %r16;
	@%p109 bra 	$L__BB14_114;
$L__BB14_131:
	setp.eq.s32 	%p110, %r3, 0;
	@%p110 bra 	$L__BB14_152;
	setp.lt.u32 	%p111, %r4, 3;
	@%p111 bra 	$L__BB14_142;
	shl.b32 	%r439, %r516, 10;
	add.s32 	%r161, %r6, %r439;
	ld.shared.u32 	%r162, [%r161+512];
	setp.eq.s32 	%p112, %r162, 0;
	@%p112 bra 	$L__BB14_135;
	shl.b32 	%r441, %r516, 8;
	add.s32 	%r442, %r441, %r432;
	mul.wide.u32 	%rd107, %r442, 8;
	add.s64 	%rd108, %rd2, %rd107;
	cvt.u64.u32 	%rd109, %r162;
	atom.global.add.u64 	%rd110, [%rd108+1024], %rd109;
$L__BB14_135:
	ld.shared.u32 	%r163, [%r161+1536];
	setp.eq.s32 	%p113, %r163, 0;
	@%p113 bra 	$L__BB14_137;
	shl.b32 	%r444, %r516, 8;
	add.s32 	%r445, %r444, %r432;
	add.s32 	%r446, %r445, 256;
	mul.wide.u32 	%rd111, %r446, 8;
	add.s64 	%rd112, %rd2, %rd111;
	cvt.u64.u32 	%rd113, %r163;
	atom.global.add.u64 	%rd114, [%rd112+1024], %rd113;
$L__BB14_137:
	ld.shared.u32 	%r164, [%r161+2560];
	setp.eq.s32 	%p114, %r164, 0;
	@%p114 bra 	$L__BB14_139;
	shl.b32 	%r448, %r516, 8;
	add.s32 	%r449, %r448, %r432;
	add.s32 	%r450, %r449, 512;
	mul.wide.u32 	%rd115, %r450, 8;
	add.s64 	%rd116, %rd2, %rd115;
	cvt.u64.u32 	%rd117, %r164;
	atom.global.add.u64 	%rd118, [%rd116+1024], %rd117;
$L__BB14_139:
	ld.shared.u32 	%r165, [%r161+3584];
	setp.eq.s32 	%p115, %r165, 0;
	@%p115 bra 	$L__BB14_141;
	shl.b32 	%r452, %r516, 8;
	add.s32 	%r453, %r452, %r432;
	add.s32 	%r454, %r453, 768;
	mul.wide.u32 	%rd119, %r454, 8;
	add.s64 	%rd120, %rd2, %rd119;
	cvt.u64.u32 	%rd121, %r165;
	atom.global.add.u64 	%rd122, [%rd120+1024], %rd121;
$L__BB14_141:
	add.s32 	%r516, %r516, 4;
$L__BB14_142:
	setp.eq.s32 	%p116, %r5, 0;
	@%p116 bra 	$L__BB14_152;
	setp.eq.s32 	%p117, %r135, 0;
	@%p117 bra 	$L__BB14_149;
	shl.b32 	%r455, %r516, 10;
	add.s32 	%r168, %r6, %r455;
	ld.shared.u32 	%r169, [%r168+512];
	setp.eq.s32 	%p118, %r169, 0;
	@%p118 bra 	$L__BB14_146;
	shl.b32 	%r457, %r516, 8;
	add.s32 	%r458, %r457, %r432;
	mul.wide.u32 	%rd123, %r458, 8;
	add.s64 	%rd124, %rd2, %rd123;
	cvt.u64.u32 	%rd125, %r169;
	atom.global.add.u64 	%rd126, [%rd124+1024], %rd125;
$L__BB14_146:
	ld.shared.u32 	%r170, [%r168+1536];
	setp.eq.s32 	%p119, %r170, 0;
	@%p119 bra 	$L__BB14_148;
	shl.b32 	%r460, %r516, 8;
	add.s32 	%r461, %r460, %r432;
	add.s32 	%r462, %r461, 256;
	mul.wide.u32 	%rd127, %r462, 8;
	add.s64 	%rd128, %rd2, %rd127;
	cvt.u64.u32 	%rd129, %r170;
	atom.global.add.u64 	%rd130, [%rd128+1024], %rd129;
$L__BB14_148:
	add.s32 	%r516, %r516, 2;
$L__BB14_149:
	setp.eq.s32 	%p120, %r17, 0;
	@%p120 bra 	$L__BB14_152;
	shl.b32 	%r463, %r516, 10;
	add.s32 	%r464, %r6, %r463;
	ld.shared.u32 	%r173, [%r464+512];
	setp.eq.s32 	%p121, %r173, 0;
	@%p121 bra 	$L__BB14_152;
	shl.b32 	%r466, %r516, 8;
	add.s32 	%r467, %r466, %r432;
	mul.wide.u32 	%rd131, %r467, 8;
	add.s64 	%rd132, %rd2, %rd131;
	cvt.u64.u32 	%rd133, %r173;
	atom.global.add.u64 	%rd134, [%rd132+1024], %rd133;
$L__BB14_152:
	bar.sync 	0;
	add.s64 	%rd135, %rd135, 1;
	setp.ne.s64 	%p122, %rd135, %rd6;
	@%p122 bra 	$L__BB14_2;
$L__BB14_153:
	ret;

}
	// .globl	_ZN3cub18CUB_300001_SM_10006detail10radix_sort33DeviceRadixSortExclusiveSumKernelINS1_5radix10policy_hubIffyE10Policy1000EyEEvPT0_
.visible .entry _ZN3cub18CUB_300001_SM_10006detail10radix_sort33DeviceRadixSortExclusiveSumKernelINS1_5radix10policy_hubIffyE10Policy1000EyEEvPT0_(
	.param .u64 .ptr .align 1 _ZN3cub18CUB_300001_SM_10006detail10radix_sort33DeviceRadixSortExclusiveSumKernelINS1_5radix10policy_hubIffyE10Policy1000EyEEvPT0__param_0
)
{
	.reg .pred 	%p<4>;
	.reg .b32 	%r<28>;
	.reg .b64 	%rd<54>;
	// demoted variable
	.shared .align 16 .b8 _ZZN3cub18CUB_300001_SM_10006detail10radix_sort33DeviceRadixSortExclusiveSumKernelINS1_5radix10policy_hubIffyE10Policy1000EyEEvPT0_E12temp_storage[2336];
	ld.param.u64 	%rd5, [_ZN3cub18CUB_300001_SM_10006detail10radix_sort33DeviceRadixSortExclusiveSumKernelINS1_5radix10policy_hubIffyE10Policy1000EyEEvPT0__param_0];
	cvta.to.global.u64 	%rd6, %rd5;
	mov.u32 	%r3, %ctaid.x;
	shl.b32 	%r4, %r3, 8;
	mov.u32 	%r1, %tid.x;
	setp.gt.u32 	%p1, %r1, 255;
	add.s32 	%r5, %r4, %r1;
	mul.wide.s32 	%rd7, %r5, 8;
	add.s64 	%rd1, %rd6, %rd7;
	@%p1 bra 	$L__BB15_2;
	ld.global.u64 	%rd53, [%rd1];
$L__BB15_2:
	shr.u32 	%r6, %r1, 3;
	add.s32 	%r7, %r6, %r1;
	shl.b32 	%r8, %r7, 3;
	mov.u32 	%r9, _ZZN3cub18CUB_300001_SM_10006detail10radix_sort33DeviceRadixSortExclusiveSumKernelINS1_5radix10policy_hubIffyE10Policy1000EyEEvPT0_E12temp_storage;
	add.s32 	%r10, %r9, %r8;
	add.s32 	%r2, %r10, 16;
	st.shared.u64 	[%r10+16], %rd53;
	bar.sync 	0;
	setp.gt.u32 	%p2, %r1, 31;
	@%p2 bra 	$L__BB15_4;
	mad.lo.s32 	%r27, %r1, 72, %r9;
	ld.shared.u64 	%rd23, [%r27+16];
	ld.shared.u64 	%rd24, [%r27+24];
	ld.shared.u64 	%rd25, [%r27+32];
	ld.shared.u64 	%rd26, [%r27+40];
	ld.shared.u64 	%rd27, [%r27+48];
	ld.shared.u64 	%rd28, [%r27+56];
	ld.shared.u64 	%rd29, [%r27+64];
	ld.shared.u64 	%rd30, [%r27+72];
	add.s64 	%rd31, %rd24, %rd23;
	add.s64 	%rd32, %rd31, %rd25;
	add.s64 	%rd33, %rd32, %rd26;
	add.s64 	%rd34, %rd33, %rd27;
	add.s64 	%rd35, %rd34, %rd28;
	add.s64 	%rd36, %rd35, %rd29;
	add.s64 	%rd10, %rd36, %rd30;
	mov.b32 	%r11, 1;
	mov.b32 	%r24, 0;
	mov.b32 	%r25, -1;
	// begin inline asm
	{  .reg .u64 r0;  .reg .u32 lo;  .reg .u32 hi;  .reg .pred p;  mov.b64 {lo, hi}, %rd10;  shfl.sync.up.b32 lo|p, lo, %r11, %r24, %r25;  shfl.sync.up.b32 hi|p, hi, %r11, %r24, %r25;  mov.b64 r0, {lo, hi};  @p add.u64 r0, r0, %rd10;  mov.u64 %rd8, r0;}
	// end inline asm
	mov.b32 	%r14, 2;
	// begin inline asm
	{  .reg .u64 r0;  .reg .u32 lo;  .reg .u32 hi;  .reg .pred p;  mov.b64 {lo, hi}, %rd8;  shfl.sync.up.b32 lo|p, lo, %r14, %r24, %r25;  shfl.sync.up.b32 hi|p, hi, %r14, %r24, %r25;  mov.b64 r0, {lo, hi};  @p add.u64 r0, r0, %rd8;  mov.u64 %rd11, r0;}
	// end inline asm
	mov.b32 	%r17, 4;
	// begin inline asm
	{  .reg .u64 r0;  .reg .u32 lo;  .reg .u32 hi;  .reg .pred p;  mov.b64 {lo, hi}, %rd11;  shfl.sync.up.b32 lo|p, lo, %r17, %r24, %r25;  shfl.sync.up.b32 hi|p, hi, %r17, %r24, %r25;  mov.b64 r0, {lo, hi};  @p add.u64 r0, r0, %rd11;  mov.u64 %rd14, r0;}
	// end inline asm
	mov.b32 	%r20, 8;
	// begin inline asm
	{  .reg .u64 r0;  .reg .u32 lo;  .reg .u32 hi;  .reg .pred p;  mov.b64 {lo, hi}, %rd14;  shfl.sync.up.b32 lo|p, lo, %r20, %r24, %r25;  shfl.sync.up.b32 hi|p, hi, %r20, %r24, %r25;  mov.b64 r0, {lo, hi};  @p add.u64 r0, r0, %rd14;  mov.u64 %rd17, r0;}
	// end inline asm
	mov.b32 	%r23, 16;
	// begin inline asm
	{  .reg .u64 r0;  .reg .u32 lo;  .reg .u32 hi;  .reg .pred p;  mov.b64 {lo, hi}, %rd17;  shfl.sync.up.b32 lo|p, lo, %r23, %r24, %r25;  shfl.sync.up.b32 hi|p, hi, %r23, %r24, %r25;  mov.b64 r0, {lo, hi};  @p add.u64 r0, r0, %rd17;  mov.u64 %rd20, r0;}
	// end inline asm
	sub.s64 	%rd37, %rd20, %rd10;
	ld.shared.u64 	%rd38, [%r27+16];
	ld.shared.u64 	%rd39, [%r27+24];
	ld.shared.u64 	%rd40, [%r27+32];
	ld.shared.u64 	%rd41, [%r27+40];
	ld.shared.u64 	%rd42, [%r27+48];
	ld.shared.u64 	%rd43, [%r27+56];
	ld.shared.u64 	%rd44, [%r27+64];
	add.s64 	%rd45, %rd38, %rd37;
	add.s64 	%rd46, %rd39, %rd45;
	add.s64 	%rd47, %rd40, %rd46;
	add.s64 	%rd48, %rd41, %rd47;
	add.s64 	%rd49, %rd42, %rd48;
	add.s64 	%rd50, %rd43, %rd49;
	add.s64 	%rd51, %rd44, %rd50;
	st.shared.u64 	[%r27+16], %rd37;
	st.shared.u64 	[%r27+24], %rd45;
	st.shared.u64 	[%r27+32], %rd46;
	st.shared.u64 	[%r27+40], %rd47;
	st.shared.u64 	[%r27+48], %rd48;
	st.shared.u64 	[%r27+56], %rd49;
	st.shared.u64 	[%r27+64], %rd50;
	st.shared.u64 	[%r27+72], %rd51;
$L__BB15_4:
	setp.gt.u32 	%p3, %r1, 255;
	bar.sync 	0;
	@%p3 bra 	$L__BB15_6;
	ld.shared.u64 	%rd52, [%r2];
	st.global.u64 	[%rd1], %rd52;
$L__BB15_6:
	ret;

}
	// .globl	_ZN3cub18CUB_300001_SM_10006detail10radix_sort29DeviceRadixSortOnesweepKernelINS1_5radix10policy_hubIffyE10Policy1000ELNS0_9SortOrderE0EffyiiNS1_21identity_decomposer_tEEEvPT5_SB_PT3_PKSC_PT1_PKSG_PT2_PKSK_T4_iiT6_
.visible .entry _ZN3cub18CUB_300001_SM_10006detail10radix_sort29DeviceRadixSortOnesweepKernelINS1_5radix10policy_hubIffyE10Policy1000ELNS0_9SortOrderE0EffyiiNS1_21identity_decomposer_tEEEvPT5_SB_PT3_PKSC_PT1_PKSG_PT2_PKSK_T4_iiT6_(
	.param .u64 .ptr .align 1 _ZN3cub18CUB_300001_SM_10006detail10radix_sort29DeviceRadixSortOnesweepKernelINS1_5radix10policy_hubIffyE10Policy1000ELNS0_9SortOrderE0EffyiiNS1_21identity_decomposer_tEEEvPT5_SB_PT3_PKSC_PT1_PKSG_PT2_PKSK_T4_iiT6__param_0,
	.param .u64 .ptr .align 1 _ZN3cub18CUB_300001_SM_10006detail10radix_sort29DeviceRadixSortOnesweepKernelINS1_5radix10policy_hubIffyE10Policy1000ELNS0_9SortOrderE0EffyiiNS1_21identity_decomposer_tEEEvPT5_SB_PT3_PKSC_PT1_PKSG_PT2_PKSK_T4_iiT6__param_1,
	.param .u64 .ptr .align 1 _ZN3cub18CUB_300001_SM_10006detail10radix_sort29DeviceRadixSortOnesweepKernelINS1_5radix10policy_hubIffyE10Policy1000ELNS0_9SortOrderE0EffyiiNS1_21identity_decomposer_tEEEvPT5_SB_PT3_PKSC_PT1_PKSG_PT2_PKSK_T4_iiT6__param_2,
	.param .u64 .ptr .align 1 _ZN3cub18CUB_300001_SM_10006detail10radix_sort29DeviceRadixSortOnesweepKernelINS1_5radix10policy_hubIffyE10Policy1000ELNS0_9SortOrderE0EffyiiNS1_21identity_decomposer_tEEEvPT5_SB_PT3_PKSC_PT1_PKSG_PT2_PKSK_T4_iiT6__param_3,
	.param .u64 .ptr .align 1 _ZN3cub18CUB_300001_SM_10006detail10radix_sort29DeviceRadixSortOnesweepKernelINS1_5radix10policy_hubIffyE10Policy1000ELNS0_9SortOrderE0EffyiiNS1_21identity_decomposer_tEEEvPT5_SB_PT3_PKSC_PT1_PKSG_PT2_PKSK_T4_iiT6__param_4,
	.param .u64 .ptr .align 1 _ZN3cub18CUB_300001_SM_10006detail10radix_sort29DeviceRadixSortOnesweepKernelINS1_5radix10policy_hubIffyE10Policy1000ELNS0_9SortOrderE0EffyiiNS1_21identity_decomposer_tEEEvPT5_SB_PT3_PKSC_PT1_PKSG_PT2_PKSK_T4_iiT6__param_5,
	.param .u64 .ptr .align 1 _ZN3cub18CUB_300001_SM_10006detail10radix_sort29DeviceRadixSortOnesweepKernelINS1_5radix10policy_hubIffyE10Policy1000ELNS0_9SortOrderE0EffyiiNS1_21identity_decomposer_tEEEvPT5_SB_PT3_PKSC_PT1_PKSG_PT2_PKSK_T4_iiT6__param_6,
	.param .u64 .ptr .align 1 _ZN3cub18CUB_300001_SM_10006detail10radix_sort29DeviceRadixSortOnesweepKernelINS1_5radix10policy_hubIffyE10Policy1000ELNS0_9SortOrderE0EffyiiNS1_21identity_decomposer_tEEEvPT5_SB_PT3_PKSC_PT1_PKSG_PT2_PKSK_T4_iiT6__param_7,
	.param .u32 _ZN3cub18CUB_300001_SM_10006detail10radix_sort29DeviceRadixSortOnesweepKernelINS1_5radix10policy_hubIffyE10Policy1000ELNS0_9SortOrderE0EffyiiNS1_21identity_decomposer_tEEEvPT5_SB_PT3_PKSC_PT1_PKSG_PT2_PKSK_T4_iiT6__param_8,
	.param .u32 _ZN3cub18CUB_300001_SM_10006detail10radix_sort29DeviceRadixSortOnesweepKernelINS1_5radix10policy_hubIffyE10Policy1000ELNS0_9SortOrderE0EffyiiNS1_21identity_decomposer_tEEEvPT5_SB_PT3_PKSC_PT1_PKSG_PT2_PKSK_T4_iiT6__param_9,
	.param .u32 _ZN3cub18CUB_300001_SM_10006detail10radix_sort29DeviceRadixSortOnesweepKernelINS1_5radix10policy_hubIffyE10Policy1000ELNS0_9SortOrderE0EffyiiNS1_21identity_decomposer_tEEEvPT5_SB_PT3_PKSC_PT1_PKSG_PT2_PKSK_T4_iiT6__param_10,
	.param .align 1 .b8 _ZN3cub18CUB_300001_SM_10006detail10radix_sort29DeviceRadixSortOnesweepKernelINS1_5radix10policy_hubIffyE10Policy1000ELNS0_9SortOrderE0EffyiiNS1_21identity_decomposer_tEEEvPT5_SB_PT3_PKSC_PT1_PKSG_PT2_PKSK_T4_iiT6__param_11[1]
)
.maxntid 384
{
	.reg .pred 	%p<358>;
	.reg .b32 	%r<2170>;
	.reg .b32 	%f<269>;
	.reg .b64 	%rd<457>;
	// demoted variable
	.shared .align 16 .b8 _ZZN3cub18CUB_300001_SM_10006detail10radix_sort29DeviceRadixSortOnesweepKernelINS1_5radix10policy_hubIffyE10Policy1000ELNS0_9SortOrderE0EffyiiNS1_21identity_decomposer_tEEEvPT5_SB_PT3_PKSC_PT1_PKSG_PT2_PKSK_T4_iiT6_E1s[28160];
	ld.param.u64 	%rd43, [_ZN3cub18CUB_300001_SM_10006detail10radix_sort29DeviceRadixSortOnesweepKernelINS1_5radix10policy_hubIffyE10Policy1000ELNS0_9SortOrderE0EffyiiNS1_21identity_decomposer_tEEEvPT5_SB_PT3_PKSC_PT1_PKSG_PT2_PKSK_T4_iiT6__param_0];
	ld.param.u64 	%rd44, [_ZN3cub18CUB_300001_SM_10006detail10radix_sort29DeviceRadixSortOnesweepKernelINS1_5radix10policy_hubIffyE10Policy1000ELNS0_9SortOrderE0EffyiiNS1_21identity_decomposer_tEEEvPT5_SB_PT3_PKSC_PT1_PKSG_PT2_PKSK_T4_iiT6__param_1];
	ld.param.u64 	%rd47, [_ZN3cub18CUB_300001_SM_10006detail10radix_sort29DeviceRadixSortOnesweepKernelINS1_5radix10policy_hubIffyE10Policy1000ELNS0_9SortOrderE0EffyiiNS1_21identity_decomposer_tEEEvPT5_SB_PT3_PKSC_PT1_PKSG_PT2_PKSK_T4_iiT6__param_4];
	ld.param.u64 	%rd50, [_ZN3cub18CUB_300001_SM_10006detail10radix_sort29DeviceRadixSortOnesweepKernelINS1_5radix10policy_hubIffyE10Policy1000ELNS0_9SortOrderE0EffyiiNS1_21identity_decomposer_tEEEvPT5_SB_PT3_PKSC_PT1_PKSG_PT2_PKSK_T4_iiT6__param_5];
	cvta.to.global.u64 	%rd1, %rd47;
	cvta.to.global.u64 	%rd2, %rd43;
	cvta.to.global.u64 	%rd3, %rd50;
	mov.u32 	%r1, %tid.x;
	shr.u32 	%r2, %r1, 5;
	// begin inline asm
	mov.u32 %r326, %laneid;
	// end inline asm
	setp.ne.s32 	%p1, %r1, 0;
	@%p1 bra 	$L__BB16_2;
	cvta.to.global.u64 	%rd51, %rd44;
	atom.global.add.u32 	%r327, [%rd51], 1;
	st.shared.u32 	[_ZZN3cub18CUB_300001_SM_10006detail10radix_sort29DeviceRadixSortOnesweepKernelINS1_5radix10policy_hubIffyE10Policy1000ELNS0_9SortOrderE0EffyiiNS1_21identity_decomposer_tEEEvPT5_SB_PT3_PKSC_PT1_PKSG_PT2_PKSK_T4_iiT6_E1s+26112], %r327;
$L__BB16_2:
	ld.param.u32 	%r2031, [_ZN3cub18CUB_300001_SM_10006detail10radix_sort29DeviceRadixSortOnesweepKernelINS1_5radix10policy_hubIffyE10Policy1000ELNS0_9SortOrderE0EffyiiNS1_21identity_decomposer_tEEEvPT5_SB_PT3_PKSC_PT1_PKSG_PT2_PKSK_T4_iiT6__param_8];
	bar.sync 	0;
	ld.shared.u32 	%r4, [_ZZN3cub18CUB_300001_SM_10006detail10radix_sort29DeviceRadixSortOnesweepKernelINS1_5radix10policy_hubIffyE10Policy1000ELNS0_9SortOrderE0EffyiiNS1_21identity_decomposer_tEEEvPT5_SB_PT3_PKSC_PT1_PKSG_PT2_PKSK_T4_iiT6_E1s+26112];
	mul.lo.s32 	%r328, %r4, 6528;
	add.s32 	%r5, %r328, 6528;
	setp.gt.s32 	%p2, %r5, %r2031;
	cvt.s64.s32 	%rd4, %r328;
	@%p2 bra 	$L__BB16_4;
	and.b32  	%r329, %r1, 31;
	and.b32  	%r330, %r1, 992;
	mul.lo.s32 	%r331, %r330, 17;
	or.b32  	%r332, %r331, %r329;
	cvt.u64.u32 	%rd52, %r332;
	add.s64 	%rd53, %rd52, %rd4;
	shl.b64 	%rd54, %rd53, 2;
	add.s64 	%rd55, %rd3, %rd54;
	ld.global.u32 	%r2118, [%rd55];
	ld.global.u32 	%r2117, [%rd55+128];
	ld.global.u32 	%r2116, [%rd55+256];
	ld.global.u32 	%r2115, [%rd55+384];
	ld.global.u32 	%r2114, [%rd55+512];
	ld.global.u32 	%r2113, [%rd55+640];
	ld.global.u32 	%r2112, [%rd55+768];
	ld.global.u32 	%r2111, [%rd55+896];
	ld.global.u32 	%r2110, [%rd55+1024];
	ld.global.u32 	%r2109, [%rd55+1152];
	ld.global.u32 	%r2108, [%rd55+1280];
	ld.global.u32 	%r2107, [%rd55+1408];
	ld.global.u32 	%r2106, [%rd55+1536];
	ld.global.u32 	%r2105, [%rd55+1664];
	ld.global.u32 	%r2104, [%rd55+1792];
	ld.global.u32 	%r2103, [%rd55+1920];
	ld.global.u32 	%r2102, [%rd55+2048];
	bra.uni 	$L__BB16_38;
$L__BB16_4:
	ld.param.u32 	%r2032, [_ZN3cub18CUB_300001_SM_10006detail10radix_sort29DeviceRadixSortOnesweepKernelINS1_5radix10policy_hubIffyE10Policy1000ELNS0_9SortOrderE0EffyiiNS1_21identity_decomposer_tEEEvPT5_SB_PT3_PKSC_PT1_PKSG_PT2_PKSK_T4_iiT6__param_8];
	cvt.u32.u64 	%r334, %rd4;
	sub.s32 	%r23, %r2032, %r334;
	and.b32  	%r335, %r1, 31;
	and.b32  	%r336, %r1, 992;
	mul.lo.s32 	%r337, %r336, 17;
	or.b32  	%r24, %r337, %r335;
	setp.ge.s32 	%p3, %r24, %r23;
	cvt.u64.u32 	%rd56, %r24;
	add.s64 	%rd57, %rd56, %rd4;
	shl.b64 	%rd58, %rd57, 2;
	add.s64 	%rd5, %rd3, %rd58;
	mov.b32 	%r2118, 2147483647;
	@%p3 bra 	$L__BB16_6;
	ld.global.u32 	%r2118, [%rd5];
$L__BB16_6:
	add.s32 	%r339, %r24, 32;
	setp.ge.s32 	%p4, %r339, %r23;
	mov.b32 	%r2117, 2147483647;
	@%p4 bra 	$L__BB16_8;
	ld.global.u32 	%r2117, [%rd5+128];
$L__BB16_8:
	add.s32 	%r341, %r24, 64;
	setp.ge.s32 	%p5, %r341, %r23;
	mov.b32 	%r2116, 2147483647;
	@%p5 bra 	$L__BB16_10;
	ld.global.u32 	%r2116, [%rd5+256];
$L__BB16_10:
	add.s32 	%r343, %r24, 96;
	setp.ge.s32 	%p6, %r343, %r23;
	mov.b32 	%r2115, 2147483647;
	@%p6 bra 	$L__BB16_12;
	ld.global.u32 	%r2115, [%rd5+384];
$L__BB16_12:
	add.s32 	%r345, %r24, 128;
	setp.ge.s32 	%p7, %r345, %r23;
	mov.b32 	%r2114, 2147483647;
	@%p7 bra 	$L__BB16_14;
	ld.global.u32 	%r2114, [%rd5+512];
$L__BB16_14:
	add.s32 	%r347, %r24, 160;
	setp.ge.s32 	%p8, %r347, %r23;
	mov.b32 	%r2113, 2147483647;
	@%p8 bra 	$L__BB16_16;
	ld.global.u32 	%r2113, [%rd5+640];
$L__BB16_16:
	add.s32 	%r349, %r24, 192;
	setp.ge.s32 	%p9, %r349, %r23;
	mov.b32 	%r2112, 2147483647;
	@%p9 bra 	$L__BB16_18;
	ld.global.u32 	%r2112, [%rd5+768];
$L__BB16_18:
	add.s32 	%r351, %r24, 224;
	setp.ge.s32 	%p10, %r351, %r23;
	mov.b32 	%r2111, 2147483647;
	@%p10 bra 	$L__BB16_20;
	ld.global.u32 	%r2111, [%rd5+896];
$L__BB16_20:
	add.s32 	%r353, %r24, 256;
	setp.ge.s32 	%p11, %r353, %r23;
	mov.b32 	%r2110, 2147483647;
	@%p11 bra 	$L__BB16_22;
	ld.global.u32 	%r2110, [%rd5+1024];
$L__BB16_22:
	add.s32 	%r355, %r24, 288;
	setp.ge.s32 	%p12, %r355, %r23;
	mov.b32 	%r2109, 2147483647;
	@%p12 bra 	$L__BB16_24;
	ld.global.u32 	%r2109, [%rd5+1152];
$L__BB16_24:
	add.s32 	%r357, %r24, 320;
	setp.ge.s32 	%p13, %r357, %r23;
	mov.b32 	%r2108, 2147483647;
	@%p13 bra 	$L__BB16_26;
	ld.global.u32 	%r2108, [%rd5+1280];
$L__BB16_26:
	add.s32 	%r359, %r24, 352;
	setp.ge.s32 	%p14, %r359, %r23;
	mov.b32 	%r2107, 2147483647;
	@%p14 bra 	$L__BB16_28;
	ld.global.u32 	%r2107, [%rd5+1408];
$L__BB16_28:
	add.s32 	%r361, %r24, 384;
	setp.ge.s32 	%p15, %r361, %r23;
	mov.b32 	%r2106, 2147483647;
	@%p15 bra 	$L__BB16_30;
	ld.global.u32 	%r2106, [%rd5+1536];
$L__BB16_30:
	add.s32 	%r363, %r24, 416;
	setp.ge.s32 	%p16, %r363, %r23;
	mov.b32 	%r2105, 2147483647;
	@%p16 bra 	$L__BB16_32;
	ld.global.u32 	%r2105, [%rd5+1664];
$L__BB16_32:
	add.s32 	%r365, %r24, 448;
	setp.ge.s32 	%p17, %r365, %r23;
	mov.b32 	%r2104, 2147483647;
	@%p17 bra 	$L__BB16_34;
	ld.global.u32 	%r2104, [%rd5+1792];
$L__BB16_34:
	add.s32 	%r367, %r24, 480;
	setp.ge.s32 	%p18, %r367, %r23;
	mov.b32 	%r2103, 2147483647;
	@%p18 bra 	$L__BB16_36;
	ld.global.u32 	%r2103, [%rd5+1920];
$L__BB16_36:
	add.s32 	%r369, %r24, 512;
	setp.ge.s32 	%p19, %r369, %r23;
	mov.b32 	%r2102, 2147483647;
	@%p19 bra 	$L__BB16_38;
	ld.global.u32 	%r2102, [%rd5+2048];
$L__BB16_38:
	ld.param.u32 	%r2084, [_ZN3cub18CUB_300001_SM_10006detail10radix_sort29DeviceRadixSortOnesweepKernelINS1_5radix10policy_hubIffyE10Policy1000ELNS0_9SortOrderE0EffyiiNS1_21identity_decomposer_tEEEvPT5_SB_PT3_PKSC_PT1_PKSG_PT2_PKSK_T4_iiT6__param_10];
	setp.gt.s32 	%p20, %r2118, -1;
	selp.b32 	%r370, -2147483648, -1, %p20;
	xor.b32  	%r2148, %r370, %r2118;
	setp.gt.s32 	%p21, %r2117, -1;
	selp.b32 	%r371, -2147483648, -1, %p21;
	xor.b32  	%r2147, %r371, %r2117;
	setp.gt.s32 	%p22, %r2116, -1;
	selp.b32 	%r372, -2147483648, -1, %p22;
	xor.b32  	%r2146, %r372, %r2116;
	setp.gt.s32 	%p23, %r2115, -1;
	selp.b32 	%r373, -2147483648, -1, %p23;
	xor.b32  	%r2145, %r373, %r2115;
	setp.gt.s32 	%p24, %r2114, -1;
	selp.b32 	%r374, -2147483648, -1, %p24;
	xor.b32  	%r2144, %r374, %r2114;
	setp.gt.s32 	%p25, %r2113, -1;
	selp.b32 	%r375, -2147483648, -1, %p25;
	xor.b32  	%r2143, %r375, %r2113;
	setp.gt.s32 	%p26, %r2112, -1;
	selp.b32 	%r376, -2147483648, -1, %p26;
	xor.b32  	%r2142, %r376, %r2112;
	setp.gt.s32 	%p27, %r2111, -1;
	selp.b32 	%r377, -2147483648, -1, %p27;
	xor.b32  	%r2141, %r377, %r2111;
	setp.gt.s32 	%p28, %r2110, -1;
	selp.b32 	%r378, -2147483648, -1, %p28;
	xor.b32  	%r2140, %r378, %r2110;
	setp.gt.s32 	%p29, %r2109, -1;
	selp.b32 	%r379, -2147483648, -1, %p29;
	xor.b32  	%r2139, %r379, %r2109;
	setp.gt.s32 	%p30, %r2108, -1;
	selp.b32 	%r380, -2147483648, -1, %p30;
	xor.b32  	%r2138, %r380, %r2108;
	setp.gt.s32 	%p31, %r2107, -1;
	selp.b32 	%r381, -2147483648, -1, %p31;
	xor.b32  	%r2137, %r381, %r2107;
	setp.gt.s32 	%p32, %r2106, -1;
	selp.b32 	%r382, -2147483648, -1, %p32;
	xor.b32  	%r2136, %r382, %r2106;
	setp.gt.s32 	%p33, %r2105, -1;
	selp.b32 	%r383, -2147483648, -1, %p33;
	xor.b32  	%r2135, %r383, %r2105;
	setp.gt.s32 	%p34, %r2104, -1;
	selp.b32 	%r384, -2147483648, -1, %p34;
	xor.b32  	%r2134, %r384, %r2104;
	setp.gt.s32 	%p35, %r2103, -1;
	selp.b32 	%r385, -2147483648, -1, %p35;
	xor.b32  	%r2133, %r385, %r2103;
	setp.gt.s32 	%p36, %r2102, -1;
	selp.b32 	%r386, -2147483648, -1, %p36;
	xor.b32  	%r2132, %r386, %r2102;
	mov.b32 	%r387, -1;
	shl.b32 	%r388, %r387, %r2084;
	not.b32 	%r92, %r388;
	shl.b32 	%r389, %r2, 10;
	mov.u32 	%r390, _ZZN3cub18CUB_300001_SM_10006detail10radix_sort29DeviceRadixSortOnesweepKernelINS1_5radix10policy_hubIffyE10Policy1000ELNS0_9SortOrderE0EffyiiNS1_21identity_decomposer_tEEEvPT5_SB_PT3_PKSC_PT1_PKSG_PT2_PKSK_T4_iiT6_E1s;
	add.s32 	%r93, %r390, %r389;
	setp.gt.s32 	%p37, %r326, 255;
	@%p37 bra 	$L__BB16_51;
	max.s32 	%r391, %r326, 224;
	sub.s32 	%r392, %r391, %r326;
	add.s32 	%r393, %r392, 31;
	shr.u32 	%r394, %r393, 5;
	add.s32 	%r94, %r394, 1;
	and.b32  	%r95, %r94, 15;
	setp.lt.u32 	%p38, %r393, 480;
	mov.u32 	%r2122, %r326;
	@%p38 bra 	$L__BB16_42;
	and.b32  	%r395, %r94, 268435440;
	neg.s32 	%r2120, %r395;
	shl.b32 	%r397, %r326, 2;
	add.s32 	%r398, %r389, %r397;
	add.s32 	%r400, %r398, %r390;
	add.s32 	%r2119, %r400, 1024;
	mov.u32 	%r2122, %r326;
$L__BB16_41:
	.pragma "nounroll";
	mov.b32 	%r401, 0;
	st.shared.u32 	[%r2119+-1024], %r401;
	st.shared.u32 	[%r2119+-896], %r401;
	st.shared.u32 	[%r2119+-768], %r401;
	st.shared.u32 	[%r2119+-640], %r401;
	st.shared.u32 	[%r2119+-512], %r401;
	st.shared.u32 	[%r2119+-384], %r401;
	st.shared.u32 	[%r2119+-256], %r401;
	st.shared.u32 	[%r2119+-128], %r401;
	st.shared.u32 	[%r2119], %r401;
	st.shared.u32 	[%r2119+128], %r401;
	st.shared.u32 	[%r2119+256], %r401;
	st.shared.u32 	[%r2119+384], %r401;
	st.shared.u32 	[%r2119+512], %r401;
	st.shared.u32 	[%r2119+640], %r401;
	st.shared.u32 	[%r2119+768], %r401;
	st.shared.u32 	[%r2119+896], %r401;
	add.s32 	%r2122, %r2122, 512;
	add.s32 	%r2120, %r2120, 16;
	add.s32 	%r2119, %r2119, 2048;
	setp.ne.s32 	%p39, %r2120, 0;
	@%p39 bra 	$L__BB16_41;
$L__BB16_42:
	setp.eq.s32 	%p40, %r95, 0;
	@%p40 bra 	$L__BB16_51;
	and.b32  	%r105, %r94, 7;
	setp.lt.u32 	%p41, %r95, 8;
	@%p41 bra 	$L__BB16_45;
	shl.b32 	%r402, %r2122, 2;
	add.s32 	%r403, %r93, %r402;
	mov.b32 	%r404, 0;
	st.shared.u32 	[%r403], %r404;
	st.shared.u32 	[%r403+128], %r404;
	st.shared.u32 	[%r403+256], %r404;
	st.shared.u32 	[%r403+384], %r404;
	st.shared.u32 	[%r403+512], %r404;
	st.shared.u32 	[%r403+640], %r404;
	st.shared.u32 	[%r403+768], %r404;
	st.shared.u32 	[%r403+896], %r404;
	add.s32 	%r2122, %r2122, 256;
$L__BB16_45:
	setp.eq.s32 	%p42, %r105, 0;
	@%p42 bra 	$L__BB16_51;
	and.b32  	%r108, %r94, 3;
	setp.lt.u32 	%p43, %r105, 4;
	@%p43 bra 	$L__BB16_48;
	shl.b32 	%r405, %r2122, 2;
	add.s32 	%r406, %r93, %r405;
	mov.b32 	%r407, 0;
	st.shared.u32 	[%r406], %r407;
	st.shared.u32 	[%r406+128], %r407;
	st.shared.u32 	[%r406+256], %r407;
	st.shared.u32 	[%r406+384], %r407;
	add.s32 	%r2122, %r2122, 128;
$L__BB16_48:
	setp.eq.s32 	%p44, %r108, 0;
	@%p44 bra 	$L__BB16_51;
	shl.b32 	%r409, %r2122, 2;
	add.s32 	%r410, %r389, %r409;
	add.s32 	%r2126, %r390, %r410;
	neg.s32 	%r2125, %r108;
$L__BB16_50:
	.pragma "nounroll";
	mov.b32 	%r412, 0;
	st.shared.u32 	[%r2126], %r412;
	add.s32 	%r2126, %r2126, 128;
	add.s32 	%r2125, %r2125, 1;
	setp.ne.s32 	%p45, %r2125, 0;
	@%p45 bra 	$L__BB16_50;
$L__BB16_51:
	ld.param.u32 	%r2047, [_ZN3cub18CUB_300001_SM_10006detail10radix_sort29DeviceRadixSortOnesweepKernelINS1_5radix10policy_hubIffyE10Policy1000ELNS0_9SortOrderE0EffyiiNS1_21identity_decomposer_tEEEvPT5_SB_PT3_PKSC_PT1_PKSG_PT2_PKSK_T4_iiT6__param_9];
	bar.warp.sync 	-1;
	setp.eq.s32 	%p46, %r2148, 2147483647;
	selp.b32 	%r414, -2147483648, %r2148, %p46;
	shr.u32 	%r415, %r414, %r2047;
	and.b32  	%r117, %r415, %r92;
	shl.b32 	%r416, %r117, 2;
	add.s32 	%r417, %r93, %r416;
	atom.shared.add.u32 	%r418, [%r417], 1;
	setp.eq.s32 	%p47, %r2147, 2147483647;
	selp.b32 	%r419, -2147483648, %r2147, %p47;
	shr.u32 	%r420, %r419, %r2047;
	and.b32  	%r421, %r420, %r92;
	shl.b32 	%r422, %r421, 2;
	add.s32 	%r423, %r93, %r422;
	atom.shared.add.u32 	%r424, [%r423], 1;
	setp.eq.s32 	%p48, %r2146, 2147483647;
	selp.b32 	%r425, -2147483648, %r2146, %p48;
	shr.u32 	%r426, %r425, %r2047;
	and.b32  	%r427, %r426, %r92;
	shl.b32 	%r428, %r427, 2;
	add.s32 	%r429, %r93, %r428;
	atom.shared.add.u32 	%r430, [%r429], 1;
	setp.eq.s32 	%p49, %r2145, 2147483647;
	selp.b32 	%r431, -2147483648, %r2145, %p49;
	shr.u32 	%r432, %r431, %r2047;
	and.b32  	%r433, %r432, %r92;
	shl.b32 	%r434, %r433, 2;
	add.s32 	%r435, %r93, %r434;
	atom.shared.add.u32 	%r436, [%r435], 1;
	setp.eq.s32 	%p50, %r2144, 2147483647;
	selp.b32 	%r437, -2147483648, %r2144, %p50;
	shr.u32 	%r438, %r437, %r2047;
	and.b32  	%r439, %r438, %r92;
	shl.b32 	%r440, %r439, 2;
	add.s32 	%r441, %r93, %r440;
	atom.shared.add.u32 	%r442, [%r441], 1;
	setp.eq.s32 	%p51, %r2143, 2147483647;
	selp.b32 	%r443, -2147483648, %r2143, %p51;
	shr.u32 	%r444, %r443, %r2047;
	and.b32  	%r445, %r444, %r92;
	shl.b32 	%r446, %r445, 2;
	add.s32 	%r447, %r93, %r446;
	atom.shared.add.u32 	%r448, [%r447], 1;
	setp.eq.s32 	%p52, %r2142, 2147483647;
	selp.b32 	%r449, -2147483648, %r2142, %p52;
	shr.u32 	%r450, %r449, %r2047;
	and.b32  	%r451, %r450, %r92;
	shl.b32 	%r452, %r451, 2;
	add.s32 	%r453, %r93, %r452;
	atom.shared.add.u32 	%r454, [%r453], 1;
	setp.eq.s32 	%p53, %r2141, 2147483647;
	selp.b32 	%r455, -2147483648, %r2141, %p53;
	shr.u32 	%r456, %r455, %r2047;
	and.b32  	%r457, %r456, %r92;
	shl.b32 	%r458, %r457, 2;
	add.s32 	%r459, %r93, %r458;
	atom.shared.add.u32 	%r460, [%r459], 1;
	setp.eq.s32 	%p54, %r2140, 2147483647;
	selp.b32 	%r461, -2147483648, %r2140, %p54;
	shr.u32 	%r462, %r461, %r2047;
	and.b32  	%r463, %r462, %r92;
	shl.b32 	%r464, %r463, 2;
	add.s32 	%r465, %r93, %r464;
	atom.shared.add.u32 	%r466, [%r465], 1;
	setp.eq.s32 	%p55, %r2139, 2147483647;
	selp.b32 	%r467, -2147483648, %r2139, %p55;
	shr.u32 	%r468, %r467, %r2047;
	and.b32  	%r469, %r468, %r92;
	shl.b32 	%r470, %r469, 2;
	add.s32 	%r471, %r93, %r470;
	atom.shared.add.u32 	%r472, [%r471], 1;
	setp.eq.s32 	%p56, %r2138, 2147483647;
	selp.b32 	%r473, -2147483648, %r2138, %p56;
	shr.u32 	%r474, %r473, %r2047;
	and.b32  	%r475, %r474, %r92;
	shl.b32 	%r476, %r475, 2;
	add.s32 	%r477, %r93, %r476;
	atom.shared.add.u32 	%r478, [%r477], 1;
	setp.eq.s32 	%p57, %r2137, 2147483647;
	selp.b32 	%r479, -2147483648, %r2137, %p57;
	shr.u32 	%r480, %r479, %r2047;
	and.b32  	%r481, %r480, %r92;
	shl.b32 	%r482, %r481, 2;
	add.s32 	%r483, %r93, %r482;
	atom.shared.add.u32 	%r484, [%r483], 1;
	setp.eq.s32 	%p58, %r2136, 2147483647;
	selp.b32 	%r485, -2147483648, %r2136, %p58;
	shr.u32 	%r486, %r485, %r2047;
	and.b32  	%r487, %r486, %r92;
	shl.b32 	%r488, %r487, 2;
	add.s32 	%r489, %r93, %r488;
	atom.shared.add.u32 	%r490, [%r489], 1;
	setp.eq.s32 	%p59, %r2135, 2147483647;
	selp.b32 	%r491, -2147483648, %r2135, %p59;
	shr.u32 	%r492, %r491, %r2047;
	and.b32  	%r493, %r492, %r92;
	shl.b32 	%r494, %r493, 2;
	add.s32 	%r495, %r93, %r494;
	atom.shared.add.u32 	%r496, [%r495], 1;
	setp.eq.s32 	%p60, %r2134, 2147483647;
	selp.b32 	%r497, -2147483648, %r2134, %p60;
	shr.u32 	%r498, %r497, %r2047;
	and.b32  	%r499, %r498, %r92;
	shl.b32 	%r500, %r499, 2;
	add.s32 	%r501, %r93, %r500;
	atom.shared.add.u32 	%r502, [%r501], 1;
	setp.eq.s32 	%p61, %r2133, 2147483647;
	selp.b32 	%r503, -2147483648, %r2133, %p61;
	shr.u32 	%r504, %r503, %r2047;
	and.b32  	%r505, %r504, %r92;
	shl.b32 	%r506, %r505, 2;
	add.s32 	%r507, %r93, %r506;
	atom.shared.add.u32 	%r508, [%r507], 1;
	setp.eq.s32 	%p62, %r2132, 2147483647;
	selp.b32 	%r509, -2147483648, %r2132, %p62;
	shr.u32 	%r510, %r509, %r2047;
	and.b32  	%r511, %r510, %r92;
	shl.b32 	%r512, %r511, 2;
	add.s32 	%r513, %r93, %r512;
	atom.shared.add.u32 	%r514, [%r513], 1;
	bar.sync 	0;
	setp.gt.u32 	%p63, %r1, 255;
	shl.b32 	%r515, %r1, 2;
	add.s32 	%r118, %r390, %r515;
	mov.b32 	%r2127, 0;
	@%p63 bra 	$L__BB16_53;
	ld.shared.u32 	%r517, [%r118];
	mov.b32 	%r518, 0;
	st.shared.u32 	[%r118], %r518;
	ld.shared.u32 	%r519, [%r118+1024];
	st.shared.u32 	[%r118+1024], %r517;
	add.s32 	%r520, %r519, %r517;
	ld.shared.u32 	%r521, [%r118+2048];
	st.shared.u32 	[%r118+2048], %r520;
	add.s32 	%r522, %r521, %r520;
	ld.shared.u32 	%r523, [%r118+3072];
	st.shared.u32 	[%r118+3072], %r522;
	add.s32 	%r524, %r523, %r522;
	ld.shared.u32 	%r525, [%r118+4096];
	st.shared.u32 	[%r118+4096], %r524;
	add.s32 	%r526, %r525, %r524;
	ld.shared.u32 	%r527, [%r118+5120];
	st.shared.u32 	[%r118+5120], %r526;
	add.s32 	%r528, %r527, %r526;
	ld.shared.u32 	%r529, [%r118+6144];
	st.shared.u32 	[%r118+6144], %r528;
	add.s32 	%r530, %r529, %r528;
	ld.shared.u32 	%r531, [%r118+7168];
	st.shared.u32 	[%r118+7168], %r530;
	add.s32 	%r532, %r531, %r530;
	ld.shared.u32 	%r533, [%r118+8192];
	st.shared.u32 	[%r118+8192], %r532;
	add.s32 	%r534, %r533, %r532;
	ld.shared.u32 	%r535, [%r118+9216];
	st.shared.u32 	[%r118+9216], %r534;
	add.s32 	%r536, %r535, %r534;
	ld.shared.u32 	%r537, [%r118+10240];
	st.shared.u32 	[%r118+10240], %r536;
	add.s32 	%r538, %r537, %r536;
	ld.shared.u32 	%r539, [%r118+11264];
	st.shared.u32 	[%r118+11264], %r538;
	add.s32 	%r2127, %r539, %r538;
$L__BB16_53:
	setp.gt.u32 	%p64, %r1, 255;
	shl.b32 	%r540, %r4, 8;
	add.s32 	%r541, %r540, %r1;
	mul.wide.s32 	%rd59, %r541, 4;
	add.s64 	%rd6, %rd2, %rd59;
	@%p64 bra 	$L__BB16_55;
	or.b32  	%r542, %r2127, 1073741824;
	st.volatile.global.u32 	[%rd6], %r542;
$L__BB16_55:
	ld.param.u64 	%rd442, [_ZN3cub18CUB_300001_SM_10006detail10radix_sort29DeviceRadixSortOnesweepKernelINS1_5radix10policy_hubIffyE10Policy1000ELNS0_9SortOrderE0EffyiiNS1_21identity_decomposer_tEEEvPT5_SB_PT3_PKSC_PT1_PKSG_PT2_PKSK_T4_iiT6__param_7];
	setp.lt.u32 	%p65, %r1, 256;
	setp.eq.s32 	%p66, %r2127, 6528;
	and.pred  	%p67, %p65, %p66;
	selp.u32 	%r543, 1, 0, %p67;
	{ 
	.reg .pred 	%p1; 
	.reg .pred 	%p2; 
	setp.ne.u32 	%p1, %r543, 0; 
	bar.red.or.pred 	%p2, 0, %p1; 
	selp.u32 	%r544, 1, 0, %p2; 
	}
	setp.eq.s32 	%p68, %r544, 0;
	and.b32  	%r545, %r1, 992;
	and.b32  	%r546, %r1, 31;
	mul.lo.s32 	%r547, %r545, 17;
	or.b32  	%r548, %r547, %r546;
	cvt.u64.u32 	%rd7, %r548;
	add.s64 	%rd61, %rd7, %rd4;
	cvta.to.global.u64 	%rd62, %rd442;
	shl.b64 	%rd63, %rd61, 2;
	add.s64 	%rd8, %rd62, %rd63;
	cvt.u64.u32 	%rd9, %r1;
	@%p68 bra 	$L__BB16_175;
	setp.gt.u32 	%p69, %r1, 255;
	shl.b32 	%r550, %r1, 3;
	add.s32 	%r552, %r390, %r550;
	add.s32 	%r121, %r552, 26112;
	@%p69 bra 	$L__BB16_64;
	ld.param.u64 	%rd436, [_ZN3cub18CUB_300001_SM_10006detail10radix_sort29DeviceRadixSortOnesweepKernelINS1_5radix10policy_hubIffyE10Policy1000ELNS0_9SortOrderE0EffyiiNS1_21identity_decomposer_tEEEvPT5_SB_PT3_PKSC_PT1_PKSG_PT2_PKSK_T4_iiT6__param_3];
	cvta.to.global.u64 	%rd64, %rd436;
	shl.b64 	%rd65, %rd9, 3;
	add.s64 	%rd66, %rd64, %rd65;
	ld.global.u64 	%rd67, [%rd66];
	setp.gt.u32 	%p70, %r1, %r117;
	selp.b64 	%rd68, 6528, 0, %p70;
	sub.s64 	%rd455, %rd67, %rd68;
	st.shared.u64 	[%r121], %rd455;
	setp.lt.s32 	%p71, %r4, 1;
	mov.u32 	%r2131, %r2127;
	@%p71 bra 	$L__BB16_63;
	mov.b32 	%r2129, -1;
	mov.u32 	%r2128, %r4;
	mov.u32 	%r2131, %r2127;
$L__BB16_59:
	add.s32 	%r125, %r2128, -1;
	shl.b32 	%r554, %r125, 8;
	add.s32 	%r555, %r554, %r1;
	mul.wide.s32 	%rd69, %r555, 4;
	add.s64 	%rd11, %rd2, %rd69;
$L__BB16_60:
	membar.cta;
	ld.volatile.global.u32 	%r126, [%rd11];
	setp.eq.s32 	%p72, %r126, 0;
	@%p72 bra 	$L__BB16_60;
	and.b32  	%r556, %r126, 1073741823;
	add.s32 	%r2131, %r556, %r2131;
	setp.gt.s32 	%p73, %r126, -1;
	vote.sync.ballot.b32 	%r2129, %p73, %r2129;
	setp.gt.u32 	%p75, %r2128, 1;
	and.pred  	%p76, %p73, %p75;
	mov.u32 	%r2128, %r125;
	@%p76 bra 	$L__BB16_59;
	ld.shared.u64 	%rd455, [%r121];
$L__BB16_63:
	or.b32  	%r557, %r2131, -2147483648;
	st.volatile.global.u32 	[%rd6], %r557;
	sub.s32 	%r560, %r2131, %r2127;
	cvt.s64.s32 	%rd72, %r560;
	add.s64 	%rd73, %rd455, %rd72;
	st.shared.u64 	[%r121], %rd73;
$L__BB16_64:
	ld.param.u32 	%r2033, [_ZN3cub18CUB_300001_SM_10006detail10radix_sort29DeviceRadixSortOnesweepKernelINS1_5radix10policy_hubIffyE10Policy1000ELNS0_9SortOrderE0EffyiiNS1_21identity_decomposer_tEEEvPT5_SB_PT3_PKSC_PT1_PKSG_PT2_PKSK_T4_iiT6__param_8];
	ld.param.u64 	%rd432, [_ZN3cub18CUB_300001_SM_10006detail10radix_sort29DeviceRadixSortOnesweepKernelINS1_5radix10policy_hubIffyE10Policy1000ELNS0_9SortOrderE0EffyiiNS1_21identity_decomposer_tEEEvPT5_SB_PT3_PKSC_PT1_PKSG_PT2_PKSK_T4_iiT6__param_2];
	setp.gt.u32 	%p77, %r1, 255;
	setp.lt.s32 	%p78, %r5, %r2033;
	setp.eq.s64 	%p79, %rd432, 0;
	or.pred  	%p80, %p79, %p78;
	or.pred  	%p81, %p77, %p80;
	@%p81 bra 	$L__BB16_66;
	ld.param.u64 	%rd433, [_ZN3cub18CUB_300001_SM_10006detail10radix_sort29DeviceRadixSortOnesweepKernelINS1_5radix10policy_hubIffyE10Policy1000ELNS0_9SortOrderE0EffyiiNS1_21identity_decomposer_tEEEvPT5_SB_PT3_PKSC_PT1_PKSG_PT2_PKSK_T4_iiT6__param_2];
	ld.shared.u64 	%rd74, [%r121];
	setp.gt.u32 	%p82, %r1, %r117;
	selp.b64 	%rd75, 6528, 0, %p82;
	cvt.s64.s32 	%rd76, %r2127;
	add.s64 	%rd77, %rd75, %rd76;
	add.s64 	%rd78, %rd77, %rd74;
	cvta.to.global.u64 	%rd79, %rd433;
	shl.b64 	%rd80, %rd9, 3;
	add.s64 	%rd81, %rd79, %rd80;
	st.global.u64 	[%rd81], %rd78;
$L__BB16_66:
	ld.param.u32 	%r2034, [_ZN3cub18CUB_300001_SM_10006detail10radix_sort29DeviceRadixSortOnesweepKernelINS1_5radix10policy_hubIffyE10Policy1000ELNS0_9SortOrderE0EffyiiNS1_21identity_decomposer_tEEEvPT5_SB_PT3_PKSC_PT1_PKSG_PT2_PKSK_T4_iiT6__param_8];
	setp.gt.s32 	%p83, %r5, %r2034;
	bar.sync 	0;
	shl.b32 	%r561, %r117, 3;
	add.s32 	%r563, %r390, %r561;
	ld.shared.u64 	%rd14, [%r563+26112];
	setp.gt.s32 	%p84, %r2148, -1;
	selp.b32 	%r564, -1, -2147483648, %p84;
	xor.b32  	%r2148, %r564, %r2148;
	setp.gt.s32 	%p85, %r2147, -1;
	selp.b32 	%r565, -1, -2147483648, %p85;
	xor.b32  	%r2147, %r565, %r2147;
	setp.gt.s32 	%p86, %r2146, -1;
	selp.b32 	%r566, -1, -2147483648, %p86;
	xor.b32  	%r2146, %r566, %r2146;
	setp.gt.s32 	%p87, %r2145, -1;
	selp.b32 	%r567, -1, -2147483648, %p87;
	xor.b32  	%r2145, %r567, %r2145;
	setp.gt.s32 	%p88, %r2144, -1;
	selp.b32 	%r568, -1, -2147483648, %p88;
	xor.b32  	%r2144, %r568, %r2144;
	setp.gt.s32 	%p89, %r2143, -1;
	selp.b32 	%r569, -1, -2147483648, %p89;
	xor.b32  	%r2143, %r569, %r2143;
	setp.gt.s32 	%p90, %r2142, -1;
	selp.b32 	%r570, -1, -2147483648, %p90;
	xor.b32  	%r2142, %r570, %r2142;
	setp.gt.s32 	%p91, %r2141, -1;
	selp.b32 	%r571, -1, -2147483648, %p91;
	xor.b32  	%r2141, %r571, %r2141;
	setp.gt.s32 	%p92, %r2140, -1;
	selp.b32 	%r572, -1, -2147483648, %p92;
	xor.b32  	%r2140, %r572, %r2140;
	setp.gt.s32 	%p93, %r2139, -1;
	selp.b32 	%r573, -1, -2147483648, %p93;
	xor.b32  	%r2139, %r573, %r2139;
	setp.gt.s32 	%p94, %r2138, -1;
	selp.b32 	%r574, -1, -2147483648, %p94;
	xor.b32  	%r2138, %r574, %r2138;
	setp.gt.s32 	%p95, %r2137, -1;
	selp.b32 	%r575, -1, -2147483648, %p95;
	xor.b32  	%r2137, %r575, %r2137;
	setp.gt.s32 	%p96, %r2136, -1;
	selp.b32 	%r576, -1, -2147483648, %p96;
	xor.b32  	%r2136, %r576, %r2136;
	setp.gt.s32 	%p97, %r2135, -1;
	selp.b32 	%r577, -1, -2147483648, %p97;
	xor.b32  	%r2135, %r577, %r2135;
	setp.gt.s32 	%p98, %r2134, -1;
	selp.b32 	%r578, -1, -2147483648, %p98;
	xor.b32  	%r2134, %r578, %r2134;
	setp.gt.s32 	%p99, %r2133, -1;
	selp.b32 	%r579, -1, -2147483648, %p99;
	xor.b32  	%r2133, %r579, %r2133;
	setp.gt.s32 	%p100, %r2132, -1;
	selp.b32 	%r580, -1, -2147483648, %p100;
	xor.b32  	%r2132, %r580, %r2132;
	@%p83 bra 	$L__BB16_68;
	add.s64 	%rd82, %rd14, %rd7;
	shl.b64 	%rd83, %rd82, 2;
	add.s64 	%rd84, %rd1, %rd83;
	st.global.u32 	[%rd84], %r2148;
	st.global.u32 	[%rd84+128], %r2147;
	st.global.u32 	[%rd84+256], %r2146;
	st.global.u32 	[%rd84+384], %r2145;
	st.global.u32 	[%rd84+512], %r2144;
	st.global.u32 	[%rd84+640], %r2143;
	st.global.u32 	[%rd84+768], %r2142;
	st.global.u32 	[%rd84+896], %r2141;
	st.global.u32 	[%rd84+1024], %r2140;
	st.global.u32 	[%rd84+1152], %r2139;
	st.global.u32 	[%rd84+1280], %r2138;
	st.global.u32 	[%rd84+1408], %r2137;
	st.global.u32 	[%rd84+1536], %r2136;
	st.global.u32 	[%rd84+1664], %r2135;
	st.global.u32 	[%rd84+1792], %r2134;
	st.global.u32 	[%rd84+1920], %r2133;
	st.global.u32 	[%rd84+2048], %r2132;
	bra.uni 	$L__BB16_102;
$L__BB16_68:
	ld.param.u32 	%r2035, [_ZN3cub18CUB_300001_SM_10006detail10radix_sort29DeviceRadixSortOnesweepKernelINS1_5radix10policy_hubIffyE10Policy1000ELNS0_9SortOrderE0EffyiiNS1_21identity_decomposer_tEEEvPT5_SB_PT3_PKSC_PT1_PKSG_PT2_PKSK_T4_iiT6__param_8];
	cvt.u32.u64 	%r581, %rd7;
	mad.lo.s32 	%r147, %r4, -6528, %r2035;
	setp.ge.s32 	%p101, %r581, %r147;
	add.s64 	%rd85, %rd14, %rd7;
	shl.b64 	%rd86, %rd85, 2;
	add.s64 	%rd15, %rd1, %rd86;
	@%p101 bra 	$L__BB16_70;
	st.global.u32 	[%rd15], %r2148;
$L__BB16_70:
	add.s32 	%r583, %r581, 32;
	setp.ge.s32 	%p102, %r583, %r147;
	@%p102 bra 	$L__BB16_72;
	st.global.u32 	[%rd15+128], %r2147;
$L__BB16_72:
	add.s32 	%r585, %r581, 64;
	setp.ge.s32 	%p103, %r585, %r147;
	@%p103 bra 	$L__BB16_74;
	st.global.u32 	[%rd15+256], %r2146;
$L__BB16_74:
	add.s32 	%r587, %r581, 96;
	setp.ge.s32 	%p104, %r587, %r147;
	@%p104 bra 	$L__BB16_76;
	st.global.u32 	[%rd15+384], %r2145;
$L__BB16_76:
	add.s32 	%r589, %r581, 128;
	setp.ge.s32 	%p105, %r589, %r147;
	@%p105 bra 	$L__BB16_78;
	st.global.u32 	[%rd15+512], %r2144;
$L__BB16_78:
	add.s32 	%r591, %r581, 160;
	setp.ge.s32 	%p106, %r591, %r147;
	@%p106 bra 	$L__BB16_80;
	st.global.u32 	[%rd15+640], %r2143;
$L__BB16_80:
	add.s32 	%r593, %r581, 192;
	setp.ge.s32 	%p107, %r593, %r147;
	@%p107 bra 	$L__BB16_82;
	st.global.u32 	[%rd15+768], %r2142;
$L__BB16_82:
	add.s32 	%r595, %r581, 224;
	setp.ge.s32 	%p108, %r595, %r147;
	@%p108 bra 	$L__BB16_84;
	st.global.u32 	[%rd15+896], %r2141;
$L__BB16_84:
	add.s32 	%r597, %r581, 256;
	setp.ge.s32 	%p109, %r597, %r147;
	@%p109 bra 	$L__BB16_86;
	st.global.u32 	[%rd15+1024], %r2140;
$L__BB16_86:
	add.s32 	%r599, %r581, 288;
	setp.ge.s32 	%p110, %r599, %r147;
	@%p110 bra 	$L__BB16_88;
	st.global.u32 	[%rd15+1152], %r2139;
$L__BB16_88:
	add.s32 	%r601, %r581, 320;
	setp.ge.s32 	%p111, %r601, %r147;
	@%p111 bra 	$L__BB16_90;
	st.global.u32 	[%rd15+1280], %r2138;
$L__BB16_90:
	add.s32 	%r603, %r581, 352;
	setp.ge.s32 	%p112, %r603, %r147;
	@%p112 bra 	$L__BB16_92;
	st.global.u32 	[%rd15+1408], %r2137;
$L__BB16_92:
	add.s32 	%r605, %r581, 384;
	setp.ge.s32 	%p113, %r605, %r147;
	@%p113 bra 	$L__BB16_94;
	st.global.u32 	[%rd15+1536], %r2136;
$L__BB16_94:
	add.s32 	%r607, %r581, 416;
	setp.ge.s32 	%p114, %r607, %r147;
	@%p114 bra 	$L__BB16_96;
	st.global.u32 	[%rd15+1664], %r2135;
$L__BB16_96:
	add.s32 	%r609, %r581, 448;
	setp.ge.s32 	%p115, %r609, %r147;
	@%p115 bra 	$L__BB16_98;
	st.global.u32 	[%rd15+1792], %r2134;
$L__BB16_98:
	add.s32 	%r611, %r581, 480;
	setp.ge.s32 	%p116, %r611, %r147;
	@%p116 bra 	$L__BB16_100;
	st.global.u32 	[%rd15+1920], %r2133;
$L__BB16_100:
	add.s32 	%r613, %r581, 512;
	setp.ge.s32 	%p117, %r613, %r147;
	@%p117 bra 	$L__BB16_102;
	st.global.u32 	[%rd15+2048], %r2132;
$L__BB16_102:
	ld.param.u32 	%r2036, [_ZN3cub18CUB_300001_SM_10006detail10radix_sort29DeviceRadixSortOnesweepKernelINS1_5radix10policy_hubIffyE10Policy1000ELNS0_9SortOrderE0EffyiiNS1_21identity_decomposer_tEEEvPT5_SB_PT3_PKSC_PT1_PKSG_PT2_PKSK_T4_iiT6__param_8];
	setp.gt.s32 	%p118, %r5, %r2036;
	@%p118 bra 	$L__BB16_104;
	ld.global.f32 	%f235, [%rd8];
	ld.global.f32 	%f234, [%rd8+128];
	ld.global.f32 	%f233, [%rd8+256];
	ld.global.f32 	%f232, [%rd8+384];
	ld.global.f32 	%f231, [%rd8+512];
	ld.global.f32 	%f230, [%rd8+640];
	ld.global.f32 	%f229, [%rd8+768];
	ld.global.f32 	%f228, [%rd8+896];
	ld.global.f32 	%f227, [%rd8+1024];
	ld.global.f32 	%f226, [%rd8+1152];
	ld.global.f32 	%f225, [%rd8+1280];
	ld.global.f32 	%f224, [%rd8+1408];
	ld.global.f32 	%f223, [%rd8+1536];
	ld.global.f32 	%f222, [%rd8+1664];
	ld.global.f32 	%f221, [%rd8+1792];
	ld.global.f32 	%f220, [%rd8+1920];
	ld.global.f32 	%f219, [%rd8+2048];
	bra.uni 	$L__BB16_138;
$L__BB16_104:
	ld.param.u32 	%r2037, [_ZN3cub18CUB_300001_SM_10006detail10radix_sort29DeviceRadixSortOnesweepKernelINS1_5radix10policy_hubIffyE10Policy1000ELNS0_9SortOrderE0EffyiiNS1_21identity_decomposer_tEEEvPT5_SB_PT3_PKSC_PT1_PKSG_PT2_PKSK_T4_iiT6__param_8];
	cvt.u32.u64 	%r614, %rd7;
	sub.s32 	%r148, %r2037, %r328;
	setp.ge.s32 	%p119, %r614, %r148;
	@%p119 bra 	$L__BB16_106;
	ld.global.f32 	%f235, [%rd8];
$L__BB16_106:
	add.s32 	%r617, %r614, 32;
	setp.ge.s32 	%p120, %r617, %r148;
	@%p120 bra 	$L__BB16_108;
	ld.global.f32 	%f234, [%rd8+128];
$L__BB16_108:
	add.s32 	%r619, %r614, 64;
	setp.ge.s32 	%p121, %r619, %r148;
	@%p121 bra 	$L__BB16_110;
	ld.global.f32 	%f233, [%rd8+256];
$L__BB16_110:
	add.s32 	%r621, %r614, 96;
	setp.ge.s32 	%p122, %r621, %r148;
	@%p122 bra 	$L__BB16_112;
	ld.global.f32 	%f232, [%rd8+384];
$L__BB16_112:
	add.s32 	%r623, %r614, 128;
	setp.ge.s32 	%p123, %r623, %r148;
	@%p123 bra 	$L__BB16_114;
	ld.global.f32 	%f231, [%rd8+512];
$L__BB16_114:
	add.s32 	%r625, %r614, 160;
	setp.ge.s32 	%p124, %r625, %r148;
	@%p124 bra 	$L__BB16_116;
	ld.global.f32 	%f230, [%rd8+640];
$L__BB16_116:
	add.s32 	%r627, %r614, 192;
	setp.ge.s32 	%p125, %r627, %r148;
	@%p125 bra 	$L__BB16_118;
	ld.global.f32 	%f229, [%rd8+768];
$L__BB16_118:
	add.s32 	%r629, %r614, 224;
	setp.ge.s32 	%p126, %r629, %r148;
	@%p126 bra 	$L__BB16_120;
	ld.global.f32 	%f228, [%rd8+896];
$L__BB16_120:
	add.s32 	%r631, %r614, 256;
	setp.ge.s32 	%p127, %r631, %r148;
	@%p127 bra 	$L__BB16_122;
	ld.global.f32 	%f227, [%rd8+1024];
$L__BB16_122:
	add.s32 	%r633, %r614, 288;
	setp.ge.s32 	%p128, %r633, %r148;
	@%p128 bra 	$L__BB16_124;
	ld.global.f32 	%f226, [%rd8+1152];
$L__BB16_124:
	add.s32 	%r635, %r614, 320;
	setp.ge.s32 	%p129, %r635, %r148;
	@%p129 bra 	$L__BB16_126;
	ld.global.f32 	%f225, [%rd8+1280];
$L__BB16_126:
	add.s32 	%r637, %r614, 352;
	setp.ge.s32 	%p130, %r637, %r148;
	@%p130 bra 	$L__BB16_128;
	ld.global.f32 	%f224, [%rd8+1408];
$L__BB16_128:
	add.s32 	%r639, %r614, 384;
	setp.ge.s32 	%p131, %r639, %r148;
	@%p131 bra 	$L__BB16_130;
	ld.global.f32 	%f223, [%rd8+1536];
$L__BB16_130:
	add.s32 	%r641, %r614, 416;
	setp.ge.s32 	%p132, %r641, %r148;
	@%p132 bra 	$L__BB16_132;
	ld.global.f32 	%f222, [%rd8+1664];
$L__BB16_132:
	add.s32 	%r643, %r614, 448;
	setp.ge.s32 	%p133, %r643, %r148;
	@%p133 bra 	$L__BB16_134;
	ld.global.f32 	%f221, [%rd8+1792];
$L__BB16_134:
	add.s32 	%r645, %r614, 480;
	setp.ge.s32 	%p134, %r645, %r148;
	@%p134 bra 	$L__BB16_136;
	ld.global.f32 	%f220, [%rd8+1920];
$L__BB16_136:
	add.s32 	%r647, %r614, 512;
	setp.ge.s32 	%p135, %r647, %r148;
	@%p135 bra 	$L__BB16_138;
	ld.global.f32 	%f219, [%rd8+2048];
$L__BB16_138:
	ld.param.u32 	%r2038, [_ZN3cub18CUB_300001_SM_10006detail10radix_sort29DeviceRadixSortOnesweepKernelINS1_5radix10policy_hubIffyE10Policy1000ELNS0_9SortOrderE0EffyiiNS1_21identity_decomposer_tEEEvPT5_SB_PT3_PKSC_PT1_PKSG_PT2_PKSK_T4_iiT6__param_8];
	mad.lo.s32 	%r648, %r4, 6528, 6528;
	setp.gt.s32 	%p136, %r648, %r2038;
	@%p136 bra 	$L__BB16_140;
	ld.param.u64 	%rd439, [_ZN3cub18CUB_300001_SM_10006detail10radix_sort29DeviceRadixSortOnesweepKernelINS1_5radix10policy_hubIffyE10Policy1000ELNS0_9SortOrderE0EffyiiNS1_21identity_decomposer_tEEEvPT5_SB_PT3_PKSC_PT1_PKSG_PT2_PKSK_T4_iiT6__param_6];
	add.s64 	%rd87, %rd14, %rd7;
	cvta.to.global.u64 	%rd88, %rd439;
	shl.b64 	%rd89, %rd87, 2;
	add.s64 	%rd90, %rd88, %rd89;
	st.global.f32 	[%rd90], %f235;
	st.global.f32 	[%rd90+128], %f234;
	st.global.f32 	[%rd90+256], %f233;
	st.global.f32 	[%rd90+384], %f232;
	st.global.f32 	[%rd90+512], %f231;
	st.global.f32 	[%rd90+640], %f230;
	st.global.f32 	[%rd90+768], %f229;
	st.global.f32 	[%rd90+896], %f228;
	st.global.f32 	[%rd90+1024], %f227;
	st.global.f32 	[%rd90+1152], %f226;
	st.global.f32 	[%rd90+1280], %f225;
	st.global.f32 	[%rd90+1408], %f224;
	st.global.f32 	[%rd90+1536], %f223;
	st.global.f32 	[%rd90+1664], %f222;
	st.global.f32 	[%rd90+1792], %f221;
	st.global.f32 	[%rd90+1920], %f220;
	st.global.f32 	[%rd90+2048], %f219;
	bra.uni 	$L__BB16_174;
$L__BB16_140:
	ld.param.u32 	%r2039, [_ZN3cub18CUB_300001_SM_10006detail10radix_sort29DeviceRadixSortOnesweepKernelINS1_5radix10policy_hubIffyE10Policy1000ELNS0_9SortOrderE0EffyiiNS1_21identity_decomposer_tEEEvPT5_SB_PT3_PKSC_PT1_PKSG_PT2_PKSK_T4_iiT6__param_8];
	ld.param.u64 	%rd440, [_ZN3cub18CUB_300001_SM_10006detail10radix_sort29DeviceRadixSortOnesweepKernelINS1_5radix10policy_hubIffyE10Policy1000ELNS0_9SortOrderE0EffyiiNS1_21identity_decomposer_tEEEvPT5_SB_PT3_PKSC_PT1_PKSG_PT2_PKSK_T4_iiT6__param_6];
	cvt.u32.u64 	%r649, %rd7;
	mad.lo.s32 	%r149, %r4, -6528, %r2039;
	setp.ge.s32 	%p137, %r649, %r149;
	add.s64 	%rd91, %rd14, %rd7;
	cvta.to.global.u64 	%rd92, %rd440;
	shl.b64 	%rd93, %rd91, 2;
	add.s64 	%rd16, %rd92, %rd93;
	@%p137 bra 	$L__BB16_142;
	st.global.f32 	[%rd16], %f235;
$L__BB16_142:
	add.s32 	%r651, %r649, 32;
	setp.ge.s32 	%p138, %r651, %r149;
	@%p138 bra 	$L__BB16_144;
	st.global.f32 	[%rd16+128], %f234;
$L__BB16_144:
	add.s32 	%r653, %r649, 64;
	setp.ge.s32 	%p139, %r653, %r149;
	@%p139 bra 	$L__BB16_146;
	st.global.f32 	[%rd16+256], %f233;
$L__BB16_146:
	add.s32 	%r655, %r649, 96;
	setp.ge.s32 	%p140, %r655, %r149;
	@%p140 bra 	$L__BB16_148;
	st.global.f32 	[%rd16+384], %f232;
$L__BB16_148:
	add.s32 	%r657, %r649, 128;
	setp.ge.s32 	%p141, %r657, %r149;
	@%p141 bra 	$L__BB16_150;
	st.global.f32 	[%rd16+512], %f231;
$L__BB16_150:
	add.s32 	%r659, %r649, 160;
	setp.ge.s32 	%p142, %r659, %r149;
	@%p142 bra 	$L__BB16_152;
	st.global.f32 	[%rd16+640], %f230;
$L__BB16_152:
	add.s32 	%r661, %r649, 192;
	setp.ge.s32 	%p143, %r661, %r149;
	@%p143 bra 	$L__BB16_154;
	st.global.f32 	[%rd16+768], %f229;
$L__BB16_154:
	add.s32 	%r663, %r649, 224;
	setp.ge.s32 	%p144, %r663, %r149;
	@%p144 bra 	$L__BB16_156;
	st.global.f32 	[%rd16+896], %f228;
$L__BB16_156:
	add.s32 	%r665, %r649, 256;
	setp.ge.s32 	%p145, %r665, %r149;
	@%p145 bra 	$L__BB16_158;
	st.global.f32 	[%rd16+1024], %f227;
$L__BB16_158:
	add.s32 	%r667, %r649, 288;
	setp.ge.s32 	%p146, %r667, %r149;
	@%p146 bra 	$L__BB16_160;
	st.global.f32 	[%rd16+1152], %f226;
$L__BB16_160:
	add.s32 	%r669, %r649, 320;
	setp.ge.s32 	%p147, %r669, %r149;
	@%p147 bra 	$L__BB16_162;
	st.global.f32 	[%rd16+1280], %f225;
$L__BB16_162:
	add.s32 	%r671, %r649, 352;
	setp.ge.s32 	%p148, %r671, %r149;
	@%p148 bra 	$L__BB16_164;
	st.global.f32 	[%rd16+1408], %f224;
$L__BB16_164:
	add.s32 	%r673, %r649, 384;
	setp.ge.s32 	%p149, %r673, %r149;
	@%p149 bra 	$L__BB16_166;
	st.global.f32 	[%rd16+1536], %f223;
$L__BB16_166:
	add.s32 	%r675, %r649, 416;
	setp.ge.s32 	%p150, %r675, %r149;
	@%p150 bra 	$L__BB16_168;
	st.global.f32 	[%rd16+1664], %f222;
$L__BB16_168:
	add.s32 	%r677, %r649, 448;
	setp.ge.s32 	%p151, %r677, %r149;
	@%p151 bra 	$L__BB16_170;
	st.global.f32 	[%rd16+1792], %f221;
$L__BB16_170:
	add.s32 	%r679, %r649, 480;
	setp.ge.s32 	%p152, %r679, %r149;
	@%p152 bra 	$L__BB16_172;
	st.global.f32 	[%rd16+1920], %f220;
$L__BB16_172:
	add.s32 	%r681, %r649, 512;
	setp.ge.s32 	%p153, %r681, %r149;
	@%p153 bra 	$L__BB16_174;
	st.global.f32 	[%rd16+2048], %f219;
$L__BB16_174:
	// begin inline asm
	exit;
	// end inline asm
$L__BB16_175:
	mul.hi.u32 	%r682, %r1, 357913942;
	add.s32 	%r683, %r682, %r1;
	shl.b32 	%r684, %r683, 2;
	add.s32 	%r686, %r390, %r684;
	add.s32 	%r167, %r686, 13328;
	st.shared.u32 	[%r686+13328], %r2127;
	bar.sync 	0;
	setp.gt.u32 	%p154, %r1, 31;
	@%p154 bra 	$L__BB16_177;
	mad.lo.s32 	%r718, %r1, 52, %r390;
	ld.shared.u32 	%r719, [%r718+13328];
	ld.shared.u32 	%r720, [%r718+13332];
	ld.shared.u32 	%r721, [%r718+13336];
	ld.shared.u32 	%r722, [%r718+13340];
	ld.shared.u32 	%r723, [%r718+13344];
	ld.shared.u32 	%r724, [%r718+13348];
	ld.shared.u32 	%r725, [%r718+13352];
	ld.shared.u32 	%r726, [%r718+13356];
	ld.shared.u32 	%r727, [%r718+13360];
	ld.shared.u32 	%r728, [%r718+13364];
	ld.shared.u32 	%r729, [%r718+13368];
	ld.shared.u32 	%r730, [%r718+13372];
	add.s32 	%r731, %r720, %r719;
	add.s32 	%r732, %r731, %r721;
	add.s32 	%r733, %r732, %r722;
	add.s32 	%r734, %r733, %r723;
	add.s32 	%r735, %r734, %r724;
	add.s32 	%r736, %r735, %r725;
	add.s32 	%r737, %r736, %r726;
	add.s32 	%r738, %r737, %r727;
	add.s32 	%r739, %r738, %r728;
	add.s32 	%r740, %r739, %r729;
	add.s32 	%r691, %r740, %r730;
	mov.b32 	%r689, 1;
	mov.b32 	%r714, 0;
	mov.b32 	%r716, -1;
	// begin inline asm
	{  .reg .s32 r0;  .reg .pred p;  shfl.sync.up.b32 r0|p, %r691, %r689, %r714, %r716;  @p add.s32 r0, r0, %r691;  mov.s32 %r687, r0;}
	// end inline asm
	mov.b32 	%r695, 2;
	// begin inline asm
	{  .reg .s32 r0;  .reg .pred p;  shfl.sync.up.b32 r0|p, %r687, %r695, %r714, %r716;  @p add.s32 r0, r0, %r687;  mov.s32 %r693, r0;}
	// end inline asm
	mov.b32 	%r701, 4;
	// begin inline asm
	{  .reg .s32 r0;  .reg .pred p;  shfl.sync.up.b32 r0|p, %r693, %r701, %r714, %r716;  @p add.s32 r0, r0, %r693;  mov.s32 %r699, r0;}
	// end inline asm
	mov.b32 	%r707, 8;
	// begin inline asm
	{  .reg .s32 r0;  .reg .pred p;  shfl.sync.up.b32 r0|p, %r699, %r707, %r714, %r716;  @p add.s32 r0, r0, %r699;  mov.s32 %r705, r0;}
	// end inline asm
	mov.b32 	%r713, 16;
	// begin inline asm
	{  .reg .s32 r0;  .reg .pred p;  shfl.sync.up.b32 r0|p, %r705, %r713, %r714, %r716;  @p add.s32 r0, r0, %r705;  mov.s32 %r711, r0;}
	// end inline asm
	sub.s32 	%r741, %r711, %r691;
	add.s32 	%r742, %r719, %r741;
	add.s32 	%r743, %r720, %r742;
	add.s32 	%r744, %r721, %r743;
	add.s32 	%r745, %r722, %r744;
	add.s32 	%r746, %r723, %r745;
	add.s32 	%r747, %r724, %r746;
	add.s32 	%r748, %r725, %r747;
	add.s32 	%r749, %r726, %r748;
	add.s32 	%r750, %r727, %r749;
	add.s32 	%r751, %r728, %r750;
	add.s32 	%r752, %r729, %r751;
	st.shared.u32 	[%r718+13328], %r741;
	st.shared.u32 	[%r718+13332], %r742;
	st.shared.u32 	[%r718+13336], %r743;
	st.shared.u32 	[%r718+13340], %r744;
	st.shared.u32 	[%r718+13344], %r745;
	st.shared.u32 	[%r718+13348], %r746;
	st.shared.u32 	[%r718+13352], %r747;
	st.shared.u32 	[%r718+13356], %r748;
	st.shared.u32 	[%r718+13360], %r749;
	st.shared.u32 	[%r718+13364], %r750;
	st.shared.u32 	[%r718+13368], %r751;
	st.shared.u32 	[%r718+13372], %r752;
$L__BB16_177:
	setp.gt.u32 	%p155, %r1, 255;
	bar.sync 	0;
	ld.shared.u32 	%r168, [%r167];
	@%p155 bra 	$L__BB16_179;
	ld.shared.u32 	%r756, [%r118];
	add.s32 	%r757, %r756, %r168;
	st.shared.u32 	[%r118], %r757;
	ld.shared.u32 	%r758, [%r118+1024];
	add.s32 	%r759, %r758, %r168;
	st.shared.u32 	[%r118+1024], %r759;
	ld.shared.u32 	%r760, [%r118+2048];
	add.s32 	%r761, %r760, %r168;
	st.shared.u32 	[%r118+2048], %r761;
	ld.shared.u32 	%r762, [%r118+3072];
	add.s32 	%r763, %r762, %r168;
	st.shared.u32 	[%r118+3072], %r763;
	ld.shared.u32 	%r764, [%r118+4096];
	add.s32 	%r765, %r764, %r168;
	st.shared.u32 	[%r118+4096], %r765;
	ld.shared.u32 	%r766, [%r118+5120];
	add.s32 	%r767, %r766, %r168;
	st.shared.u32 	[%r118+5120], %r767;
	ld.shared.u32 	%r768, [%r118+6144];
	add.s32 	%r769, %r768, %r168;
	st.shared.u32 	[%r118+6144], %r769;
	ld.shared.u32 	%r770, [%r118+7168];
	add.s32 	%r771, %r770, %r168;
	st.shared.u32 	[%r118+7168], %r771;
	ld.shared.u32 	%r772, [%r118+8192];
	add.s32 	%r773, %r772, %r168;
	st.shared.u32 	[%r118+8192], %r773;
	ld.shared.u32 	%r774, [%r118+9216];
	add.s32 	%r775, %r774, %r168;
	st.shared.u32 	[%r118+9216], %r775;
	ld.shared.u32 	%r776, [%r118+10240];
	add.s32 	%r777, %r776, %r168;
	st.shared.u32 	[%r118+10240], %r777;
	ld.shared.u32 	%r778, [%r118+11264];
	add.s32 	%r779, %r778, %r168;
	st.shared.u32 	[%r118+11264], %r779;
$L__BB16_179:
	ld.param.u32 	%r2085, [_ZN3cub18CUB_300001_SM_10006detail10radix_sort29DeviceRadixSortOnesweepKernelINS1_5radix10policy_hubIffyE10Policy1000ELNS0_9SortOrderE0EffyiiNS1_21identity_decomposer_tEEEvPT5_SB_PT3_PKSC_PT1_PKSG_PT2_PKSK_T4_iiT6__param_10];
	ld.param.u32 	%r2048, [_ZN3cub18CUB_300001_SM_10006detail10radix_sort29DeviceRadixSortOnesweepKernelINS1_5radix10policy_hubIffyE10Policy1000ELNS0_9SortOrderE0EffyiiNS1_21identity_decomposer_tEEEvPT5_SB_PT3_PKSC_PT1_PKSG_PT2_PKSK_T4_iiT6__param_9];
	shl.b32 	%r806, %r1, 5;
	and.b32  	%r807, %r806, 31744;
	add.s32 	%r169, %r390, %r807;
	bar.sync 	0;
	// begin inline asm
	mov.u32 %r780, %lanemask_le;
	// end inline asm
	setp.eq.s32 	%p156, %r2148, 2147483647;
	selp.b32 	%r809, -2147483648, %r2148, %p156;
	shr.u32 	%r810, %r809, %r2048;
	mov.b32 	%r811, -1;
	shl.b32 	%r812, %r811, %r2085;
	not.b32 	%r171, %r812;
	and.b32  	%r803, %r810, %r171;
	mov.b32 	%r783, 1;
	// begin inline asm
	{
    .reg .pred p;
    and.b32 %r781, %r803, %r783;    setp.ne.u32 p, %r781, 0;
    vote.ballot.sync.b32 %r781, p, 0xffffffff;
    @!p not.b32 %r781, %r781;
}

	// end inline asm
	mov.b32 	%r786, 2;
	// begin inline asm
	{
    .reg .pred p;
    and.b32 %r784, %r803, %r786;    setp.ne.u32 p, %r784, 0;
    vote.ballot.sync.b32 %r784, p, 0xffffffff;
    @!p not.b32 %r784, %r784;
}

	// end inline asm
	and.b32  	%r813, %r784, %r781;
	mov.b32 	%r789, 4;
	// begin inline asm
	{
    .reg .pred p;
    and.b32 %r787, %r803, %r789;    setp.ne.u32 p, %r787, 0;
    vote.ballot.sync.b32 %r787, p, 0xffffffff;
    @!p not.b32 %r787, %r787;
}

	// end inline asm
	and.b32  	%r814, %r787, %r813;
	mov.b32 	%r792, 8;
	// begin inline asm
	{
    .reg .pred p;
    and.b32 %r790, %r803, %r792;    setp.ne.u32 p, %r790, 0;
    vote.ballot.sync.b32 %r790, p, 0xffffffff;
    @!p not.b32 %r790, %r790;
}

	// end inline asm
	and.b32  	%r815, %r790, %r814;
	mov.b32 	%r795, 16;
	// begin inline asm
	{
    .reg .pred p;
    and.b32 %r793, %r803, %r795;    setp.ne.u32 p, %r793, 0;
    vote.ballot.sync.b32 %r793, p, 0xffffffff;
    @!p not.b32 %r793, %r793;
}

	// end inline asm
	and.b32  	%r816, %r793, %r815;
	mov.b32 	%r798, 32;
	// begin inline asm
	{
    .reg .pred p;
    and.b32 %r796, %r803, %r798;    setp.ne.u32 p, %r796, 0;
    vote.ballot.sync.b32 %r796, p, 0xffffffff;
    @!p not.b32 %r796, %r796;
}

	// end inline asm
	and.b32  	%r817, %r796, %r816;
	mov.b32 	%r801, 64;
	// begin inline asm
	{
    .reg .pred p;
    and.b32 %r799, %r803, %r801;    setp.ne.u32 p, %r799, 0;
    vote.ballot.sync.b32 %r799, p, 0xffffffff;
    @!p not.b32 %r799, %r799;
}

	// end inline asm
	and.b32  	%r818, %r799, %r817;
	mov.b32 	%r804, 128;
	// begin inline asm
	{
    .reg .pred p;
    and.b32 %r802, %r803, %r804;    setp.ne.u32 p, %r802, 0;
    vote.ballot.sync.b32 %r802, p, 0xffffffff;
    @!p not.b32 %r802, %r802;
}

	// end inline asm
	and.b32  	%r819, %r802, %r818;
	clz.b32 	%r820, %r819;
	sub.s32 	%r173, 31, %r820;
	and.b32  	%r821, %r780, %r819;
	popc.b32 	%r174, %r821;
	setp.ne.s32 	%p157, %r326, %r173;
	mov.b32 	%r2149, 0;
	@%p157 bra 	$L__BB16_181;
	shl.b32 	%r822, %r803, 2;
	add.s32 	%r823, %r169, %r822;
	atom.shared.add.u32 	%r2149, [%r823], %r174;
$L__BB16_181:
	ld.param.u32 	%r2049, [_ZN3cub18CUB_300001_SM_10006detail10radix_sort29DeviceRadixSortOnesweepKernelINS1_5radix10policy_hubIffyE10Policy1000ELNS0_9SortOrderE0EffyiiNS1_21identity_decomposer_tEEEvPT5_SB_PT3_PKSC_PT1_PKSG_PT2_PKSK_T4_iiT6__param_9];
	shfl.sync.idx.b32	%r849|%p158, %r2149, %r173, 31, -1;
	add.s32 	%r177, %r174, %r849;
	setp.eq.s32 	%p159, %r2147, 2147483647;
	selp.b32 	%r850, -2147483648, %r2147, %p159;
	shr.u32 	%r851, %r850, %r2049;
	and.b32  	%r846, %r851, %r171;
	mov.b32 	%r826, 1;
	// begin inline asm
	{
    .reg .pred p;
    and.b32 %r824, %r846, %r826;    setp.ne.u32 p, %r824, 0;
    vote.ballot.sync.b32 %r824, p, 0xffffffff;
    @!p not.b32 %r824, %r824;
}

	// end inline asm
	mov.b32 	%r829, 2;
	// begin inline asm
	{
    .reg .pred p;
    and.b32 %r827, %r846, %r829;    setp.ne.u32 p, %r827, 0;
    vote.ballot.sync.b32 %r827, p, 0xffffffff;
    @!p not.b32 %r827, %r827;
}

	// end inline asm
	and.b32  	%r852, %r827, %r824;
	mov.b32 	%r832, 4;
	// begin inline asm
	{
    .reg .pred p;
    and.b32 %r830, %r846, %r832;    setp.ne.u32 p, %r830, 0;
    vote.ballot.sync.b32 %r830, p, 0xffffffff;
    @!p not.b32 %r830, %r830;
}

	// end inline asm
	and.b32  	%r853, %r830, %r852;
	mov.b32 	%r835, 8;
	// begin inline asm
	{
    .reg .pred p;
    and.b32 %r833, %r846, %r835;    setp.ne.u32 p, %r833, 0;
    vote.ballot.sync.b32 %r833, p, 0xffffffff;
    @!p not.b32 %r833, %r833;
}

	// end inline asm
	and.b32  	%r854, %r833, %r853;
	mov.b32 	%r838, 16;
	// begin inline asm
	{
    .reg .pred p;
    and.b32 %r836, %r846, %r838;    setp.ne.u32 p, %r836, 0;
    vote.ballot.sync.b32 %r836, p, 0xffffffff;
    @!p not.b32 %r836, %r836;
}

	// end inline asm
	and.b32  	%r855, %r836, %r854;
	mov.b32 	%r841, 32;
	// begin inline asm
	{
    .reg .pred p;
    and.b32 %r839, %r846, %r841;    setp.ne.u32 p, %r839, 0;
    vote.ballot.sync.b32 %r839, p, 0xffffffff;
    @!p not.b32 %r839, %r839;
}

	// end inline asm
	and.b32  	%r856, %r839, %r855;
	mov.b32 	%r844, 64;
	// begin inline asm
	{
    .reg .pred p;
    and.b32 %r842, %r846, %r844;    setp.ne.u32 p, %r842, 0;
    vote.ballot.sync.b32 %r842, p, 0xffffffff;
    @!p not.b32 %r842, %r842;
}

	// end inline asm
	and.b32  	%r857, %r842, %r856;
	mov.b32 	%r847, 128;
	// begin inline asm
	{
    .reg .pred p;
    and.b32 %r845, %r846, %r847;    setp.ne.u32 p, %r845, 0;
    vote.ballot.sync.b32 %r845, p, 0xffffffff;
    @!p not.b32 %r845, %r845;
}

	// end inline asm
	and.b32  	%r858, %r845, %r857;
	clz.b32 	%r859, %r858;
	sub.s32 	%r179, 31, %r859;
	and.b32  	%r860, %r780, %r858;
	popc.b32 	%r180, %r860;
	setp.ne.s32 	%p160, %r326, %r179;
	mov.b32 	%r2150, 0;
	@%p160 bra 	$L__BB16_183;
	shl.b32 	%r861, %r846, 2;
	add.s32 	%r862, %r169, %r861;
	atom.shared.add.u32 	%r2150, [%r862], %r180;
$L__BB16_183:
	ld.param.u32 	%r2050, [_ZN3cub18CUB_300001_SM_10006detail10radix_sort29DeviceRadixSortOnesweepKernelINS1_5radix10policy_hubIffyE10Policy1000ELNS0_9SortOrderE0EffyiiNS1_21identity_decomposer_tEEEvPT5_SB_PT3_PKSC_PT1_PKSG_PT2_PKSK_T4_iiT6__param_9];
	shfl.sync.idx.b32	%r888|%p161, %r2150, %r179, 31, -1;
	add.s32 	%r183, %r180, %r888;
	setp.eq.s32 	%p162, %r2146, 2147483647;
	selp.b32 	%r889, -2147483648, %r2146, %p162;
	shr.u32 	%r890, %r889, %r2050;
	and.b32  	%r885, %r890, %r171;
	mov.b32 	%r865, 1;
	// begin inline asm
	{
    .reg .pred p;
    and.b32 %r863, %r885, %r865;    setp.ne.u32 p, %r863, 0;
    vote.ballot.sync.b32 %r863, p, 0xffffffff;
    @!p not.b32 %r863, %r863;
}

	// end inline asm
	mov.b32 	%r868, 2;
	// begin inline asm
	{
    .reg .pred p;
    and.b32 %r866, %r885, %r868;    setp.ne.u32 p, %r866, 0;
    vote.ballot.sync.b32 %r866, p, 0xffffffff;
    @!p not.b32 %r866, %r866;
}

	// end inline asm
	and.b32  	%r891, %r866, %r863;
	mov.b32 	%r871, 4;
	// begin inline asm
	{
    .reg .pred p;
    and.b32 %r869, %r885, %r871;    setp.ne.u32 p, %r869, 0;
    vote.ballot.sync.b32 %r869, p, 0xffffffff;
    @!p not.b32 %r869, %r869;
}

	// end inline asm
	and.b32  	%r892, %r869, %r891;
	mov.b32 	%r874, 8;
	// begin inline asm
	{
    .reg .pred p;
    and.b32 %r872, %r885, %r874;    setp.ne.u32 p, %r872, 0;
    vote.ballot.sync.b32 %r872, p, 0xffffffff;
    @!p not.b32 %r872, %r872;
}

	// end inline asm
	and.b32  	%r893, %r872, %r892;
	mov.b32 	%r877, 16;
	// begin inline asm
	{
    .reg .pred p;
    and.b32 %r875, %r885, %r877;    setp.ne.u32 p, %r875, 0;
    vote.ballot.sync.b32 %r875, p, 0xffffffff;
    @!p not.b32 %r875, %r875;
}

	// end inline asm
	and.b32  	%r894, %r875, %r893;
	mov.b32 	%r880, 32;
	// begin inline asm
	{
    .reg .pred p;
    and.b32 %r878, %r885, %r880;    setp.ne.u32 p, %r878, 0;
    vote.ballot.sync.b32 %r878, p, 0xffffffff;
    @!p not.b32 %r878, %r878;
}

	// end inline asm
	and.b32  	%r895, %r878, %r894;
	mov.b32 	%r883, 64;
	// begin inline asm
	{
    .reg .pred p;
    and.b32 %r881, %r885, %r883;    setp.ne.u32 p, %r881, 0;
    vote.ballot.sync.b32 %r881, p, 0xffffffff;
    @!p not.b32 %r881, %r881;
}

	// end inline asm
	and.b32  	%r896, %r881, %r895;
	mov.b32 	%r886, 128;
	// begin inline asm
	{
    .reg .pred p;
    and.b32 %r884, %r885, %r886;    setp.ne.u32 p, %r884, 0;
    vote.ballot.sync.b32 %r884, p, 0xffffffff;
    @!p not.b32 %r884, %r884;
}

	// end inline asm
	and.b32  	%r897, %r884, %r896;
	clz.b32 	%r898, %r897;
	sub.s32 	%r185, 31, %r898;
	and.b32  	%r899, %r780, %r897;
	popc.b32 	%r186, %r899;
	setp.ne.s32 	%p163, %r326, %r185;
	mov.b32 	%r2151, 0;
	@%p163 bra 	$L__BB16_185;
	shl.b32 	%r900, %r885, 2;
	add.s32 	%r901, %r169, %r900;
	atom.shared.add.u32 	%r2151, [%r901], %r186;
$L__BB16_185:
	ld.param.u32 	%r2051, [_ZN3cub18CUB_300001_SM_10006detail10radix_sort29DeviceRadixSortOnesweepKernelINS1_5radix10policy_hubIffyE10Policy1000ELNS0_9SortOrderE0EffyiiNS1_21identity_decomposer_tEEEvPT5_SB_PT3_PKSC_PT1_PKSG_PT2_PKSK_T4_iiT6__param_9];
	shfl.sync.idx.b32	%r927|%p164, %r2151, %r185, 31, -1;
	add.s32 	%r189, %r186, %r927;
	setp.eq.s32 	%p165, %r2145, 2147483647;
	selp.b32 	%r928, -2147483648, %r2145, %p165;
	shr.u32 	%r929, %r928, %r2051;
	and.b32  	%r924, %r929, %r171;
	mov.b32 	%r904, 1;
	// begin inline asm
	{
    .reg .pred p;
    and.b32 %r902, %r924, %r904;    setp.ne.u32 p, %r902, 0;
    vote.ballot.sync.b32 %r902, p, 0xffffffff;
    @!p not.b32 %r902, %r902;
}

	// end inline asm
	mov.b32 	%r907, 2;
	// begin inline asm
	{
    .reg .pred p;
    and.b32 %r905, %r924, %r907;    setp.ne.u32 p, %r905, 0;
    vote.ballot.sync.b32 %r905, p, 0xffffffff;
    @!p not.b32 %r905, %r905;
}

	// end inline asm
	and.b32  	%r930, %r905, %r902;
	mov.b32 	%r910, 4;
	// begin inline asm
	{
    .reg .pred p;
    and.b32 %r908, %r924, %r910;    setp.ne.u32 p, %r908, 0;
    vote.ballot.sync.b32 %r908, p, 0xffffffff;
    @!p not.b32 %r908, %r908;
}

	// end inline asm
	and.b32  	%r931, %r908, %r930;
	mov.b32 	%r913, 8;
	// begin inline asm
	{
    .reg .pred p;
    and.b32 %r911, %r924, %r913;    setp.ne.u32 p, %r911, 0;
    vote.ballot.sync.b32 %r911, p, 0xffffffff;
    @!p not.b32 %r911, %r911;
}

	// end inline asm
	and.b32  	%r932, %r911, %r931;
	mov.b32 	%r916, 16;
	// begin inline asm
	{
    .reg .pred p;
    and.b32 %r914, %r924, %r916;    setp.ne.u32 p, %r914, 0;
    vote.ballot.sync.b32 %r914, p, 0xffffffff;
    @!p not.b32 %r914, %r914;
}

	// end inline asm
	and.b32  	%r933, %r914, %r932;
	mov.b32 	%r919, 32;
	// begin inline asm
	{
    .reg .pred p;
    and.b32 %r917, %r924, %r919;    setp.ne.u32 p, %r917, 0;
    vote.ballot.sync.b32 %r917, p, 0xffffffff;
    @!p not.b32 %r917, %r917;
}

	// end inline asm
	and.b32  	%r934, %r917, %r933;
	mov.b32 	%r922, 64;
	// begin inline asm
	{
    .reg .pred p;
    and.b32 %r920, %r924, %r922;    setp.ne.u32 p, %r920, 0;
    vote.ballot.sync.b32 %r920, p, 0xffffffff;
    @!p not.b32 %r920, %r920;
}

	// end inline asm
	and.b32  	%r935, %r920, %r934;
	mov.b32 	%r925, 128;
	// begin inline asm
	{
    .reg .pred p;
    and.b32 %r923, %r924, %r925;    setp.ne.u32 p, %r923, 0;
    vote.ballot.sync.b32 %r923, p, 0xffffffff;
    @!p not.b32 %r923, %r923;
}

	// end inline asm
	and.b32  	%r936, %r923, %r935;
	clz.b32 	%r937, %r936;
	sub.s32 	%r191, 31, %r937;
	and.b32  	%r938, %r780, %r936;
	popc.b32 	%r192, %r938;
	setp.ne.s32 	%p166, %r326, %r191;
	mov.b32 	%r2152, 0;
	@%p166 bra 	$L__BB16_187;
	shl.b32 	%r939, %r924, 2;
	add.s32 	%r940, %r169, %r939;
	atom.shared.add.u32 	%r2152, [%r940], %r192;
$L__BB16_187:
	ld.param.u32 	%r2052, [_ZN3cub18CUB_300001_SM_10006detail10radix_sort29DeviceRadixSortOnesweepKernelINS1_5radix10policy_hubIffyE10Policy1000ELNS0_9SortOrderE0EffyiiNS1_21identity_decomposer_tEEEvPT5_SB_PT3_PKSC_PT1_PKSG_PT2_PKSK_T4_iiT6__param_9];
	shfl.sync.idx.b32	%r966|%p167, %r2152, %r191, 31, -1;
	add.s32 	%r195, %r192, %r966;
	setp.eq.s32 	%p168, %r2144, 2147483647;
	selp.b32 	%r967, -2147483648, %r2144, %p168;
	shr.u32 	%r968, %r967, %r2052;
	and.b32  	%r963, %r968, %r171;
	mov.b32 	%r943, 1;
	// begin inline asm
	{
    .reg .pred p;
    and.b32 %r941, %r963, %r943;    setp.ne.u32 p, %r941, 0;
    vote.ballot.sync.b32 %r941, p, 0xffffffff;
    @!p not.b32 %r941, %r941;
}

	// end inline asm
	mov.b32 	%r946, 2;
	// begin inline asm
	{
    .reg .pred p;
    and.b32 %r944, %r963, %r946;    setp.ne.u32 p, %r944, 0;
    vote.ballot.sync.b32 %r944, p, 0xffffffff;
    @!p not.b32 %r944, %r944;
}

	// end inline asm
	and.b32  	%r969, %r944, %r941;
	mov.b32 	%r949, 4;
	// begin inline asm
	{
    .reg .pred p;
    and.b32 %r947, %r963, %r949;    setp.ne.u32 p, %r947, 0;
    vote.ballot.sync.b32 %r947, p, 0xffffffff;
    @!p not.b32 %r947, %r947;
}

	// end inline asm
	and.b32  	%r970, %r947, %r969;
	mov.b32 	%r952, 8;
	// begin inline asm
	{
    .reg .pred p;
    and.b32 %r950, %r963, %r952;    setp.ne.u32 p, %r950, 0;
    vote.ballot.sync.b32 %r950, p, 0xffffffff;
    @!p not.b32 %r950, %r950;
}

	// end inline asm
	and.b32  	%r971, %r950, %r970;
	mov.b32 	%r955, 16;
	// begin inline asm
	{
    .reg .pred p;
    and.b32 %r953, %r963, %r955;    setp.ne.u32 p, %r953, 0;
    vote.ballot.sync.b32 %r953, p, 0xffffffff;
    @!p not.b32 %r953, %r953;
}

	// end inline asm
	and.b32  	%r972, %r953, %r971;
	mov.b32 	%r958, 32;
	// begin inline asm
	{
    .reg .pred p;
    and.b32 %r956, %r963, %r958;    setp.ne.u32 p, %r956, 0;
    vote.ballot.sync.b32 %r956, p, 0xffffffff;
    @!p not.b32 %r956, %r956;
}

	// end inline asm
	and.b32  	%r973, %r956, %r972;
	mov.b32 	%r961, 64;
	// begin inline asm
	{
    .reg .pred p;
    and.b32 %r959, %r963, %r961;    setp.ne.u32 p, %r959, 0;
    vote.ballot.sync.b32 %r959, p, 0xffffffff;
    @!p not.b32 %r959, %r959;
}

	// end inline asm
	and.b32  	%r974, %r959, %r973;
	mov.b32 	%r964, 128;
	// begin inline asm
	{
    .reg .pred p;
    and.b32 %r962, %r963, %r964;    setp.ne.u32 p, %r962, 0;
    vote.ballot.sync.b32 %r962, p, 0xffffffff;
    @!p not.b32 %r962, %r962;
}

	// end inline asm
	and.b32  	%r975, %r962, %r974;
	clz.b32 	%r976, %r975;
	sub.s32 	%r197, 31, %r976;
	and.b32  	%r977, %r780, %r975;
	popc.b32 	%r198, %r977;
	setp.ne.s32 	%p169, %r326, %r197;
	mov.b32 	%r2153, 0;
	@%p169 bra 	$L__BB16_189;
	shl.b32 	%r978, %r963, 2;
	add.s32 	%r979, %r169, %r978;
	atom.shared.add.u32 	%r2153, [%r979], %r198;
$L__BB16_189:
	ld.param.u32 	%r2053, [_ZN3cub18CUB_300001_SM_10006detail10radix_sort29DeviceRadixSortOnesweepKernelINS1_5radix10policy_hubIffyE10Policy1000ELNS0_9SortOrderE0EffyiiNS1_21identity_decomposer_tEEEvPT5_SB_PT3_PKSC_PT1_PKSG_PT2_PKSK_T4_iiT6__param_9];
	shfl.sync.idx.b32	%r1005|%p170, %r2153, %r197, 31, -1;
	add.s32 	%r201, %r198, %r1005;
	setp.eq.s32 	%p171, %r2143, 2147483647;
	selp.b32 	%r1006, -2147483648, %r2143, %p171;
	shr.u32 	%r1007, %r1006, %r2053;
	and.b32  	%r1002, %r1007, %r171;
	mov.b32 	%r982, 1;
	// begin inline asm
	{
    .reg .pred p;
    and.b32 %r980, %r1002, %r982;    setp.ne.u32 p, %r980, 0;
    vote.ballot.sync.b32 %r980, p, 0xffffffff;
    @!p not.b32 %r980, %r980;
}

	// end inline asm
	mov.b32 	%r985, 2;
	// begin inline asm
	{
    .reg .pred p;
    and.b32 %r983, %r1002, %r985;    setp.ne.u32 p, %r983, 0;
    vote.ballot.sync.b32 %r983, p, 0xffffffff;
    @!p not.b32 %r983, %r983;
}

	// end inline asm
	and.b32  	%r1008, %r983, %r980;
	mov.b32 	%r988, 4;
	// begin inline asm
	{
    .reg .pred p;
    and.b32 %r986, %r1002, %r988;    setp.ne.u32 p, %r986, 0;
    vote.ballot.sync.b32 %r986, p, 0xffffffff;
    @!p not.b32 %r986, %r986;
}

	// end inline asm
	and.b32  	%r1009, %r986, %r1008;
	mov.b32 	%r991, 8;
	// begin inline asm
	{
    .reg .pred p;
    and.b32 %r989, %r1002, %r991;    setp.ne.u32 p, %r989, 0;
    vote.ballot.sync.b32 %r989, p, 0xffffffff;
    @!p not.b32 %r989, %r989;
}

	// end inline asm
	and.b32  	%r1010, %r989, %r1009;
	mov.b32 	%r994, 16;
	// begin inline asm
	{
    .reg .pred p;
    and.b32 %r992, %r1002, %r994;    setp.ne.u32 p, %r992, 0;
    vote.ballot.sync.b32 %r992, p, 0xffffffff;
    @!p not.b32 %r992, %r992;
}

	// end inline asm
	and.b32  	%r1011, %r992, %r1010;
	mov.b32 	%r997, 32;
	// begin inline asm
	{
    .reg .pred p;
    and.b32 %r995, %r1002, %r997;    setp.ne.u32 p, %r995, 0;
    vote.ballot.sync.b32 %r995, p, 0xffffffff;
    @!p not.b32 %r995, %r995;
}

	// end inline asm
	and.b32  	%r1012, %r995, %r1011;
	mov.b32 	%r1000, 64;
	// begin inline asm
	{
    .reg .pred p;
    and.b32 %r998, %r1002, %r1000;    setp.ne.u32 p, %r998, 0;
    vote.ballot.sync.b32 %r998, p, 0xffffffff;
    @!p not.b32 %r998, %r998;
}

	// end inline asm
	and.b32  	%r1013, %r998, %r1012;
	mov.b32 	%r1003, 128;
	// begin inline asm
	{
    .reg .pred p;
    and.b32 %r1001, %r1002, %r1003;    setp.ne.u32 p, %r1001, 0;
    vote.ballot.sync.b32 %r1001, p, 0xffffffff;
    @!p not.b32 %r1001, %r1001;
}

	// end inline asm
	and.b32  	%r1014, %r1001, %r1013;
	clz.b32 	%r1015, %r1014;
	sub.s32 	%r203, 31, %r1015;
	and.b32  	%r1016, %r780, %r1014;
	popc.b32 	%r204, %r1016;
	setp.ne.s32 	%p172, %r326, %r203;
	mov.b32 	%r2154, 0;
	@%p172 bra 	$L__BB16_191;
	shl.b32 	%r1017, %r1002, 2;
	add.s32 	%r1018, %r169, %r1017;
	atom.shared.add.u32 	%r2154, [%r1018], %r204;
$L__BB16_191:
	ld.param.u32 	%r2054, [_ZN3cub18CUB_300001_SM_10006detail10radix_sort29DeviceRadixSortOnesweepKernelINS1_5radix10policy_hubIffyE10Policy1000ELNS0_9SortOrderE0EffyiiNS1_21identity_decomposer_tEEEvPT5_SB_PT3_PKSC_PT1_PKSG_PT2_PKSK_T4_iiT6__param_9];
	shfl.sync.idx.b32	%r1044|%p173, %r2154, %r203, 31, -1;
	add.s32 	%r207, %r204, %r1044;
	setp.eq.s32 	%p174, %r2142, 2147483647;
	selp.b32 	%r1045, -2147483648, %r2142, %p174;
	shr.u32 	%r1046, %r1045, %r2054;
	and.b32  	%r1041, %r1046, %r171;
	mov.b32 	%r1021, 1;
	// begin inline asm
	{
    .reg .pred p;
    and.b32 %r1019, %r1041, %r1021;    setp.ne.u32 p, %r1019, 0;
    vote.ballot.sync.b32 %r1019, p, 0xffffffff;
    @!p not.b32 %r1019, %r1019;
}

	// end inline asm
	mov.b32 	%r1024, 2;
	// begin inline asm
	{
    .reg .pred p;
    and.b32 %r1022, %r1041, %r1024;    setp.ne.u32 p, %r1022, 0;
    vote.ballot.sync.b32 %r1022, p, 0xffffffff;
    @!p not.b32 %r1022, %r1022;
}

	// end inline asm
	and.b32  	%r1047, %r1022, %r1019;
	mov.b32 	%r1027, 4;
	// begin inline asm
	{
    .reg .pred p;
    and.b32 %r1025, %r1041, %r1027;    setp.ne.u32 p, %r1025, 0;
    vote.ballot.sync.b32 %r1025, p, 0xffffffff;
    @!p not.b32 %r1025, %r1025;
}

	// end inline asm
	and.b32  	%r1048, %r1025, %r1047;
	mov.b32 	%r1030, 8;
	// begin inline asm
	{
    .reg .pred p;
    and.b32 %r1028, %r1041, %r1030;    setp.ne.u32 p, %r1028, 0;
    vote.ballot.sync.b32 %r1028, p, 0xffffffff;
    @!p not.b32 %r1028, %r1028;
}

	// end inline asm
	and.b32  	%r1049, %r1028, %r1048;
	mov.b32 	%r1033, 16;
	// begin inline asm
	{
    .reg .pred p;
    and.b32 %r1031, %r1041, %r1033;    setp.ne.u32 p, %r1031, 0;
    vote.ballot.sync.b32 %r1031, p, 0xffffffff;
    @!p not.b32 %r1031, %r1031;
}

	// end inline asm
	and.b32  	%r1050, %r1031, %r1049;
	mov.b32 	%r1036, 32;
	// begin inline asm
	{
    .reg .pred p;
    and.b32 %r1034, %r1041, %r1036;    setp.ne.u32 p, %r1034, 0;
    vote.ballot.sync.b32 %r1034, p, 0xffffffff;
    @!p not.b32 %r1034, %r1034;
}

	// end inline asm
	and.b32  	%r1051, %r1034, %r1050;
	mov.b32 	%r1039, 64;
	// begin inline asm
	{
    .reg .pred p;
    and.b32 %r1037, %r1041, %r1039;    setp.ne.u32 p, %r1037, 0;
    vote.ballot.sync.b32 %r1037, p, 0xffffffff;
    @!p not.b32 %r1037, %r1037;
}

	// end inline asm
	and.b32  	%r1052, %r1037, %r1051;
	mov.b32 	%r1042, 128;
	// begin inline asm
	{
    .reg .pred p;
    and.b32 %r1040, %r1041, %r1042;    setp.ne.u32 p, %r1040, 0;
    vote.ballot.sync.b32 %r1040, p, 0xffffffff;
    @!p not.b32 %r1040, %r1040;
}

	// end inline asm
	and.b32  	%r1053, %r1040, %r1052;
	clz.b32 	%r1054, %r1053;
	sub.s32 	%r209, 31, %r1054;
	and.b32  	%r1055, %r780, %r1053;
	popc.b32 	%r210, %r1055;
	setp.ne.s32 	%p175, %r326, %r209;
	mov.b32 	%r2155, 0;
	@%p175 bra 	$L__BB16_193;
	shl.b32 	%r1056, %r1041, 2;
	add.s32 	%r1057, %r169, %r1056;
	atom.shared.add.u32 	%r2155, [%r1057], %r210;
$L__BB16_193:
	ld.param.u32 	%r2055, [_ZN3cub18CUB_300001_SM_10006detail10radix_sort29DeviceRadixSortOnesweepKernelINS1_5radix10policy_hubIffyE10Policy1000ELNS0_9SortOrderE0EffyiiNS1_21identity_decomposer_tEEEvPT5_SB_PT3_PKSC_PT1_PKSG_PT2_PKSK_T4_iiT6__param_9];
	shfl.sync.idx.b32	%r1083|%p176, %r2155, %r209, 31, -1;
	add.s32 	%r213, %r210, %r1083;
	setp.eq.s32 	%p177, %r2141, 2147483647;
	selp.b32 	%r1084, -2147483648, %r2141, %p177;
	shr.u32 	%r1085, %r1084, %r2055;
	and.b32  	%r1080, %r1085, %r171;
	mov.b32 	%r1060, 1;
	// begin inline asm
	{
    .reg .pred p;
    and.b32 %r1058, %r1080, %r1060;    setp.ne.u32 p, %r1058, 0;
    vote.ballot.sync.b32 %r1058, p, 0xffffffff;
    @!p not.b32 %r1058, %r1058;
}

	// end inline asm
	mov.b32 	%r1063, 2;
	// begin inline asm
	{
    .reg .pred p;
    and.b32 %r1061, %r1080, %r1063;    setp.ne.u32 p, %r1061, 0;
    vote.ballot.sync.b32 %r1061, p, 0xffffffff;
    @!p not.b32 %r1061, %r1061;
}

	// end inline asm
	and.b32  	%r1086, %r1061, %r1058;
	mov.b32 	%r1066, 4;
	// begin inline asm
	{
    .reg .pred p;
    and.b32 %r1064, %r1080, %r1066;    setp.ne.u32 p, %r1064, 0;
    vote.ballot.sync.b32 %r1064, p, 0xffffffff;
    @!p not.b32 %r1064, %r1064;
}

	// end inline asm
	and.b32  	%r1087, %r1064, %r1086;
	mov.b32 	%r1069, 8;
	// begin inline asm
	{
    .reg .pred p;
    and.b32 %r1067, %r1080, %r1069;    setp.ne.u32 p, %r1067, 0;
    vote.ballot.sync.b32 %r1067, p, 0xffffffff;
    @!p not.b32 %r1067, %r1067;
}

	// end inline asm
	and.b32  	%r1088, %r1067, %r1087;
	mov.b32 	%r1072, 16;
	// begin inline asm
	{
    .reg .pred p;
    and.b32 %r1070, %r1080, %r1072;    setp.ne.u32 p, %r1070, 0;
    vote.ballot.sync.b32 %r1070, p, 0xffffffff;
    @!p not.b32 %r1070, %r1070;
}

	// end inline asm
	and.b32  	%r1089, %r1070, %r1088;
	mov.b32 	%r1075, 32;
	// begin inline asm
	{
    .reg .pred p;
    and.b32 %r1073, %r1080, %r1075;    setp.ne.u32 p, %r1073, 0;
    vote.ballot.sync.b32 %r1073, p, 0xffffffff;
    @!p not.b32 %r1073, %r1073;
}

	// end inline asm
	and.b32  	%r1090, %r1073, %r1089;
	mov.b32 	%r1078, 64;
	// begin inline asm
	{
    .reg .pred p;
    and.b32 %r1076, %r1080, %r1078;    setp.ne.u32 p, %r1076, 0;
    vote.ballot.sync.b32 %r1076, p, 0xffffffff;
    @!p not.b32 %r1076, %r1076;
}

	// end inline asm
	and.b32  	%r1091, %r1076, %r1090;
	mov.b32 	%r1081, 128;
	// begin inline asm
	{
    .reg .pred p;
    and.b32 %r1079, %r1080, %r1081;    setp.ne.u32 p, %r1079, 0;
    vote.ballot.sync.b32 %r1079, p, 0xffffffff;
    @!p not.b32 %r1079, %r1079;
}

	// end inline asm
	and.b32  	%r1092, %r1079, %r1091;
	clz.b32 	%r1093, %r1092;
	sub.s32 	%r215, 31, %r1093;
	and.b32  	%r1094, %r780, %r1092;
	popc.b32 	%r216, %r1094;
	setp.ne.s32 	%p178, %r326, %r215;
	mov.b32 	%r2156, 0;
	@%p178 bra 	$L__BB16_195;
	shl.b32 	%r1095, %r1080, 2;
	add.s32 	%r1096, %r169, %r1095;
	atom.shared.add.u32 	%r2156, [%r1096], %r216;
$L__BB16_195:
	ld.param.u32 	%r2056, [_ZN3cub18CUB_300001_SM_10006detail10radix_sort29DeviceRadixSortOnesweepKernelINS1_5radix10policy_hubIffyE10Policy1000ELNS0_9SortOrderE0EffyiiNS1_21identity_decomposer_tEEEvPT5_SB_PT3_PKSC_PT1_PKSG_PT2_PKSK_T4_iiT6__param_9];
	shfl.sync.idx.b32	%r1122|%p179, %r2156, %r215, 31, -1;
	add.s32 	%r219, %r216, %r1122;
	setp.eq.s32 	%p180, %r2140, 2147483647;
	selp.b32 	%r1123, -2147483648, %r2140, %p180;
	shr.u32 	%r1124, %r1123, %r2056;
	and.b32  	%r1119, %r1124, %r171;
	mov.b32 	%r1099, 1;
	// begin inline asm
	{
    .reg .pred p;
    and.b32 %r1097, %r1119, %r1099;    setp.ne.u32 p, %r1097, 0;
    vote.ballot.sync.b32 %r1097, p, 0xffffffff;
    @!p not.b32 %r1097, %r1097;
}

	// end inline asm
	mov.b32 	%r1102, 2;
	// begin inline asm
	{
    .reg .pred p;
    and.b32 %r1100, %r1119, %r1102;    setp.ne.u32 p, %r1100, 0;
    vote.ballot.sync.b32 %r1100, p, 0xffffffff;
    @!p not.b32 %r1100, %r1100;
}

	// end inline asm
	and.b32  	%r1125, %r1100, %r1097;
	mov.b32 	%r1105, 4;
	// begin inline asm
	{
    .reg .pred p;
    and.b32 %r1103, %r1119, %r1105;    setp.ne.u32 p, %r1103, 0;
    vote.ballot.sync.b32 %r1103, p, 0xffffffff;
    @!p not.b32 %r1103, %r1103;
}

	// end inline asm
	and.b32  	%r1126, %r1103, %r1125;
	mov.b32 	%r1108, 8;
	// begin inline asm
	{
    .reg .pred p;
    and.b32 %r1106, %r1119, %r1108;    setp.ne.u32 p, %r1106, 0;
    vote.ballot.sync.b32 %r1106, p, 0xffffffff;
    @!p not.b32 %r1106, %r1106;
}

	// end inline asm
	and.b32  	%r1127, %r1106, %r1126;
	mov.b32 	%r1111, 16;
	// begin inline asm
	{
    .reg .pred p;
    and.b32 %r1109, %r1119, %r1111;    setp.ne.u32 p, %r1109, 0;
    vote.ballot.sync.b32 %r1109, p, 0xffffffff;
    @!p not.b32 %r1109, %r1109;
}

	// end inline asm
	and.b32  	%r1128, %r1109, %r1127;
	mov.b32 	%r1114, 32;
	// begin inline asm
	{
    .reg .pred p;
    and.b32 %r1112, %r1119, %r1114;    setp.ne.u32 p, %r1112, 0;
    vote.ballot.sync.b32 %r1112, p, 0xffffffff;
    @!p not.b32 %r1112, %r1112;
}

	// end inline asm
	and.b32  	%r1129, %r1112, %r1128;
	mov.b32 	%r1117, 64;
	// begin inline asm
	{
    .reg .pred p;
    and.b32 %r1115, %r1119, %r1117;    setp.ne.u32 p, %r1115, 0;
    vote.ballot.sync.b32 %r1115, p, 0xffffffff;
    @!p not.b32 %r1115, %r1115;
}

	// end inline asm
	and.b32  	%r1130, %r1115, %r1129;
	mov.b32 	%r1120, 128;
	// begin inline asm
	{
    .reg .pred p;
    and.b32 %r1118, %r1119, %r1120;    setp.ne.u32 p, %r1118, 0;
    vote.ballot.sync.b32 %r1118, p, 0xffffffff;
    @!p not.b32 %r1118, %r1118;
}

	// end inline asm
	and.b32  	%r1131, %r1118, %r1130;
	clz.b32 	%r1132, %r1131;
	sub.s32 	%r221, 31, %r1132;
	and.b32  	%r1133, %r780, %r1131;
	popc.b32 	%r222, %r1133;
	setp.ne.s32 	%p181, %r326, %r221;
	mov.b32 	%r2157, 0;
	@%p181 bra 	$L__BB16_197;
	shl.b32 	%r1134, %r1119, 2;
	add.s32 	%r1135, %r169, %r1134;
	atom.shared.add.u32 	%r2157, [%r1135], %r222;
$L__BB16_197:
	ld.param.u32 	%r2057, [_ZN3cub18CUB_300001_SM_10006detail10radix_sort29DeviceRadixSortOnesweepKernelINS1_5radix10policy_hubIffyE10Policy1000ELNS0_9SortOrderE0EffyiiNS1_21identity_decomposer_tEEEvPT5_SB_PT3_PKSC_PT1_PKSG_PT2_PKSK_T4_iiT6__param_9];
	shfl.sync.idx.b32	%r1161|%p182, %r2157, %r221, 31, -1;
	add.s32 	%r225, %r222, %r1161;
	setp.eq.s32 	%p183, %r2139, 2147483647;
	selp.b32 	%r1162, -2147483648, %r2139, %p183;
	shr.u32 	%r1163, %r1162, %r2057;
	and.b32  	%r1158, %r1163, %r171;
	mov.b32 	%r1138, 1;
	// begin inline asm
	{
    .reg .pred p;
    and.b32 %r1136, %r1158, %r1138;    setp.ne.u32 p, %r1136, 0;
    vote.ballot.sync.b32 %r1136, p, 0xffffffff;
    @!p not.b32 %r1136, %r1136;
}

	// end inline asm
	mov.b32 	%r1141, 2;
	// begin inline asm
	{
    .reg .pred p;
    and.b32 %r1139, %r1158, %r1141;    setp.ne.u32 p, %r1139, 0;
    vote.ballot.sync.b32 %r1139, p, 0xffffffff;
    @!p not.b32 %r1139, %r1139;
}

	// end inline asm
	and.b32  	%r1164, %r1139, %r1136;
	mov.b32 	%r1144, 4;
	// begin inline asm
	{
    .reg .pred p;
    and.b32 %r1142, %r1158, %r1144;    setp.ne.u32 p, %r1142, 0;
    vote.ballot.sync.b32 %r1142, p, 0xffffffff;
    @!p not.b32 %r1142, %r1142;
}

	// end inline asm
	and.b32  	%r1165, %r1142, %r1164;
	mov.b32 	%r1147, 8;
	// begin inline asm
	{
    .reg .pred p;
    and.b32 %r1145, %r1158, %r1147;    setp.ne.u32 p, %r1145, 0;
    vote.ballot.sync.b32 %r1145, p, 0xffffffff;
    @!p not.b32 %r1145, %r1145;
}

	// end inline asm
	and.b32  	%r1166, %r1145, %r1165;
	mov.b32 	%r1150, 16;
	// begin inline asm
	{
    .reg .pred p;
    and.b32 %r1148, %r1158, %r1150;    setp.ne.u32 p, %r1148, 0;
    vote.ballot.sync.b32 %r1148, p, 0xffffffff;
    @!p not.b32 %r1148, %r1148;
}

	// end inline asm
	and.b32  	%r1167, %r1148, %r1166;
	mov.b32 	%r1153, 32;
	// begin inline asm
	{
    .reg .pred p;
    and.b32 %r1151, %r1158, %r1153;    setp.ne.u32 p, %r1151, 0;
    vote.ballot.sync.b32 %r1151, p, 0xffffffff;
    @!p not.b32 %r1151, %r1151;
}

	// end inline asm
	and.b32  	%r1168, %r1151, %r1167;
	mov.b32 	%r1156, 64;
	// begin inline asm
	{
    .reg .pred p;
    and.b32 %r1154, %r1158, %r1156;    setp.ne.u32 p, %r1154, 0;
    vote.ballot.sync.b32 %r1154, p, 0xffffffff;
    @!p not.b32 %r1154, %r1154;
}

	// end inline asm
	and.b32  	%r1169, %r1154, %r1168;
	mov.b32 	%r1159, 128;
	// begin inline asm
	{
    .reg .pred p;
    and.b32 %r1157, %r1158, %r1159;    setp.ne.u32 p, %r1157, 0;
    vote.ballot.sync.b32 %r1157, p, 0xffffffff;
    @!p not.b32 %r1157, %r1157;
}

	// end inline asm
	and.b32  	%r1170, %r1157, %r1169;
	clz.b32 	%r1171, %r1170;
	sub.s32 	%r227, 31, %r1171;
	and.b32  	%r1172, %r780, %r1170;
	popc.b32 	%r228, %r1172;
	setp.ne.s32 	%p184, %r326, %r227;
	mov.b32 	%r2158, 0;
	@%p184 bra 	$L__BB16_199;
	shl.b32 	%r1177, %r1158, 2;
	add.s32 	%r1178, %r169, %r1177;
	atom.shared.add.u32 	%r2158, [%r1178], %r228;
$L__BB16_199:
	ld.param.u32 	%r2058, [_ZN3cub18CUB_300001_SM_10006detail10radix_sort29DeviceRadixSortOnesweepKernelINS1_5radix10policy_hubIffyE10Policy1000ELNS0_9SortOrderE0EffyiiNS1_21identity_decomposer_tEEEvPT5_SB_PT3_PKSC_PT1_PKSG_PT2_PKSK_T4_iiT6__param_9];
	shfl.sync.idx.b32	%r1204|%p185, %r2158, %r227, 31, -1;
	add.s32 	%r231, %r228, %r1204;
	setp.eq.s32 	%p186, %r2138, 2147483647;
	selp.b32 	%r1205, -2147483648, %r2138, %p186;
	shr.u32 	%r1206, %r1205, %r2058;
	and.b32  	%r1201, %r1206, %r171;
	mov.b32 	%r1181, 1;
	// begin inline asm
	{
    .reg .pred p;
    and.b32 %r1179, %r1201, %r1181;    setp.ne.u32 p, %r1179, 0;
    vote.ballot.sync.b32 %r1179, p, 0xffffffff;
    @!p not.b32 %r1179, %r1179;
}

	// end inline asm
	mov.b32 	%r1184, 2;
	// begin inline asm
	{
    .reg .pred p;
    and.b32 %r1182, %r1201, %r1184;    setp.ne.u32 p, %r1182, 0;
    vote.ballot.sync.b32 %r1182, p, 0xffffffff;
    @!p not.b32 %r1182, %r1182;
}

	// end inline asm
	and.b32  	%r1207, %r1182, %r1179;
	mov.b32 	%r1187, 4;
	// begin inline asm
	{
    .reg .pred p;
    and.b32 %r1185, %r1201, %r1187;    setp.ne.u32 p, %r1185, 0;
    vote.ballot.sync.b32 %r1185, p, 0xffffffff;
    @!p not.b32 %r1185, %r1185;
}

	// end inline asm
	and.b32  	%r1208, %r1185, %r1207;
	mov.b32 	%r1190, 8;
	// begin inline asm
	{
    .reg .pred p;
    and.b32 %r1188, %r1201, %r1190;    setp.ne.u32 p, %r1188, 0;
    vote.ballot.sync.b32 %r1188, p, 0xffffffff;
    @!p not.b32 %r1188, %r1188;
}

	// end inline asm
	and.b32  	%r1209, %r1188, %r1208;
	mov.b32 	%r1193, 16;
	// begin inline asm
	{
    .reg .pred p;
    and.b32 %r1191, %r1201, %r1193;    setp.ne.u32 p, %r1191, 0;
    vote.ballot.sync.b32 %r1191, p, 0xffffffff;
    @!p not.b32 %r1191, %r1191;
}

	// end inline asm
	and.b32  	%r1210, %r1191, %r1209;
	mov.b32 	%r1196, 32;
	// begin inline asm
	{
    .reg .pred p;
    and.b32 %r1194, %r1201, %r1196;    setp.ne.u32 p, %r1194, 0;
    vote.ballot.sync.b32 %r1194, p, 0xffffffff;
    @!p not.b32 %r1194, %r1194;
}

	// end inline asm
	and.b32  	%r1211, %r1194, %r1210;
	mov.b32 	%r1199, 64;
	// begin inline asm
	{
    .reg .pred p;
    and.b32 %r1197, %r1201, %r1199;    setp.ne.u32 p, %r1197, 0;
    vote.ballot.sync.b32 %r1197, p, 0xffffffff;
    @!p not.b32 %r1197, %r1197;
}

	// end inline asm
	and.b32  	%r1212, %r1197, %r1211;
	mov.b32 	%r1202, 128;
	// begin inline asm
	{
    .reg .pred p;
    and.b32 %r1200, %r1201, %r1202;    setp.ne.u32 p, %r1200, 0;
    vote.ballot.sync.b32 %r1200, p, 0xffffffff;
    @!p not.b32 %r1200, %r1200;
}

	// end inline asm
	and.b32  	%r1213, %r1200, %r1212;
	clz.b32 	%r1214, %r1213;
	sub.s32 	%r233, 31, %r1214;
	and.b32  	%r1215, %r780, %r1213;
	popc.b32 	%r234, %r1215;
	setp.ne.s32 	%p187, %r326, %r233;
	mov.b32 	%r2159, 0;
	@%p187 bra 	$L__BB16_201;
	shl.b32 	%r1220, %r1201, 2;
	add.s32 	%r1221, %r169, %r1220;
	atom.shared.add.u32 	%r2159, [%r1221], %r234;
$L__BB16_201:
	ld.param.u32 	%r2059, [_ZN3cub18CUB_300001_SM_10006detail10radix_sort29DeviceRadixSortOnesweepKernelINS1_5radix10policy_hubIffyE10Policy1000ELNS0_9SortOrderE0EffyiiNS1_21identity_decomposer_tEEEvPT5_SB_PT3_PKSC_PT1_PKSG_PT2_PKSK_T4_iiT6__param_9];
	shfl.sync.idx.b32	%r1247|%p188, %r2159, %r233, 31, -1;
	add.s32 	%r237, %r234, %r1247;
	setp.eq.s32 	%p189, %r2137, 2147483647;
	selp.b32 	%r1248, -2147483648, %r2137, %p189;
	shr.u32 	%r1249, %r1248, %r2059;
	and.b32  	%r1244, %r1249, %r171;
	mov.b32 	%r1224, 1;
	// begin inline asm
	{
    .reg .pred p;
    and.b32 %r1222, %r1244, %r1224;    setp.ne.u32 p, %r1222, 0;
    vote.ballot.sync.b32 %r1222, p, 0xffffffff;
    @!p not.b32 %r1222, %r1222;
}

	// end inline asm
	mov.b32 	%r1227, 2;
	// begin inline asm
	{
    .reg .pred p;
    and.b32 %r1225, %r1244, %r1227;    setp.ne.u32 p, %r1225, 0;
    vote.ballot.sync.b32 %r1225, p, 0xffffffff;
    @!p not.b32 %r1225, %r1225;
}

	// end inline asm
	and.b32  	%r1250, %r1225, %r1222;
	mov.b32 	%r1230, 4;
	// begin inline asm
	{
    .reg .pred p;
    and.b32 %r1228, %r1244, %r1230;    setp.ne.u32 p, %r1228, 0;
    vote.ballot.sync.b32 %r1228, p, 0xffffffff;
    @!p not.b32 %r1228, %r1228;
}

	// end inline asm
	and.b32  	%r1251, %r1228, %r1250;
	mov.b32 	%r1233, 8;
	// begin inline asm
	{
    .reg .pred p;
    and.b32 %r1231, %r1244, %r1233;    setp.ne.u32 p, %r1231, 0;
    vote.ballot.sync.b32 %r1231, p, 0xffffffff;
    @!p not.b32 %r1231, %r1231;
}

	// end inline asm
	and.b32  	%r1252, %r1231, %r1251;
	mov.b32 	%r1236, 16;
	// begin inline asm
	{
    .reg .pred p;
    and.b32 %r1234, %r1244, %r1236;    setp.ne.u32 p, %r1234, 0;
    vote.ballot.sync.b32 %r1234, p, 0xffffffff;
    @!p not.b32 %r1234, %r1234;
}

	// end inline asm
	and.b32  	%r1253, %r1234, %r1252;
	mov.b32 	%r1239, 32;
	// begin inline asm
	{
    .reg .pred p;
    and.b32 %r1237, %r1244, %r1239;    setp.ne.u32 p, %r1237, 0;
    vote.ballot.sync.b32 %r1237, p, 0xffffffff;
    @!p not.b32 %r1237, %r1237;
}

	// end inline asm
	and.b32  	%r1254, %r1237, %r1253;
	mov.b32 	%r1242, 64;
	// begin inline asm
	{
    .reg .pred p;
    and.b32 %r1240, %r1244, %r1242;    setp.ne.u32 p, %r1240, 0;
    vote.ballot.sync.b32 %r1240, p, 0xffffffff;
    @!p not.b32 %r1240, %r1240;
}

	// end inline asm
	and.b32  	%r1255, %r1240, %r1254;
	mov.b32 	%r1245, 128;
	// begin inline asm
	{
    .reg .pred p;
    and.b32 %r1243, %r1244, %r1245;    setp.ne.u32 p, %r1243, 0;
    vote.ballot.sync.b32 %r1243, p, 0xffffffff;
    @!p not.b32 %r1243, %r1243;
}

	// end inline asm
	and.b32  	%r1256, %r1243, %r1255;
	clz.b32 	%r1257, %r1256;
	sub.s32 	%r239, 31, %r1257;
	and.b32  	%r1258, %r780, %r1256;
	popc.b32 	%r240, %r1258;
	setp.ne.s32 	%p190, %r326, %r239;
	mov.b32 	%r2160, 0;
	@%p190 bra 	$L__BB16_203;
	shl.b32 	%r1263, %r1244, 2;
	add.s32 	%r1264, %r169, %r1263;
	atom.shared.add.u32 	%r2160, [%r1264], %r240;
$L__BB16_203:
	ld.param.u32 	%r2060, [_ZN3cub18CUB_300001_SM_10006detail10radix_sort29DeviceRadixSortOnesweepKernelINS1_5radix10policy_hubIffyE10Policy1000ELNS0_9SortOrderE0EffyiiNS1_21identity_decomposer_tEEEvPT5_SB_PT3_PKSC_PT1_PKSG_PT2_PKSK_T4_iiT6__param_9];
	shfl.sync.idx.b32	%r1290|%p191, %r2160, %r239, 31, -1;
	add.s32 	%r243, %r240, %r1290;
	setp.eq.s32 	%p192, %r2136, 2147483647;
	selp.b32 	%r1291, -2147483648, %r2136, %p192;
	shr.u32 	%r1292, %r1291, %r2060;
	and.b32  	%r1287, %r1292, %r171;
	mov.b32 	%r1267, 1;
	// begin inline asm
	{
    .reg .pred p;
    and.b32 %r1265, %r1287, %r1267;    setp.ne.u32 p, %r1265, 0;
    vote.ballot.sync.b32 %r1265, p, 0xffffffff;
    @!p not.b32 %r1265, %r1265;
}

	// end inline asm
	mov.b32 	%r1270, 2;
	// begin inline asm
	{
    .reg .pred p;
    and.b32 %r1268, %r1287, %r1270;    setp.ne.u32 p, %r1268, 0;
    vote.ballot.sync.b32 %r1268, p, 0xffffffff;
    @!p not.b32 %r1268, %r1268;
}

	// end inline asm
	and.b32  	%r1293, %r1268, %r1265;
	mov.b32 	%r1273, 4;
	// begin inline asm
	{
    .reg .pred p;
    and.b32 %r1271, %r1287, %r1273;    setp.ne.u32 p, %r1271, 0;
    vote.ballot.sync.b32 %r1271, p, 0xffffffff;
    @!p not.b32 %r1271, %r1271;
}

	// end inline asm
	and.b32  	%r1294, %r1271, %r1293;
	mov.b32 	%r1276, 8;
	// begin inline asm
	{
    .reg .pred p;
    and.b32 %r1274, %r1287, %r1276;    setp.ne.u32 p, %r1274, 0;
    vote.ballot.sync.b32 %r1274, p, 0xffffffff;
    @!p not.b32 %r1274, %r1274;
}

	// end inline asm
	and.b32  	%r1295, %r1274, %r1294;
	mov.b32 	%r1279, 16;
	// begin inline asm
	{
    .reg .pred p;
    and.b32 %r1277, %r1287, %r1279;    setp.ne.u32 p, %r1277, 0;
    vote.ballot.sync.b32 %r1277, p, 0xffffffff;
    @!p not.b32 %r1277, %r1277;
}

	// end inline asm
	and.b32  	%r1296, %r1277, %r1295;
	mov.b32 	%r1282, 32;
	// begin inline asm
	{
    .reg .pred p;
    and.b32 %r1280, %r1287, %r1282;    setp.ne.u32 p, %r1280, 0;
    vote.ballot.sync.b32 %r1280, p, 0xffffffff;
    @!p not.b32 %r1280, %r1280;
}

	// end inline asm
	and.b32  	%r1297, %r1280, %r1296;
	mov.b32 	%r1285, 64;
	// begin inline asm
	{
    .reg .pred p;
    and.b32 %r1283, %r1287, %r1285;    setp.ne.u32 p, %r1283, 0;
    vote.ballot.sync.b32 %r1283, p, 0xffffffff;
    @!p not.b32 %r1283, %r1283;
}

	// end inline asm
	and.b32  	%r1298, %r1283, %r1297;
	mov.b32 	%r1288, 128;
	// begin inline asm
	{
    .reg .pred p;
    and.b32 %r1286, %r1287, %r1288;    setp.ne.u32 p, %r1286, 0;
    vote.ballot.sync.b32 %r1286, p, 0xffffffff;
    @!p not.b32 %r1286, %r1286;
}

	// end inline asm
	and.b32  	%r1299, %r1286, %r1298;
	clz.b32 	%r1300, %r1299;
	sub.s32 	%r245, 31, %r1300;
	and.b32  	%r1301, %r780, %r1299;
	popc.b32 	%r246, %r1301;
	setp.ne.s32 	%p193, %r326, %r245;
	mov.b32 	%r2161, 0;
	@%p193 bra 	$L__BB16_205;
	shl.b32 	%r1306, %r1287, 2;
	add.s32 	%r1307, %r169, %r1306;
	atom.shared.add.u32 	%r2161, [%r1307], %r246;
$L__BB16_205:
	ld.param.u32 	%r2061, [_ZN3cub18CUB_300001_SM_10006detail10radix_sort29DeviceRadixSortOnesweepKernelINS1_5radix10policy_hubIffyE10Policy1000ELNS0_9SortOrderE0EffyiiNS1_21identity_decomposer_tEEEvPT5_SB_PT3_PKSC_PT1_PKSG_PT2_PKSK_T4_iiT6__param_9];
	shfl.sync.idx.b32	%r1333|%p194, %r2161, %r245, 31, -1;
	add.s32 	%r249, %r246, %r1333;
	setp.eq.s32 	%p195, %r2135, 2147483647;
	selp.b32 	%r1334, -2147483648, %r2135, %p195;
	shr.u32 	%r1335, %r1334, %r2061;
	and.b32  	%r1330, %r1335, %r171;
	mov.b32 	%r1310, 1;
	// begin inline asm
	{
    .reg .pred p;
    and.b32 %r1308, %r1330, %r1310;    setp.ne.u32 p, %r1308, 0;
    vote.ballot.sync.b32 %r1308, p, 0xffffffff;
    @!p not.b32 %r1308, %r1308;
}

	// end inline asm
	mov.b32 	%r1313, 2;
	// begin inline asm
	{
    .reg .pred p;
    and.b32 %r1311, %r1330, %r1313;    setp.ne.u32 p, %r1311, 0;
    vote.ballot.sync.b32 %r1311, p, 0xffffffff;
    @!p not.b32 %r1311, %r1311;
}

	// end inline asm
	and.b32  	%r1336, %r1311, %r1308;
	mov.b32 	%r1316, 4;
	// begin inline asm
	{
    .reg .pred p;
    and.b32 %r1314, %r1330, %r1316;    setp.ne.u32 p, %r1314, 0;
    vote.ballot.sync.b32 %r1314, p, 0xffffffff;
    @!p not.b32 %r1314, %r1314;
}

	// end inline asm
	and.b32  	%r1337, %r1314, %r1336;
	mov.b32 	%r1319, 8;
	// begin inline asm
	{
    .reg .pred p;
    and.b32 %r1317, %r1330, %r1319;    setp.ne.u32 p, %r1317, 0;
    vote.ballot.sync.b32 %r1317, p, 0xffffffff;
    @!p not.b32 %r1317, %r1317;
}

	// end inline asm
	and.b32  	%r1338, %r1317, %r1337;
	mov.b32 	%r1322, 16;
	// begin inline asm
	{
    .reg .pred p;
    and.b32 %r1320, %r1330, %r1322;    setp.ne.u32 p, %r1320, 0;
    vote.ballot.sync.b32 %r1320, p, 0xffffffff;
    @!p not.b32 %r1320, %r1320;
}

	// end inline asm
	and.b32  	%r1339, %r1320, %r1338;
	mov.b32 	%r1325, 32;
	// begin inline asm
	{
    .reg .pred p;
    and.b32 %r1323, %r1330, %r1325;    setp.ne.u32 p, %r1323, 0;
    vote.ballot.sync.b32 %r1323, p, 0xffffffff;
    @!p not.b32 %r1323, %r1323;
}

	// end inline asm
	and.b32  	%r1340, %r1323, %r1339;
	mov.b32 	%r1328, 64;
	// begin inline asm
	{
    .reg .pred p;
    and.b32 %r1326, %r1330, %r1328;    setp.ne.u32 p, %r1326, 0;
    vote.ballot.sync.b32 %r1326, p, 0xffffffff;
    @!p not.b32 %r1326, %r1326;
}

	// end inline asm
	and.b32  	%r1341, %r1326, %r1340;
	mov.b32 	%r1331, 128;
	// begin inline asm
	{
    .reg .pred p;
    and.b32 %r1329, %r1330, %r1331;    setp.ne.u32 p, %r1329, 0;
    vote.ballot.sync.b32 %r1329, p, 0xffffffff;
    @!p not.b32 %r1329, %r1329;
}

	// end inline asm
	and.b32  	%r1342, %r1329, %r1341;
	clz.b32 	%r1343, %r1342;
	sub.s32 	%r251, 31, %r1343;
	and.b32  	%r1344, %r780, %r1342;
	popc.b32 	%r252, %r1344;
	setp.ne.s32 	%p196, %r326, %r251;
	mov.b32 	%r2162, 0;
	@%p196 bra 	$L__BB16_207;
	shl.b32 	%r1349, %r1330, 2;
	add.s32 	%r1350, %r169, %r1349;
	atom.shared.add.u32 	%r2162, [%r1350], %r252;
$L__BB16_207:
	ld.param.u32 	%r2062, [_ZN3cub18CUB_300001_SM_10006detail10radix_sort29DeviceRadixSortOnesweepKernelINS1_5radix10policy_hubIffyE10Policy1000ELNS0_9SortOrderE0EffyiiNS1_21identity_decomposer_tEEEvPT5_SB_PT3_PKSC_PT1_PKSG_PT2_PKSK_T4_iiT6__param_9];
	shfl.sync.idx.b32	%r1376|%p197, %r2162, %r251, 31, -1;
	add.s32 	%r255, %r252, %r1376;
	setp.eq.s32 	%p198, %r2134, 2147483647;
	selp.b32 	%r1377, -2147483648, %r2134, %p198;
	shr.u32 	%r1378, %r1377, %r2062;
	and.b32  	%r1373, %r1378, %r171;
	mov.b32 	%r1353, 1;
	// begin inline asm
	{
    .reg .pred p;
    and.b32 %r1351, %r1373, %r1353;    setp.ne.u32 p, %r1351, 0;
    vote.ballot.sync.b32 %r1351, p, 0xffffffff;
    @!p not.b32 %r1351, %r1351;
}

	// end inline asm
	mov.b32 	%r1356, 2;
	// begin inline asm
	{
    .reg .pred p;
    and.b32 %r1354, %r1373, %r1356;    setp.ne.u32 p, %r1354, 0;
    vote.ballot.sync.b32 %r1354, p, 0xffffffff;
    @!p not.b32 %r1354, %r1354;
}

	// end inline asm
	and.b32  	%r1379, %r1354, %r1351;
	mov.b32 	%r1359, 4;
	// begin inline asm
	{
    .reg .pred p;
    and.b32 %r1357, %r1373, %r1359;    setp.ne.u32 p, %r1357, 0;
    vote.ballot.sync.b32 %r1357, p, 0xffffffff;
    @!p not.b32 %r1357, %r1357;
}

	// end inline asm
	and.b32  	%r1380, %r1357, %r1379;
	mov.b32 	%r1362, 8;
	// begin inline asm
	{
    .reg .pred p;
    and.b32 %r1360, %r1373, %r1362;    setp.ne.u32 p, %r1360, 0;
    vote.ballot.sync.b32 %r1360, p, 0xffffffff;
    @!p not.b32 %r1360, %r1360;
}

	// end inline asm
	and.b32  	%r1381, %r1360, %r1380;
	mov.b32 	%r1365, 16;
	// begin inline asm
	{
    .reg .pred p;
    and.b32 %r1363, %r1373, %r1365;    setp.ne.u32 p, %r1363, 0;
    vote.ballot.sync.b32 %r1363, p, 0xffffffff;
    @!p not.b32 %r1363, %r1363;
}

	// end inline asm
	and.b32  	%r1382, %r1363, %r1381;
	mov.b32 	%r1368, 32;
	// begin inline asm
	{
    .reg .pred p;
    and.b32 %r1366, %r1373, %r1368;    setp.ne.u32 p, %r1366, 0;
    vote.ballot.sync.b32 %r1366, p, 0xffffffff;
    @!p not.b32 %r1366, %r1366;
}

	// end inline asm
	and.b32  	%r1383, %r1366, %r1382;
	mov.b32 	%r1371, 64;
	// begin inline asm
	{
    .reg .pred p;
    and.b32 %r1369, %r1373, %r1371;    setp.ne.u32 p, %r1369, 0;
    vote.ballot.sync.b32 %r1369, p, 0xffffffff;
    @!p not.b32 %r1369, %r1369;
}

	// end inline asm
	and.b32  	%r1384, %r1369, %r1383;
	mov.b32 	%r1374, 128;
	// begin inline asm
	{
    .reg .pred p;
    and.b32 %r1372, %r1373, %r1374;    setp.ne.u32 p, %r1372, 0;
    vote.ballot.sync.b32 %r1372, p, 0xffffffff;
    @!p not.b32 %r1372, %r1372;
}

	// end inline asm
	and.b32  	%r1385, %r1372, %r1384;
	clz.b32 	%r1386, %r1385;
	sub.s32 	%r257, 31, %r1386;
	and.b32  	%r1387, %r780, %r1385;
	popc.b32 	%r258, %r1387;
	setp.ne.s32 	%p199, %r326, %r257;
	mov.b32 	%r2163, 0;
	@%p199 bra 	$L__BB16_209;
	shl.b32 	%r1392, %r1373, 2;
	add.s32 	%r1393, %r169, %r1392;
	atom.shared.add.u32 	%r2163, [%r1393], %r258;
$L__BB16_209:
	ld.param.u32 	%r2063, [_ZN3cub18CUB_300001_SM_10006detail10radix_sort29DeviceRadixSortOnesweepKernelINS1_5radix10policy_hubIffyE10Policy1000ELNS0_9SortOrderE0EffyiiNS1_21identity_decomposer_tEEEvPT5_SB_PT3_PKSC_PT1_PKSG_PT2_PKSK_T4_iiT6__param_9];
	shfl.sync.idx.b32	%r1419|%p200, %r2163, %r257, 31, -1;
	add.s32 	%r261, %r258, %r1419;
	setp.eq.s32 	%p201, %r2133, 2147483647;
	selp.b32 	%r1420, -2147483648, %r2133, %p201;
	shr.u32 	%r1421, %r1420, %r2063;
	and.b32  	%r1416, %r1421, %r171;
	mov.b32 	%r1396, 1;
	// begin inline asm
	{
    .reg .pred p;
    and.b32 %r1394, %r1416, %r1396;    setp.ne.u32 p, %r1394, 0;
    vote.ballot.sync.b32 %r1394, p, 0xffffffff;
    @!p not.b32 %r1394, %r1394;
}

	// end inline asm
	mov.b32 	%r1399, 2;
	// begin inline asm
	{
    .reg .pred p;
    and.b32 %r1397, %r1416, %r1399;    setp.ne.u32 p, %r1397, 0;
    vote.ballot.sync.b32 %r1397, p, 0xffffffff;
    @!p not.b32 %r1397, %r1397;
}

	// end inline asm
	and.b32  	%r1422, %r1397, %r1394;
	mov.b32 	%r1402, 4;
	// begin inline asm
	{
    .reg .pred p;
    and.b32 %r1400, %r1416, %r1402;    setp.ne.u32 p, %r1400, 0;
    vote.ballot.sync.b32 %r1400, p, 0xffffffff;
    @!p not.b32 %r1400, %r1400;
}

	// end inline asm
	and.b32  	%r1423, %r1400, %r1422;
	mov.b32 	%r1405, 8;
	// begin inline asm
	{
    .reg .pred p;
    and.b32 %r1403, %r1416, %r1405;    setp.ne.u32 p, %r1403, 0;
    vote.ballot.sync.b32 %r1403, p, 0xffffffff;
    @!p not.b32 %r1403, %r1403;
}

	// end inline asm
	and.b32  	%r1424, %r1403, %r1423;
	mov.b32 	%r1408, 16;
	// begin inline asm
	{
    .reg .pred p;
    and.b32 %r1406, %r1416, %r1408;    setp.ne.u32 p, %r1406, 0;
    vote.ballot.sync.b32 %r1406, p, 0xffffffff;
    @!p not.b32 %r1406, %r1406;
}

	// end inline asm
	and.b32  	%r1425, %r1406, %r1424;
	mov.b32 	%r1411, 32;
	// begin inline asm
	{
    .reg .pred p;
    and.b32 %r1409, %r1416, %r1411;    setp.ne.u32 p, %r1409, 0;
    vote.ballot.sync.b32 %r1409, p, 0xffffffff;
    @!p not.b32 %r1409, %r1409;
}

	// end inline asm
	and.b32  	%r1426, %r1409, %r1425;
	mov.b32 	%r1414, 64;
	// begin inline asm
	{
    .reg .pred p;
    and.b32 %r1412, %r1416, %r1414;    setp.ne.u32 p, %r1412, 0;
    vote.ballot.sync.b32 %r1412, p, 0xffffffff;
    @!p not.b32 %r1412, %r1412;
}

	// end inline asm
	and.b32  	%r1427, %r1412, %r1426;
	mov.b32 	%r1417, 128;
	// begin inline asm
	{
    .reg .pred p;
    and.b32 %r1415, %r1416, %r1417;    setp.ne.u32 p, %r1415, 0;
    vote.ballot.sync.b32 %r1415, p, 0xffffffff;
    @!p not.b32 %r1415, %r1415;
}

	// end inline asm
	and.b32  	%r1428, %r1415, %r1427;
	clz.b32 	%r1429, %r1428;
	sub.s32 	%r263, 31, %r1429;
	and.b32  	%r1430, %r780, %r1428;
	popc.b32 	%r264, %r1430;
	setp.ne.s32 	%p202, %r326, %r263;
	mov.b32 	%r2164, 0;
	@%p202 bra 	$L__BB16_211;
	shl.b32 	%r1431, %r1, 5;
	and.b32  	%r1432, %r1431, 31744;
	add.s32 	%r1434, %r390, %r1432;
	shl.b32 	%r1435, %r1416, 2;
	add.s32 	%r1436, %r1434, %r1435;
	atom.shared.add.u32 	%r2164, [%r1436], %r264;
$L__BB16_211:
	ld.param.u32 	%r2064, [_ZN3cub18CUB_300001_SM_10006detail10radix_sort29DeviceRadixSortOnesweepKernelINS1_5radix10policy_hubIffyE10Policy1000ELNS0_9SortOrderE0EffyiiNS1_21identity_decomposer_tEEEvPT5_SB_PT3_PKSC_PT1_PKSG_PT2_PKSK_T4_iiT6__param_9];
	shfl.sync.idx.b32	%r1462|%p203, %r2164, %r263, 31, -1;
	add.s32 	%r267, %r264, %r1462;
	setp.eq.s32 	%p204, %r2132, 2147483647;
	selp.b32 	%r1463, -2147483648, %r2132, %p204;
	shr.u32 	%r1464, %r1463, %r2064;
	and.b32  	%r1459, %r1464, %r171;
	mov.b32 	%r1439, 1;
	// begin inline asm
	{
    .reg .pred p;
    and.b32 %r1437, %r1459, %r1439;    setp.ne.u32 p, %r1437, 0;
    vote.ballot.sync.b32 %r1437, p, 0xffffffff;
    @!p not.b32 %r1437, %r1437;
}

	// end inline asm
	mov.b32 	%r1442, 2;
	// begin inline asm
	{
    .reg .pred p;
    and.b32 %r1440, %r1459, %r1442;    setp.ne.u32 p, %r1440, 0;
    vote.ballot.sync.b32 %r1440, p, 0xffffffff;
    @!p not.b32 %r1440, %r1440;
}

	// end inline asm
	and.b32  	%r1465, %r1440, %r1437;
	mov.b32 	%r1445, 4;
	// begin inline asm
	{
    .reg .pred p;
    and.b32 %r1443, %r1459, %r1445;    setp.ne.u32 p, %r1443, 0;
    vote.ballot.sync.b32 %r1443, p, 0xffffffff;
    @!p not.b32 %r1443, %r1443;
}

	// end inline asm
	and.b32  	%r1466, %r1443, %r1465;
	mov.b32 	%r1448, 8;
	// begin inline asm
	{
    .reg .pred p;
    and.b32 %r1446, %r1459, %r1448;    setp.ne.u32 p, %r1446, 0;
    vote.ballot.sync.b32 %r1446, p, 0xffffffff;
    @!p not.b32 %r1446, %r1446;
}

	// end inline asm
	and.b32  	%r1467, %r1446, %r1466;
	mov.b32 	%r1451, 16;
	// begin inline asm
	{
    .reg .pred p;
    and.b32 %r1449, %r1459, %r1451;    setp.ne.u32 p, %r1449, 0;
    vote.ballot.sync.b32 %r1449, p, 0xffffffff;
    @!p not.b32 %r1449, %r1449;
}

	// end inline asm
	and.b32  	%r1468, %r1449, %r1467;
	mov.b32 	%r1454, 32;
	// begin inline asm
	{
    .reg .pred p;
    and.b32 %r1452, %r1459, %r1454;    setp.ne.u32 p, %r1452, 0;
    vote.ballot.sync.b32 %r1452, p, 0xffffffff;
    @!p not.b32 %r1452, %r1452;
}

	// end inline asm
	and.b32  	%r1469, %r1452, %r1468;
	mov.b32 	%r1457, 64;
	// begin inline asm
	{
    .reg .pred p;
    and.b32 %r1455, %r1459, %r1457;    setp.ne.u32 p, %r1455, 0;
    vote.ballot.sync.b32 %r1455, p, 0xffffffff;
    @!p not.b32 %r1455, %r1455;
}

	// end inline asm
	and.b32  	%r1470, %r1455, %r1469;
	mov.b32 	%r1460, 128;
	// begin inline asm
	{
    .reg .pred p;
    and.b32 %r1458, %r1459, %r1460;    setp.ne.u32 p, %r1458, 0;
    vote.ballot.sync.b32 %r1458, p, 0xffffffff;
    @!p not.b32 %r1458, %r1458;
}

	// end inline asm
	and.b32  	%r1471, %r1458, %r1470;
	clz.b32 	%r1472, %r1471;
	sub.s32 	%r269, 31, %r1472;
	and.b32  	%r1473, %r780, %r1471;
	popc.b32 	%r270, %r1473;
	setp.ne.s32 	%p205, %r326, %r269;
	mov.b32 	%r2165, 0;
	@%p205 bra 	$L__BB16_213;
	shl.b32 	%r1478, %r1459, 2;
	add.s32 	%r1479, %r169, %r1478;
	atom.shared.add.u32 	%r2165, [%r1479], %r270;
$L__BB16_213:
	setp.gt.u32 	%p206, %r1, 255;
	shfl.sync.idx.b32	%r1480|%p207, %r2165, %r269, 31, -1;
	add.s32 	%r1481, %r270, %r1480;
	bar.sync 	0;
	shl.b32 	%r1482, %r177, 2;
	add.s32 	%r273, %r390, %r1482;
	st.shared.u32 	[%r273+-4], %r2148;
	shl.b32 	%r1484, %r183, 2;
	add.s32 	%r274, %r390, %r1484;
	st.shared.u32 	[%r274+-4], %r2147;
	shl.b32 	%r1485, %r189, 2;
	add.s32 	%r275, %r390, %r1485;
	st.shared.u32 	[%r275+-4], %r2146;
	shl.b32 	%r1486, %r195, 2;
	add.s32 	%r276, %r390, %r1486;
	st.shared.u32 	[%r276+-4], %r2145;
	shl.b32 	%r1487, %r201, 2;
	add.s32 	%r277, %r390, %r1487;
	st.shared.u32 	[%r277+-4], %r2144;
	shl.b32 	%r1488, %r207, 2;
	add.s32 	%r278, %r390, %r1488;
	st.shared.u32 	[%r278+-4], %r2143;
	shl.b32 	%r1489, %r213, 2;
	add.s32 	%r279, %r390, %r1489;
	st.shared.u32 	[%r279+-4], %r2142;
	shl.b32 	%r1490, %r219, 2;
	add.s32 	%r280, %r390, %r1490;
	st.shared.u32 	[%r280+-4], %r2141;
	shl.b32 	%r1491, %r225, 2;
	add.s32 	%r281, %r390, %r1491;
	st.shared.u32 	[%r281+-4], %r2140;
	shl.b32 	%r1492, %r231, 2;
	add.s32 	%r282, %r390, %r1492;
	st.shared.u32 	[%r282+-4], %r2139;
	shl.b32 	%r1493, %r237, 2;
	add.s32 	%r283, %r390, %r1493;
	st.shared.u32 	[%r283+-4], %r2138;
	shl.b32 	%r1494, %r243, 2;
	add.s32 	%r284, %r390, %r1494;
	st.shared.u32 	[%r284+-4], %r2137;
	shl.b32 	%r1495, %r249, 2;
	add.s32 	%r285, %r390, %r1495;
	st.shared.u32 	[%r285+-4], %r2136;
	shl.b32 	%r1496, %r255, 2;
	add.s32 	%r286, %r390, %r1496;
	st.shared.u32 	[%r286+-4], %r2135;
	shl.b32 	%r1497, %r261, 2;
	add.s32 	%r287, %r390, %r1497;
	st.shared.u32 	[%r287+-4], %r2134;
	shl.b32 	%r1498, %r267, 2;
	add.s32 	%r288, %r390, %r1498;
	st.shared.u32 	[%r288+-4], %r2133;
	shl.b32 	%r1499, %r1481, 2;
	add.s32 	%r289, %r390, %r1499;
	st.shared.u32 	[%r289+-4], %r2132;
	shl.b32 	%r1500, %r1, 3;
	add.s32 	%r1501, %r390, %r1500;
	add.s32 	%r290, %r1501, 26112;
	@%p206 bra 	$L__BB16_221;
	ld.param.u64 	%rd437, [_ZN3cub18CUB_300001_SM_10006detail10radix_sort29DeviceRadixSortOnesweepKernelINS1_5radix10policy_hubIffyE10Policy1000ELNS0_9SortOrderE0EffyiiNS1_21identity_decomposer_tEEEvPT5_SB_PT3_PKSC_PT1_PKSG_PT2_PKSK_T4_iiT6__param_3];
	cvta.to.global.u64 	%rd94, %rd437;
	shl.b64 	%rd95, %rd9, 3;
	add.s64 	%rd96, %rd94, %rd95;
	ld.global.u64 	%rd97, [%rd96];
	cvt.s64.s32 	%rd98, %r168;
	sub.s64 	%rd456, %rd97, %rd98;
	st.shared.u64 	[%r290], %rd456;
	setp.lt.s32 	%p208, %r4, 1;
	mov.u32 	%r2169, %r2127;
	@%p208 bra 	$L__BB16_220;
	mov.b32 	%r2167, -1;
	mov.u32 	%r2166, %r4;
	mov.u32 	%r2169, %r2127;
$L__BB16_216:
	ld.param.u64 	%rd430, [_ZN3cub18CUB_300001_SM_10006detail10radix_sort29DeviceRadixSortOnesweepKernelINS1_5radix10policy_hubIffyE10Policy1000ELNS0_9SortOrderE0EffyiiNS1_21identity_decomposer_tEEEvPT5_SB_PT3_PKSC_PT1_PKSG_PT2_PKSK_T4_iiT6__param_0];
	add.s32 	%r294, %r2166, -1;
	shl.b32 	%r1503, %r294, 8;
	add.s32 	%r1504, %r1503, %r1;
	cvta.to.global.u64 	%rd99, %rd430;
	mul.wide.s32 	%rd100, %r1504, 4;
	add.s64 	%rd19, %rd99, %rd100;
$L__BB16_217:
	membar.cta;
	ld.volatile.global.u32 	%r295, [%rd19];
	setp.eq.s32 	%p209, %r295, 0;
	@%p209 bra 	$L__BB16_217;
	and.b32  	%r1505, %r295, 1073741823;
	add.s32 	%r2169, %r1505, %r2169;
	setp.gt.s32 	%p210, %r295, -1;
	vote.sync.ballot.b32 	%r2167, %p210, %r2167;
	setp.gt.u32 	%p212, %r2166, 1;
	and.pred  	%p213, %p210, %p212;
	mov.u32 	%r2166, %r294;
	@%p213 bra 	$L__BB16_216;
	ld.shared.u64 	%rd456, [%r290];
$L__BB16_220:
	ld.param.u64 	%rd431, [_ZN3cub18CUB_300001_SM_10006detail10radix_sort29DeviceRadixSortOnesweepKernelINS1_5radix10policy_hubIffyE10Policy1000ELNS0_9SortOrderE0EffyiiNS1_21identity_decomposer_tEEEvPT5_SB_PT3_PKSC_PT1_PKSG_PT2_PKSK_T4_iiT6__param_0];
	or.b32  	%r1506, %r2169, -2147483648;
	cvta.to.global.u64 	%rd101, %rd431;
	add.s64 	%rd103, %rd101, %rd59;
	st.volatile.global.u32 	[%rd103], %r1506;
	sub.s32 	%r1509, %r2169, %r2127;
	cvt.s64.s32 	%rd104, %r1509;
	add.s64 	%rd105, %rd456, %rd104;
	st.shared.u64 	[%r290], %rd105;
$L__BB16_221:
	ld.param.u32 	%r2040, [_ZN3cub18CUB_300001_SM_10006detail10radix_sort29DeviceRadixSortOnesweepKernelINS1_5radix10policy_hubIffyE10Policy1000ELNS0_9SortOrderE0EffyiiNS1_21identity_decomposer_tEEEvPT5_SB_PT3_PKSC_PT1_PKSG_PT2_PKSK_T4_iiT6__param_8];
	ld.param.u64 	%rd434, [_ZN3cub18CUB_300001_SM_10006detail10radix_sort29DeviceRadixSortOnesweepKernelINS1_5radix10policy_hubIffyE10Policy1000ELNS0_9SortOrderE0EffyiiNS1_21identity_decomposer_tEEEvPT5_SB_PT3_PKSC_PT1_PKSG_PT2_PKSK_T4_iiT6__param_2];
	setp.gt.u32 	%p214, %r1, 255;
	mad.lo.s32 	%r299, %r4, 6528, 6528;
	setp.lt.s32 	%p215, %r299, %r2040;
	setp.eq.s64 	%p216, %rd434, 0;
	or.pred  	%p217, %p216, %p215;
	or.pred  	%p218, %p214, %p217;
	@%p218 bra 	$L__BB16_223;
	ld.param.u64 	%rd435, [_ZN3cub18CUB_300001_SM_10006detail10radix_sort29DeviceRadixSortOnesweepKernelINS1_5radix10policy_hubIffyE10Policy1000ELNS0_9SortOrderE0EffyiiNS1_21identity_decomposer_tEEEvPT5_SB_PT3_PKSC_PT1_PKSG_PT2_PKSK_T4_iiT6__param_2];
	ld.shared.u64 	%rd106, [%r290];
	cvt.s64.s32 	%rd107, %r2127;
	cvt.s64.s32 	%rd108, %r168;
	add.s64 	%rd109, %rd108, %rd107;
	add.s64 	%rd110, %rd109, %rd106;
	cvta.to.global.u64 	%rd111, %rd435;
	shl.b64 	%rd112, %rd9, 3;
	add.s64 	%rd113, %rd111, %rd112;
	st.global.u64 	[%rd113], %rd110;
$L__BB16_223:
	ld.param.u32 	%r2041, [_ZN3cub18CUB_300001_SM_10006detail10radix_sort29DeviceRadixSortOnesweepKernelINS1_5radix10policy_hubIffyE10Policy1000ELNS0_9SortOrderE0EffyiiNS1_21identity_decomposer_tEEEvPT5_SB_PT3_PKSC_PT1_PKSG_PT2_PKSK_T4_iiT6__param_8];
	ld.param.u64 	%rd438, [_ZN3cub18CUB_300001_SM_10006detail10radix_sort29DeviceRadixSortOnesweepKernelINS1_5radix10policy_hubIffyE10Policy1000ELNS0_9SortOrderE0EffyiiNS1_21identity_decomposer_tEEEvPT5_SB_PT3_PKSC_PT1_PKSG_PT2_PKSK_T4_iiT6__param_4];
	cvta.to.global.u64 	%rd22, %rd438;
	setp.gt.s32 	%p219, %r299, %r2041;
	bar.sync 	0;
	@%p219 bra 	$L__BB16_225;
	ld.param.u32 	%r2065, [_ZN3cub18CUB_300001_SM_10006detail10radix_sort29DeviceRadixSortOnesweepKernelINS1_5radix10policy_hubIffyE10Policy1000ELNS0_9SortOrderE0EffyiiNS1_21identity_decomposer_tEEEvPT5_SB_PT3_PKSC_PT1_PKSG_PT2_PKSK_T4_iiT6__param_9];
	ld.shared.u32 	%r1512, [%r118];
	setp.eq.s32 	%p220, %r1512, 2147483647;
	selp.b32 	%r1513, -2147483648, %r1512, %p220;
	shr.u32 	%r1514, %r1513, %r2065;
	and.b32  	%r1515, %r1514, %r171;
	shl.b32 	%r1516, %r1515, 3;
	add.s32 	%r1518, %r390, 26112;
	add.s32 	%r1519, %r1518, %r1516;
	ld.shared.u64 	%rd114, [%r1519];
	add.s64 	%rd115, %rd114, %rd9;
	setp.gt.s32 	%p221, %r1512, -1;
	selp.b32 	%r1520, -1, -2147483648, %p221;
	xor.b32  	%r1521, %r1520, %r1512;
	shl.b64 	%rd116, %rd115, 2;
	add.s64 	%rd117, %rd22, %rd116;
	st.global.u32 	[%rd117], %r1521;
	bar.warp.sync 	-1;
	ld.shared.u32 	%r1522, [%r118+1536];
	setp.eq.s32 	%p222, %r1522, 2147483647;
	selp.b32 	%r1523, -2147483648, %r1522, %p222;
	shr.u32 	%r1524, %r1523, %r2065;
	and.b32  	%r1525, %r1524, %r171;
	shl.b32 	%r1526, %r1525, 3;
	add.s32 	%r1527, %r1518, %r1526;
	ld.shared.u64 	%rd118, [%r1527];
	add.s64 	%rd119, %rd118, %rd9;
	setp.gt.s32 	%p223, %r1522, -1;
	selp.b32 	%r1528, -1, -2147483648, %p223;
	xor.b32  	%r1529, %r1528, %r1522;
	shl.b64 	%rd120, %rd119, 2;
	add.s64 	%rd121, %rd22, %rd120;
	st.global.u32 	[%rd121+1536], %r1529;
	bar.warp.sync 	-1;
	ld.shared.u32 	%r1530, [%r118+3072];
	setp.eq.s32 	%p224, %r1530, 2147483647;
	selp.b32 	%r1531, -2147483648, %r1530, %p224;
	shr.u32 	%r1532, %r1531, %r2065;
	and.b32  	%r1533, %r1532, %r171;
	shl.b32 	%r1534, %r1533, 3;
	add.s32 	%r1535, %r1518, %r1534;
	ld.shared.u64 	%rd122, [%r1535];
	add.s64 	%rd123, %rd122, %rd9;
	setp.gt.s32 	%p225, %r1530, -1;
	selp.b32 	%r1536, -1, -2147483648, %p225;
	xor.b32  	%r1537, %r1536, %r1530;
	shl.b64 	%rd124, %rd123, 2;
	add.s64 	%rd125, %rd22, %rd124;
	st.global.u32 	[%rd125+3072], %r1537;
	bar.warp.sync 	-1;
	ld.shared.u32 	%r1538, [%r118+4608];
	setp.eq.s32 	%p226, %r1538, 2147483647;
	selp.b32 	%r1539, -2147483648, %r1538, %p226;
	shr.u32 	%r1540, %r1539, %r2065;
	and.b32  	%r1541, %r1540, %r171;
	shl.b32 	%r1542, %r1541, 3;
	add.s32 	%r1543, %r1518, %r1542;
	ld.shared.u64 	%rd126, [%r1543];
	add.s64 	%rd127, %rd126, %rd9;
	setp.gt.s32 	%p227, %r1538, -1;
	selp.b32 	%r1544, -1, -2147483648, %p227;
	xor.b32  	%r1545, %r1544, %r1538;
	shl.b64 	%rd128, %rd127, 2;
	add.s64 	%rd129, %rd22, %rd128;
	st.global.u32 	[%rd129+4608], %r1545;
	bar.warp.sync 	-1;
	ld.shared.u32 	%r1546, [%r118+6144];
	setp.eq.s32 	%p228, %r1546, 2147483647;
	selp.b32 	%r1547, -2147483648, %r1546, %p228;
	shr.u32 	%r1548, %r1547, %r2065;
	and.b32  	%r1549, %r1548, %r171;
	shl.b32 	%r1550, %r1549, 3;
	add.s32 	%r1551, %r1518, %r1550;
	ld.shared.u64 	%rd130, [%r1551];
	add.s64 	%rd131, %rd130, %rd9;
	setp.gt.s32 	%p229, %r1546, -1;
	selp.b32 	%r1552, -1, -2147483648, %p229;
	xor.b32  	%r1553, %r1552, %r1546;
	shl.b64 	%rd132, %rd131, 2;
	add.s64 	%rd133, %rd22, %rd132;
	st.global.u32 	[%rd133+6144], %r1553;
	bar.warp.sync 	-1;
	ld.shared.u32 	%r1554, [%r118+7680];
	setp.eq.s32 	%p230, %r1554, 2147483647;
	selp.b32 	%r1555, -2147483648, %r1554, %p230;
	shr.u32 	%r1556, %r1555, %r2065;
	and.b32  	%r1557, %r1556, %r171;
	shl.b32 	%r1558, %r1557, 3;
	add.s32 	%r1559, %r1518, %r1558;
	ld.shared.u64 	%rd134, [%r1559];
	add.s64 	%rd135, %rd134, %rd9;
	setp.gt.s32 	%p231, %r1554, -1;
	selp.b32 	%r1560, -1, -2147483648, %p231;
	xor.b32  	%r1561, %r1560, %r1554;
	shl.b64 	%rd136, %rd135, 2;
	add.s64 	%rd137, %rd22, %rd136;
	st.global.u32 	[%rd137+7680], %r1561;
	bar.warp.sync 	-1;
	ld.shared.u32 	%r1562, [%r118+9216];
	setp.eq.s32 	%p232, %r1562, 2147483647;
	selp.b32 	%r1563, -2147483648, %r1562, %p232;
	shr.u32 	%r1564, %r1563, %r2065;
	and.b32  	%r1565, %r1564, %r171;
	shl.b32 	%r1566, %r1565, 3;
	add.s32 	%r1567, %r1518, %r1566;
	ld.shared.u64 	%rd138, [%r1567];
	add.s64 	%rd139, %rd138, %rd9;
	setp.gt.s32 	%p233, %r1562, -1;
	selp.b32 	%r1568, -1, -2147483648, %p233;
	xor.b32  	%r1569, %r1568, %r1562;
	shl.b64 	%rd140, %rd139, 2;
	add.s64 	%rd141, %rd22, %rd140;
	st.global.u32 	[%rd141+9216], %r1569;
	bar.warp.sync 	-1;
	ld.shared.u32 	%r1570, [%r118+10752];
	setp.eq.s32 	%p234, %r1570, 2147483647;
	selp.b32 	%r1571, -2147483648, %r1570, %p234;
	shr.u32 	%r1572, %r1571, %r2065;
	and.b32  	%r1573, %r1572, %r171;
	shl.b32 	%r1574, %r1573, 3;
	add.s32 	%r1575, %r1518, %r1574;
	ld.shared.u64 	%rd142, [%r1575];
	add.s64 	%rd143, %rd142, %rd9;
	setp.gt.s32 	%p235, %r1570, -1;
	selp.b32 	%r1576, -1, -2147483648, %p235;
	xor.b32  	%r1577, %r1576, %r1570;
	shl.b64 	%rd144, %rd143, 2;
	add.s64 	%rd145, %rd22, %rd144;
	st.global.u32 	[%rd145+10752], %r1577;
	bar.warp.sync 	-1;
	ld.shared.u32 	%r1578, [%r118+12288];
	setp.eq.s32 	%p236, %r1578, 2147483647;
	selp.b32 	%r1579, -2147483648, %r1578, %p236;
	shr.u32 	%r1580, %r1579, %r2065;
	and.b32  	%r1581, %r1580, %r171;
	shl.b32 	%r1582, %r1581, 3;
	add.s32 	%r1583, %r1518, %r1582;
	ld.shared.u64 	%rd146, [%r1583];
	add.s64 	%rd147, %rd146, %rd9;
	setp.gt.s32 	%p237, %r1578, -1;
	selp.b32 	%r1584, -1, -2147483648, %p237;
	xor.b32  	%r1585, %r1584, %r1578;
	shl.b64 	%rd148, %rd147, 2;
	add.s64 	%rd149, %rd22, %rd148;
	st.global.u32 	[%rd149+12288], %r1585;
	bar.warp.sync 	-1;
	ld.shared.u32 	%r1586, [%r118+13824];
	setp.eq.s32 	%p238, %r1586, 2147483647;
	selp.b32 	%r1587, -2147483648, %r1586, %p238;
	shr.u32 	%r1588, %r1587, %r2065;
	and.b32  	%r1589, %r1588, %r171;
	shl.b32 	%r1590, %r1589, 3;
	add.s32 	%r1591, %r1518, %r1590;
	ld.shared.u64 	%rd150, [%r1591];
	add.s64 	%rd151, %rd150, %rd9;
	setp.gt.s32 	%p239, %r1586, -1;
	selp.b32 	%r1592, -1, -2147483648, %p239;
	xor.b32  	%r1593, %r1592, %r1586;
	shl.b64 	%rd152, %rd151, 2;
	add.s64 	%rd153, %rd22, %rd152;
	st.global.u32 	[%rd153+13824], %r1593;
	bar.warp.sync 	-1;
	ld.shared.u32 	%r1594, [%r118+15360];
	setp.eq.s32 	%p240, %r1594, 2147483647;
	selp.b32 	%r1595, -2147483648, %r1594, %p240;
	shr.u32 	%r1596, %r1595, %r2065;
	and.b32  	%r1597, %r1596, %r171;
	shl.b32 	%r1598, %r1597, 3;
	add.s32 	%r1599, %r1518, %r1598;
	ld.shared.u64 	%rd154, [%r1599];
	add.s64 	%rd155, %rd154, %rd9;
	setp.gt.s32 	%p241, %r1594, -1;
	selp.b32 	%r1600, -1, -2147483648, %p241;
	xor.b32  	%r1601, %r1600, %r1594;
	shl.b64 	%rd156, %rd155, 2;
	add.s64 	%rd157, %rd22, %rd156;
	st.global.u32 	[%rd157+15360], %r1601;
	bar.warp.sync 	-1;
	ld.shared.u32 	%r1602, [%r118+16896];
	setp.eq.s32 	%p242, %r1602, 2147483647;
	selp.b32 	%r1603, -2147483648, %r1602, %p242;
	shr.u32 	%r1604, %r1603, %r2065;
	and.b32  	%r1605, %r1604, %r171;
	shl.b32 	%r1606, %r1605, 3;
	add.s32 	%r1607, %r1518, %r1606;
	ld.shared.u64 	%rd158, [%r1607];
	add.s64 	%rd159, %rd158, %rd9;
	setp.gt.s32 	%p243, %r1602, -1;
	selp.b32 	%r1608, -1, -2147483648, %p243;
	xor.b32  	%r1609, %r1608, %r1602;
	shl.b64 	%rd160, %rd159, 2;
	add.s64 	%rd161, %rd22, %rd160;
	st.global.u32 	[%rd161+16896], %r1609;
	bar.warp.sync 	-1;
	ld.shared.u32 	%r1610, [%r118+18432];
	setp.eq.s32 	%p244, %r1610, 2147483647;
	selp.b32 	%r1611, -2147483648, %r1610, %p244;
	shr.u32 	%r1612, %r1611, %r2065;
	and.b32  	%r1613, %r1612, %r171;
	shl.b32 	%r1614, %r1613, 3;
	add.s32 	%r1615, %r1518, %r1614;
	ld.shared.u64 	%rd162, [%r1615];
	add.s64 	%rd163, %rd162, %rd9;
	setp.gt.s32 	%p245, %r1610, -1;
	selp.b32 	%r1616, -1, -2147483648, %p245;
	xor.b32  	%r1617, %r1616, %r1610;
	shl.b64 	%rd164, %rd163, 2;
	add.s64 	%rd165, %rd22, %rd164;
	st.global.u32 	[%rd165+18432], %r1617;
	bar.warp.sync 	-1;
	ld.shared.u32 	%r1618, [%r118+19968];
	setp.eq.s32 	%p246, %r1618, 2147483647;
	selp.b32 	%r1619, -2147483648, %r1618, %p246;
	shr.u32 	%r1620, %r1619, %r2065;
	and.b32  	%r1621, %r1620, %r171;
	shl.b32 	%r1622, %r1621, 3;
	add.s32 	%r1623, %r1518, %r1622;
	ld.shared.u64 	%rd166, [%r1623];
	add.s64 	%rd167, %rd166, %rd9;
	setp.gt.s32 	%p247, %r1618, -1;
	selp.b32 	%r1624, -1, -2147483648, %p247;
	xor.b32  	%r1625, %r1624, %r1618;
	shl.b64 	%rd168, %rd167, 2;
	add.s64 	%rd169, %rd22, %rd168;
	st.global.u32 	[%rd169+19968], %r1625;
	bar.warp.sync 	-1;
	ld.shared.u32 	%r1626, [%r118+21504];
	setp.eq.s32 	%p248, %r1626, 2147483647;
	selp.b32 	%r1627, -2147483648, %r1626, %p248;
	shr.u32 	%r1628, %r1627, %r2065;
	and.b32  	%r1629, %r1628, %r171;
	shl.b32 	%r1630, %r1629, 3;
	add.s32 	%r1631, %r1518, %r1630;
	ld.shared.u64 	%rd170, [%r1631];
	add.s64 	%rd171, %rd170, %rd9;
	setp.gt.s32 	%p249, %r1626, -1;
	selp.b32 	%r1632, -1, -2147483648, %p249;
	xor.b32  	%r1633, %r1632, %r1626;
	shl.b64 	%rd172, %rd171, 2;
	add.s64 	%rd173, %rd22, %rd172;
	st.global.u32 	[%rd173+21504], %r1633;
	bar.warp.sync 	-1;
	ld.shared.u32 	%r1634, [%r118+23040];
	setp.eq.s32 	%p250, %r1634, 2147483647;
	selp.b32 	%r1635, -2147483648, %r1634, %p250;
	shr.u32 	%r1636, %r1635, %r2065;
	and.b32  	%r1637, %r1636, %r171;
	shl.b32 	%r1638, %r1637, 3;
	add.s32 	%r1639, %r1518, %r1638;
	ld.shared.u64 	%rd174, [%r1639];
	add.s64 	%rd175, %rd174, %rd9;
	setp.gt.s32 	%p251, %r1634, -1;
	selp.b32 	%r1640, -1, -2147483648, %p251;
	xor.b32  	%r1641, %r1640, %r1634;
	shl.b64 	%rd176, %rd175, 2;
	add.s64 	%rd177, %rd22, %rd176;
	st.global.u32 	[%rd177+23040], %r1641;
	bar.warp.sync 	-1;
	ld.shared.u32 	%r1642, [%r118+24576];
	setp.eq.s32 	%p252, %r1642, 2147483647;
	selp.b32 	%r1643, -2147483648, %r1642, %p252;
	shr.u32 	%r1644, %r1643, %r2065;
	and.b32  	%r1645, %r1644, %r171;
	shl.b32 	%r1646, %r1645, 3;
	add.s32 	%r1647, %r1518, %r1646;
	ld.shared.u64 	%rd178, [%r1647];
	add.s64 	%rd179, %rd178, %rd9;
	setp.gt.s32 	%p253, %r1642, -1;
	selp.b32 	%r1648, -1, -2147483648, %p253;
	xor.b32  	%r1649, %r1648, %r1642;
	shl.b64 	%rd180, %rd179, 2;
	add.s64 	%rd181, %rd22, %rd180;
	st.global.u32 	[%rd181+24576], %r1649;
	bar.warp.sync 	-1;
	bra.uni 	$L__BB16_260;
$L__BB16_225:
	ld.param.u32 	%r2042, [_ZN3cub18CUB_300001_SM_10006detail10radix_sort29DeviceRadixSortOnesweepKernelINS1_5radix10policy_hubIffyE10Policy1000ELNS0_9SortOrderE0EffyiiNS1_21identity_decomposer_tEEEvPT5_SB_PT3_PKSC_PT1_PKSG_PT2_PKSK_T4_iiT6__param_8];
	mad.lo.s32 	%r301, %r4, -6528, %r2042;
	setp.ge.s32 	%p254, %r1, %r301;
	@%p254 bra 	$L__BB16_227;
	ld.param.u32 	%r2066, [_ZN3cub18CUB_300001_SM_10006detail10radix_sort29DeviceRadixSortOnesweepKernelINS1_5radix10policy_hubIffyE10Policy1000ELNS0_9SortOrderE0EffyiiNS1_21identity_decomposer_tEEEvPT5_SB_PT3_PKSC_PT1_PKSG_PT2_PKSK_T4_iiT6__param_9];
	ld.shared.u32 	%r1650, [%r118];
	setp.eq.s32 	%p255, %r1650, 2147483647;
	selp.b32 	%r1651, -2147483648, %r1650, %p255;
	shr.u32 	%r1652, %r1651, %r2066;
	and.b32  	%r1653, %r1652, %r171;
	shl.b32 	%r1654, %r1653, 3;
	add.s32 	%r1656, %r390, %r1654;
	ld.shared.u64 	%rd182, [%r1656+26112];
	setp.gt.s32 	%p256, %r1650, -1;
	selp.b32 	%r1657, -1, -2147483648, %p256;
	xor.b32  	%r1658, %r1657, %r1650;
	add.s64 	%rd183, %rd182, %rd9;
	shl.b64 	%rd184, %rd183, 2;
	add.s64 	%rd185, %rd22, %rd184;
	st.global.u32 	[%rd185], %r1658;
$L__BB16_227:
	bar.warp.sync 	-1;
	add.s32 	%r1659, %r1, 384;
	setp.ge.s32 	%p257, %r1659, %r301;
	@%p257 bra 	$L__BB16_229;
	ld.param.u32 	%r2067, [_ZN3cub18CUB_300001_SM_10006detail10radix_sort29DeviceRadixSortOnesweepKernelINS1_5radix10policy_hubIffyE10Policy1000ELNS0_9SortOrderE0EffyiiNS1_21identity_decomposer_tEEEvPT5_SB_PT3_PKSC_PT1_PKSG_PT2_PKSK_T4_iiT6__param_9];
	ld.shared.u32 	%r1660, [%r118+1536];
	setp.eq.s32 	%p258, %r1660, 2147483647;
	selp.b32 	%r1661, -2147483648, %r1660, %p258;
	shr.u32 	%r1662, %r1661, %r2067;
	and.b32  	%r1663, %r1662, %r171;
	shl.b32 	%r1664, %r1663, 3;
	add.s32 	%r1666, %r390, %r1664;
	ld.shared.u64 	%rd186, [%r1666+26112];
	setp.gt.s32 	%p259, %r1660, -1;
	selp.b32 	%r1667, -1, -2147483648, %p259;
	xor.b32  	%r1668, %r1667, %r1660;
	add.s64 	%rd187, %rd186, %rd9;
	shl.b64 	%rd188, %rd187, 2;
	add.s64 	%rd189, %rd22, %rd188;
	st.global.u32 	[%rd189+1536], %r1668;
$L__BB16_229:
	bar.warp.sync 	-1;
	add.s32 	%r1669, %r1, 768;
	setp.ge.s32 	%p260, %r1669, %r301;
	@%p260 bra 	$L__BB16_231;
	ld.param.u32 	%r2068, [_ZN3cub18CUB_300001_SM_10006detail10radix_sort29DeviceRadixSortOnesweepKernelINS1_5radix10policy_hubIffyE10Policy1000ELNS0_9SortOrderE0EffyiiNS1_21identity_decomposer_tEEEvPT5_SB_PT3_PKSC_PT1_PKSG_PT2_PKSK_T4_iiT6__param_9];
	ld.shared.u32 	%r1670, [%r118+3072];
	setp.eq.s32 	%p261, %r1670, 2147483647;
	selp.b32 	%r1671, -2147483648, %r1670, %p261;
	shr.u32 	%r1672, %r1671, %r2068;
	and.b32  	%r1673, %r1672, %r171;
	shl.b32 	%r1674, %r1673, 3;
	add.s32 	%r1676, %r390, %r1674;
	ld.shared.u64 	%rd190, [%r1676+26112];
	setp.gt.s32 	%p262, %r1670, -1;
	selp.b32 	%r1677, -1, -2147483648, %p262;
	xor.b32  	%r1678, %r1677, %r1670;
	add.s64 	%rd191, %rd190, %rd9;
	shl.b64 	%rd192, %rd191, 2;
	add.s64 	%rd193, %rd22, %rd192;
	st.global.u32 	[%rd193+3072], %r1678;
$L__BB16_231:
	bar.warp.sync 	-1;
	add.s32 	%r1679, %r1, 1152;
	setp.ge.s32 	%p263, %r1679, %r301;
	@%p263 bra 	$L__BB16_233;
	ld.param.u32 	%r2069, [_ZN3cub18CUB_300001_SM_10006detail10radix_sort29DeviceRadixSortOnesweepKernelINS1_5radix10policy_hubIffyE10Policy1000ELNS0_9SortOrderE0EffyiiNS1_21identity_decomposer_tEEEvPT5_SB_PT3_PKSC_PT1_PKSG_PT2_PKSK_T4_iiT6__param_9];
	ld.shared.u32 	%r1680, [%r118+4608];
	setp.eq.s32 	%p264, %r1680, 2147483647;
	selp.b32 	%r1681, -2147483648, %r1680, %p264;
	shr.u32 	%r1682, %r1681, %r2069;
	and.b32  	%r1683, %r1682, %r171;
	shl.b32 	%r1684, %r1683, 3;
	add.s32 	%r1686, %r390, %r1684;
	ld.shared.u64 	%rd194, [%r1686+26112];
	setp.gt.s32 	%p265, %r1680, -1;
	selp.b32 	%r1687, -1, -2147483648, %p265;
	xor.b32  	%r1688, %r1687, %r1680;
	add.s64 	%rd195, %rd194, %rd9;
	shl.b64 	%rd196, %rd195, 2;
	add.s64 	%rd197, %rd22, %rd196;
	st.global.u32 	[%rd197+4608], %r1688;
$L__BB16_233:
	bar.warp.sync 	-1;
	add.s32 	%r1689, %r1, 1536;
	setp.ge.s32 	%p266, %r1689, %r301;
	@%p266 bra 	$L__BB16_235;
	ld.param.u32 	%r2070, [_ZN3cub18CUB_300001_SM_10006detail10radix_sort29DeviceRadixSortOnesweepKernelINS1_5radix10policy_hubIffyE10Policy1000ELNS0_9SortOrderE0EffyiiNS1_21identity_decomposer_tEEEvPT5_SB_PT3_PKSC_PT1_PKSG_PT2_PKSK_T4_iiT6__param_9];
	ld.shared.u32 	%r1690, [%r118+6144];
	setp.eq.s32 	%p267, %r1690, 2147483647;
	selp.b32 	%r1691, -2147483648, %r1690, %p267;
	shr.u32 	%r1692, %r1691, %r2070;
	and.b32  	%r1693, %r1692, %r171;
	shl.b32 	%r1694, %r1693, 3;
	add.s32 	%r1696, %r390, %r1694;
	ld.shared.u64 	%rd198, [%r1696+26112];
	setp.gt.s32 	%p268, %r1690, -1;
	selp.b32 	%r1697, -1, -2147483648, %p268;
	xor.b32  	%r1698, %r1697, %r1690;
	add.s64 	%rd199, %rd198, %rd9;
	shl.b64 	%rd200, %rd199, 2;
	add.s64 	%rd201, %rd22, %rd200;
	st.global.u32 	[%rd201+6144], %r1698;
$L__BB16_235:
	bar.warp.sync 	-1;
	add.s32 	%r1699, %r1, 1920;
	setp.ge.s32 	%p269, %r1699, %r301;
	@%p269 bra 	$L__BB16_237;
	ld.param.u32 	%r2071, [_ZN3cub18CUB_300001_SM_10006detail10radix_sort29DeviceRadixSortOnesweepKernelINS1_5radix10policy_hubIffyE10Policy1000ELNS0_9SortOrderE0EffyiiNS1_21identity_decomposer_tEEEvPT5_SB_PT3_PKSC_PT1_PKSG_PT2_PKSK_T4_iiT6__param_9];
	ld.shared.u32 	%r1700, [%r118+7680];
	setp.eq.s32 	%p270, %r1700, 2147483647;
	selp.b32 	%r1701, -2147483648, %r1700, %p270;
	shr.u32 	%r1702, %r1701, %r2071;
	and.b32  	%r1703, %r1702, %r171;
	shl.b32 	%r1704, %r1703, 3;
	add.s32 	%r1706, %r390, %r1704;
	ld.shared.u64 	%rd202, [%r1706+26112];
	setp.gt.s32 	%p271, %r1700, -1;
	selp.b32 	%r1707, -1, -2147483648, %p271;
	xor.b32  	%r1708, %r1707, %r1700;
	add.s64 	%rd203, %rd202, %rd9;
	shl.b64 	%rd204, %rd203, 2;
	add.s64 	%rd205, %rd22, %rd204;
	st.global.u32 	[%rd205+7680], %r1708;
$L__BB16_237:
	bar.warp.sync 	-1;
	add.s32 	%r1709, %r1, 2304;
	setp.ge.s32 	%p272, %r1709, %r301;
	@%p272 bra 	$L__BB16_239;
	ld.param.u32 	%r2072, [_ZN3cub18CUB_300001_SM_10006detail10radix_sort29DeviceRadixSortOnesweepKernelINS1_5radix10policy_hubIffyE10Policy1000ELNS0_9SortOrderE0EffyiiNS1_21identity_decomposer_tEEEvPT5_SB_PT3_PKSC_PT1_PKSG_PT2_PKSK_T4_iiT6__param_9];
	ld.shared.u32 	%r1710, [%r118+9216];
	setp.eq.s32 	%p273, %r1710, 2147483647;
	selp.b32 	%r1711, -2147483648, %r1710, %p273;
	shr.u32 	%r1712, %r1711, %r2072;
	and.b32  	%r1713, %r1712, %r171;
	shl.b32 	%r1714, %r1713, 3;
	add.s32 	%r1716, %r390, %r1714;
	ld.shared.u64 	%rd206, [%r1716+26112];
	setp.gt.s32 	%p274, %r1710, -1;
	selp.b32 	%r1717, -1, -2147483648, %p274;
	xor.b32  	%r1718, %r1717, %r1710;
	add.s64 	%rd207, %rd206, %rd9;
	shl.b64 	%rd208, %rd207, 2;
	add.s64 	%rd209, %rd22, %rd208;
	st.global.u32 	[%rd209+9216], %r1718;
$L__BB16_239:
	bar.warp.sync 	-1;
	add.s32 	%r1719, %r1, 2688;
	setp.ge.s32 	%p275, %r1719, %r301;
	@%p275 bra 	$L__BB16_241;
	ld.param.u32 	%r2073, [_ZN3cub18CUB_300001_SM_10006detail10radix_sort29DeviceRadixSortOnesweepKernelINS1_5radix10policy_hubIffyE10Policy1000ELNS0_9SortOrderE0EffyiiNS1_21identity_decomposer_tEEEvPT5_SB_PT3_PKSC_PT1_PKSG_PT2_PKSK_T4_iiT6__param_9];
	ld.shared.u32 	%r1720, [%r118+10752];
	setp.eq.s32 	%p276, %r1720, 2147483647;
	selp.b32 	%r1721, -2147483648, %r1720, %p276;
	shr.u32 	%r1722, %r1721, %r2073;
	and.b32  	%r1723, %r1722, %r171;
	shl.b32 	%r1724, %r1723, 3;
	add.s32 	%r1726, %r390, %r1724;
	ld.shared.u64 	%rd210, [%r1726+26112];
	setp.gt.s32 	%p277, %r1720, -1;
	selp.b32 	%r1727, -1, -2147483648, %p277;
	xor.b32  	%r1728, %r1727, %r1720;
	add.s64 	%rd211, %rd210, %rd9;
	shl.b64 	%rd212, %rd211, 2;
	add.s64 	%rd213, %rd22, %rd212;
	st.global.u32 	[%rd213+10752], %r1728;
$L__BB16_241:
	bar.warp.sync 	-1;
	or.b32  	%r1729, %r1, 3072;
	setp.ge.s32 	%p278, %r1729, %r301;
	@%p278 bra 	$L__BB16_243;
	ld.param.u32 	%r2074, [_ZN3cub18CUB_300001_SM_10006detail10radix_sort29DeviceRadixSortOnesweepKernelINS1_5radix10policy_hubIffyE10Policy1000ELNS0_9SortOrderE0EffyiiNS1_21identity_decomposer_tEEEvPT5_SB_PT3_PKSC_PT1_PKSG_PT2_PKSK_T4_iiT6__param_9];
	ld.shared.u32 	%r1730, [%r118+12288];
	setp.eq.s32 	%p279, %r1730, 2147483647;
	selp.b32 	%r1731, -2147483648, %r1730, %p279;
	shr.u32 	%r1732, %r1731, %r2074;
	and.b32  	%r1733, %r1732, %r171;
	shl.b32 	%r1734, %r1733, 3;
	add.s32 	%r1736, %r390, %r1734;
	ld.shared.u64 	%rd214, [%r1736+26112];
	setp.gt.s32 	%p280, %r1730, -1;
	selp.b32 	%r1737, -1, -2147483648, %p280;
	xor.b32  	%r1738, %r1737, %r1730;
	add.s64 	%rd215, %rd214, %rd9;
	shl.b64 	%rd216, %rd215, 2;
	add.s64 	%rd217, %rd22, %rd216;
	st.global.u32 	[%rd217+12288], %r1738;
$L__BB16_243:
	bar.warp.sync 	-1;
	add.s32 	%r1739, %r1, 3456;
	setp.ge.s32 	%p281, %r1739, %r301;
	@%p281 bra 	$L__BB16_245;
	ld.param.u32 	%r2075, [_ZN3cub18CUB_300001_SM_10006detail10radix_sort29DeviceRadixSortOnesweepKernelINS1_5radix10policy_hubIffyE10Policy1000ELNS0_9SortOrderE0EffyiiNS1_21identity_decomposer_tEEEvPT5_SB_PT3_PKSC_PT1_PKSG_PT2_PKSK_T4_iiT6__param_9];
	ld.shared.u32 	%r1740, [%r118+13824];
	setp.eq.s32 	%p282, %r1740, 2147483647;
	selp.b32 	%r1741, -2147483648, %r1740, %p282;
	shr.u32 	%r1742, %r1741, %r2075;
	and.b32  	%r1743, %r1742, %r171;
	shl.b32 	%r1744, %r1743, 3;
	add.s32 	%r1746, %r390, %r1744;
	ld.shared.u64 	%rd218, [%r1746+26112];
	setp.gt.s32 	%p283, %r1740, -1;
	selp.b32 	%r1747, -1, -2147483648, %p283;
	xor.b32  	%r1748, %r1747, %r1740;
	add.s64 	%rd219, %rd218, %rd9;
	shl.b64 	%rd220, %rd219, 2;
	add.s64 	%rd221, %rd22, %rd220;
	st.global.u32 	[%rd221+13824], %r1748;
$L__BB16_245:
	bar.warp.sync 	-1;
	add.s32 	%r1749, %r1, 3840;
	setp.ge.s32 	%p284, %r1749, %r301;
	@%p284 bra 	$L__BB16_247;
	ld.param.u32 	%r2076, [_ZN3cub18CUB_300001_SM_10006detail10radix_sort29DeviceRadixSortOnesweepKernelINS1_5radix10policy_hubIffyE10Policy1000ELNS0_9SortOrderE0EffyiiNS1_21identity_decomposer_tEEEvPT5_SB_PT3_PKSC_PT1_PKSG_PT2_PKSK_T4_iiT6__param_9];
	ld.shared.u32 	%r1750, [%r118+15360];
	setp.eq.s32 	%p285, %r1750, 2147483647;
	selp.b32 	%r1751, -2147483648, %r1750, %p285;
	shr.u32 	%r1752, %r1751, %r2076;
	and.b32  	%r1753, %r1752, %r171;
	shl.b32 	%r1754, %r1753, 3;
	add.s32 	%r1756, %r390, %r1754;
	ld.shared.u64 	%rd222, [%r1756+26112];
	setp.gt.s32 	%p286, %r1750, -1;
	selp.b32 	%r1757, -1, -2147483648, %p286;
	xor.b32  	%r1758, %r1757, %r1750;
	add.s64 	%rd223, %rd222, %rd9;
	shl.b64 	%rd224, %rd223, 2;
	add.s64 	%rd225, %rd22, %rd224;
	st.global.u32 	[%rd225+15360], %r1758;
$L__BB16_247:
	bar.warp.sync 	-1;
	add.s32 	%r1759, %r1, 4224;
	setp.ge.s32 	%p287, %r1759, %r301;
	@%p287 bra 	$L__BB16_249;
	ld.param.u32 	%r2077, [_ZN3cub18CUB_300001_SM_10006detail10radix_sort29DeviceRadixSortOnesweepKernelINS1_5radix10policy_hubIffyE10Policy1000ELNS0_9SortOrderE0EffyiiNS1_21identity_decomposer_tEEEvPT5_SB_PT3_PKSC_PT1_PKSG_PT2_PKSK_T4_iiT6__param_9];
	ld.shared.u32 	%r1760, [%r118+16896];
	setp.eq.s32 	%p288, %r1760, 2147483647;
	selp.b32 	%r1761, -2147483648, %r1760, %p288;
	shr.u32 	%r1762, %r1761, %r2077;
	and.b32  	%r1763, %r1762, %r171;
	shl.b32 	%r1764, %r1763, 3;
	add.s32 	%r1766, %r390, %r1764;
	ld.shared.u64 	%rd226, [%r1766+26112];
	setp.gt.s32 	%p289, %r1760, -1;
	selp.b32 	%r1767, -1, -2147483648, %p289;
	xor.b32  	%r1768, %r1767, %r1760;
	add.s64 	%rd227, %rd226, %rd9;
	shl.b64 	%rd228, %rd227, 2;
	add.s64 	%rd229, %rd22, %rd228;
	st.global.u32 	[%rd229+16896], %r1768;
$L__BB16_249:
	bar.warp.sync 	-1;
	add.s32 	%r1769, %r1, 4608;
	setp.ge.s32 	%p290, %r1769, %r301;
	@%p290 bra 	$L__BB16_251;
	ld.param.u32 	%r2078, [_ZN3cub18CUB_300001_SM_10006detail10radix_sort29DeviceRadixSortOnesweepKernelINS1_5radix10policy_hubIffyE10Policy1000ELNS0_9SortOrderE0EffyiiNS1_21identity_decomposer_tEEEvPT5_SB_PT3_PKSC_PT1_PKSG_PT2_PKSK_T4_iiT6__param_9];
	ld.shared.u32 	%r1770, [%r118+18432];
	setp.eq.s32 	%p291, %r1770, 2147483647;
	selp.b32 	%r1771, -2147483648, %r1770, %p291;
	shr.u32 	%r1772, %r1771, %r2078;
	and.b32  	%r1773, %r1772, %r171;
	shl.b32 	%r1774, %r1773, 3;
	add.s32 	%r1776, %r390, %r1774;
	ld.shared.u64 	%rd230, [%r1776+26112];
	setp.gt.s32 	%p292, %r1770, -1;
	selp.b32 	%r1777, -1, -2147483648, %p292;
	xor.b32  	%r1778, %r1777, %r1770;
	add.s64 	%rd231, %rd230, %rd9;
	shl.b64 	%rd232, %rd231, 2;
	add.s64 	%rd233, %rd22, %rd232;
	st.global.u32 	[%rd233+18432], %r1778;
$L__BB16_251:
	bar.warp.sync 	-1;
	add.s32 	%r1779, %r1, 4992;
	setp.ge.s32 	%p293, %r1779, %r301;
	@%p293 bra 	$L__BB16_253;
	ld.param.u32 	%r2079, [_ZN3cub18CUB_300001_SM_10006detail10radix_sort29DeviceRadixSortOnesweepKernelINS1_5radix10policy_hubIffyE10Policy1000ELNS0_9SortOrderE0EffyiiNS1_21identity_decomposer_tEEEvPT5_SB_PT3_PKSC_PT1_PKSG_PT2_PKSK_T4_iiT6__param_9];
	ld.shared.u32 	%r1780, [%r118+19968];
	setp.eq.s32 	%p294, %r1780, 2147483647;
	selp.b32 	%r1781, -2147483648, %r1780, %p294;
	shr.u32 	%r1782, %r1781, %r2079;
	and.b32  	%r1783, %r1782, %r171;
	shl.b32 	%r1784, %r1783, 3;
	add.s32 	%r1786, %r390, %r1784;
	ld.shared.u64 	%rd234, [%r1786+26112];
	setp.gt.s32 	%p295, %r1780, -1;
	selp.b32 	%r1787, -1, -2147483648, %p295;
	xor.b32  	%r1788, %r1787, %r1780;
	add.s64 	%rd235, %rd234, %rd9;
	shl.b64 	%rd236, %rd235, 2;
	add.s64 	%rd237, %rd22, %rd236;
	st.global.u32 	[%rd237+19968], %r1788;
$L__BB16_253:
	bar.warp.sync 	-1;
	add.s32 	%r1789, %r1, 5376;
	setp.ge.s32 	%p296, %r1789, %r301;
	@%p296 bra 	$L__BB16_255;
	ld.param.u32 	%r2080, [_ZN3cub18CUB_300001_SM_10006detail10radix_sort29DeviceRadixSortOnesweepKernelINS1_5radix10policy_hubIffyE10Policy1000ELNS0_9SortOrderE0EffyiiNS1_21identity_decomposer_tEEEvPT5_SB_PT3_PKSC_PT1_PKSG_PT2_PKSK_T4_iiT6__param_9];
	ld.shared.u32 	%r1790, [%r118+21504];
	setp.eq.s32 	%p297, %r1790, 2147483647;
	selp.b32 	%r1791, -2147483648, %r1790, %p297;
	shr.u32 	%r1792, %r1791, %r2080;
	and.b32  	%r1793, %r1792, %r171;
	shl.b32 	%r1794, %r1793, 3;
	add.s32 	%r1796, %r390, %r1794;
	ld.shared.u64 	%rd238, [%r1796+26112];
	setp.gt.s32 	%p298, %r1790, -1;
	selp.b32 	%r1797, -1, -2147483648, %p298;
	xor.b32  	%r1798, %r1797, %r1790;
	add.s64 	%rd239, %rd238, %rd9;
	shl.b64 	%rd240, %rd239, 2;
	add.s64 	%rd241, %rd22, %rd240;
	st.global.u32 	[%rd241+21504], %r1798;
$L__BB16_255:
	bar.warp.sync 	-1;
	add.s32 	%r1799, %r1, 5760;
	setp.ge.s32 	%p299, %r1799, %r301;
	@%p299 bra 	$L__BB16_257;
	ld.param.u32 	%r2081, [_ZN3cub18CUB_300001_SM_10006detail10radix_sort29DeviceRadixSortOnesweepKernelINS1_5radix10policy_hubIffyE10Policy1000ELNS0_9SortOrderE0EffyiiNS1_21identity_decomposer_tEEEvPT5_SB_PT3_PKSC_PT1_PKSG_PT2_PKSK_T4_iiT6__param_9];
	ld.shared.u32 	%r1800, [%r118+23040];
	setp.eq.s32 	%p300, %r1800, 2147483647;
	selp.b32 	%r1801, -2147483648, %r1800, %p300;
	shr.u32 	%r1802, %r1801, %r2081;
	and.b32  	%r1803, %r1802, %r171;
	shl.b32 	%r1804, %r1803, 3;
	add.s32 	%r1806, %r390, %r1804;
	ld.shared.u64 	%rd242, [%r1806+26112];
	setp.gt.s32 	%p301, %r1800, -1;
	selp.b32 	%r1807, -1, -2147483648, %p301;
	xor.b32  	%r1808, %r1807, %r1800;
	add.s64 	%rd243, %rd242, %rd9;
	shl.b64 	%rd244, %rd243, 2;
	add.s64 	%rd245, %rd22, %rd244;
	st.global.u32 	[%rd245+23040], %r1808;
$L__BB16_257:
	bar.warp.sync 	-1;
	or.b32  	%r1809, %r1, 6144;
	setp.ge.s32 	%p302, %r1809, %r301;
	@%p302 bra 	$L__BB16_259;
	ld.param.u32 	%r2082, [_ZN3cub18CUB_300001_SM_10006detail10radix_sort29DeviceRadixSortOnesweepKernelINS1_5radix10policy_hubIffyE10Policy1000ELNS0_9SortOrderE0EffyiiNS1_21identity_decomposer_tEEEvPT5_SB_PT3_PKSC_PT1_PKSG_PT2_PKSK_T4_iiT6__param_9];
	ld.shared.u32 	%r1810, [%r118+24576];
	setp.eq.s32 	%p303, %r1810, 2147483647;
	selp.b32 	%r1811, -2147483648, %r1810, %p303;
	shr.u32 	%r1812, %r1811, %r2082;
	and.b32  	%r1813, %r1812, %r171;
	shl.b32 	%r1814, %r1813, 3;
	add.s32 	%r1816, %r390, %r1814;
	ld.shared.u64 	%rd246, [%r1816+26112];
	setp.gt.s32 	%p304, %r1810, -1;
	selp.b32 	%r1817, -1, -2147483648, %p304;
	xor.b32  	%r1818, %r1817, %r1810;
	add.s64 	%rd247, %rd246, %rd9;
	shl.b64 	%rd248, %rd247, 2;
	add.s64 	%rd249, %rd22, %rd248;
	st.global.u32 	[%rd249+24576], %r1818;
$L__BB16_259:
	bar.warp.sync 	-1;
$L__BB16_260:
	ld.param.u32 	%r2083, [_ZN3cub18CUB_300001_SM_10006detail10radix_sort29DeviceRadixSortOnesweepKernelINS1_5radix10policy_hubIffyE10Policy1000ELNS0_9SortOrderE0EffyiiNS1_21identity_decomposer_tEEEvPT5_SB_PT3_PKSC_PT1_PKSG_PT2_PKSK_T4_iiT6__param_9];
	ld.param.u32 	%r2043, [_ZN3cub18CUB_300001_SM_10006detail10radix_sort29DeviceRadixSortOnesweepKernelINS1_5radix10policy_hubIffyE10Policy1000ELNS0_9SortOrderE0EffyiiNS1_21identity_decomposer_tEEEvPT5_SB_PT3_PKSC_PT1_PKSG_PT2_PKSK_T4_iiT6__param_8];
	setp.gt.s32 	%p305, %r299, %r2043;
	ld.shared.u32 	%r1819, [%r118];
	setp.eq.s32 	%p306, %r1819, 2147483647;
	selp.b32 	%r1820, -2147483648, %r1819, %p306;
	shr.u32 	%r1821, %r1820, %r2083;
	and.b32  	%r302, %r1821, %r171;
	ld.shared.u32 	%r1822, [%r118+1536];
	setp.eq.s32 	%p307, %r1822, 2147483647;
	selp.b32 	%r1823, -2147483648, %r1822, %p307;
	shr.u32 	%r1824, %r1823, %r2083;
	and.b32  	%r303, %r1824, %r171;
	ld.shared.u32 	%r1825, [%r118+3072];
	setp.eq.s32 	%p308, %r1825, 2147483647;
	selp.b32 	%r1826, -2147483648, %r1825, %p308;
	shr.u32 	%r1827, %r1826, %r2083;
	and.b32  	%r304, %r1827, %r171;
	ld.shared.u32 	%r1828, [%r118+4608];
	setp.eq.s32 	%p309, %r1828, 2147483647;
	selp.b32 	%r1829, -2147483648, %r1828, %p309;
	shr.u32 	%r1830, %r1829, %r2083;
	and.b32  	%r305, %r1830, %r171;
	ld.shared.u32 	%r1831, [%r118+6144];
	setp.eq.s32 	%p310, %r1831, 2147483647;
	selp.b32 	%r1832, -2147483648, %r1831, %p310;
	shr.u32 	%r1833, %r1832, %r2083;
	and.b32  	%r306, %r1833, %r171;
	ld.shared.u32 	%r1834, [%r118+7680];
	setp.eq.s32 	%p311, %r1834, 2147483647;
	selp.b32 	%r1835, -2147483648, %r1834, %p311;
	shr.u32 	%r1836, %r1835, %r2083;
	and.b32  	%r307, %r1836, %r171;
	ld.shared.u32 	%r1837, [%r118+9216];
	setp.eq.s32 	%p312, %r1837, 2147483647;
	selp.b32 	%r1838, -2147483648, %r1837, %p312;
	shr.u32 	%r1839, %r1838, %r2083;
	and.b32  	%r308, %r1839, %r171;
	ld.shared.u32 	%r1840, [%r118+10752];
	setp.eq.s32 	%p313, %r1840, 2147483647;
	selp.b32 	%r1841, -2147483648, %r1840, %p313;
	shr.u32 	%r1842, %r1841, %r2083;
	and.b32  	%r309, %r1842, %r171;
	ld.shared.u32 	%r1843, [%r118+12288];
	setp.eq.s32 	%p314, %r1843, 2147483647;
	selp.b32 	%r1844, -2147483648, %r1843, %p314;
	shr.u32 	%r1845, %r1844, %r2083;
	and.b32  	%r310, %r1845, %r171;
	ld.shared.u32 	%r1846, [%r118+13824];
	setp.eq.s32 	%p315, %r1846, 2147483647;
	selp.b32 	%r1847, -2147483648, %r1846, %p315;
	shr.u32 	%r1848, %r1847, %r2083;
	and.b32  	%r311, %r1848, %r171;
	ld.shared.u32 	%r1849, [%r118+15360];
	setp.eq.s32 	%p316, %r1849, 2147483647;
	selp.b32 	%r1850, -2147483648, %r1849, %p316;
	shr.u32 	%r1851, %r1850, %r2083;
	and.b32  	%r312, %r1851, %r171;
	ld.shared.u32 	%r1852, [%r118+16896];
	setp.eq.s32 	%p317, %r1852, 2147483647;
	selp.b32 	%r1853, -2147483648, %r1852, %p317;
	shr.u32 	%r1854, %r1853, %r2083;
	and.b32  	%r313, %r1854, %r171;
	ld.shared.u32 	%r1855, [%r118+18432];
	setp.eq.s32 	%p318, %r1855, 2147483647;
	selp.b32 	%r1856, -2147483648, %r1855, %p318;
	shr.u32 	%r1857, %r1856, %r2083;
	and.b32  	%r314, %r1857, %r171;
	ld.shared.u32 	%r1858, [%r118+19968];
	setp.eq.s32 	%p319, %r1858, 2147483647;
	selp.b32 	%r1859, -2147483648, %r1858, %p319;
	shr.u32 	%r1860, %r1859, %r2083;
	and.b32  	%r315, %r1860, %r171;
	ld.shared.u32 	%r1861, [%r118+21504];
	setp.eq.s32 	%p320, %r1861, 2147483647;
	selp.b32 	%r1862, -2147483648, %r1861, %p320;
	shr.u32 	%r1863, %r1862, %r2083;
	and.b32  	%r316, %r1863, %r171;
	ld.shared.u32 	%r1864, [%r118+23040];
	setp.eq.s32 	%p321, %r1864, 2147483647;
	selp.b32 	%r1865, -2147483648, %r1864, %p321;
	shr.u32 	%r1866, %r1865, %r2083;
	and.b32  	%r317, %r1866, %r171;
	ld.shared.u32 	%r1867, [%r118+24576];
	setp.eq.s32 	%p322, %r1867, 2147483647;
	selp.b32 	%r1868, -2147483648, %r1867, %p322;
	shr.u32 	%r1869, %r1868, %r2083;
	and.b32  	%r318, %r1869, %r171;
	@%p305 bra 	$L__BB16_262;
	ld.param.u64 	%rd443, [_ZN3cub18CUB_300001_SM_10006detail10radix_sort29DeviceRadixSortOnesweepKernelINS1_5radix10policy_hubIffyE10Policy1000ELNS0_9SortOrderE0EffyiiNS1_21identity_decomposer_tEEEvPT5_SB_PT3_PKSC_PT1_PKSG_PT2_PKSK_T4_iiT6__param_7];
	cvta.to.global.u64 	%rd250, %rd443;
	and.b32  	%r1873, %r1, 31;
	or.b32  	%r1874, %r547, %r1873;
	cvt.u64.u32 	%rd251, %r1874;
	mul.lo.s32 	%r1875, %r4, 6528;
	cvt.s64.s32 	%rd252, %r1875;
	add.s64 	%rd253, %rd251, %rd252;
	shl.b64 	%rd254, %rd253, 2;
	add.s64 	%rd255, %rd250, %rd254;
	ld.global.f32 	%f252, [%rd255];
	ld.global.f32 	%f253, [%rd255+128];
	ld.global.f32 	%f254, [%rd255+256];
	ld.global.f32 	%f255, [%rd255+384];
	ld.global.f32 	%f256, [%rd255+512];
	ld.global.f32 	%f257, [%rd255+640];
	ld.global.f32 	%f258, [%rd255+768];
	ld.global.f32 	%f259, [%rd255+896];
	ld.global.f32 	%f260, [%rd255+1024];
	ld.global.f32 	%f261, [%rd255+1152];
	ld.global.f32 	%f262, [%rd255+1280];
	ld.global.f32 	%f263, [%rd255+1408];
	ld.global.f32 	%f264, [%rd255+1536];
	ld.global.f32 	%f265, [%rd255+1664];
	ld.global.f32 	%f266, [%rd255+1792];
	ld.global.f32 	%f267, [%rd255+1920];
	ld.global.f32 	%f268, [%rd255+2048];
	bra.uni 	$L__BB16_296;
$L__BB16_262:
	ld.param.u32 	%r2044, [_ZN3cub18CUB_300001_SM_10006detail10radix_sort29DeviceRadixSortOnesweepKernelINS1_5radix10policy_hubIffyE10Policy1000ELNS0_9SortOrderE0EffyiiNS1_21identity_decomposer_tEEEvPT5_SB_PT3_PKSC_PT1_PKSG_PT2_PKSK_T4_iiT6__param_8];
	ld.param.u64 	%rd444, [_ZN3cub18CUB_300001_SM_10006detail10radix_sort29DeviceRadixSortOnesweepKernelINS1_5radix10policy_hubIffyE10Policy1000ELNS0_9SortOrderE0EffyiiNS1_21identity_decomposer_tEEEvPT5_SB_PT3_PKSC_PT1_PKSG_PT2_PKSK_T4_iiT6__param_7];
	cvta.to.global.u64 	%rd256, %rd444;
	cvt.s64.s32 	%rd257, %r328;
	add.s64 	%rd258, %rd7, %rd257;
	shl.b64 	%rd259, %rd258, 2;
	add.s64 	%rd23, %rd256, %rd259;
	cvt.u32.u64 	%r1877, %rd7;
	sub.s32 	%r319, %r2044, %r328;
	setp.ge.s32 	%p323, %r1877, %r319;
	@%p323 bra 	$L__BB16_264;
	ld.global.f32 	%f252, [%rd23];
$L__BB16_264:
	add.s32 	%r1879, %r1877, 32;
	setp.ge.s32 	%p324, %r1879, %r319;
	@%p324 bra 	$L__BB16_266;
	ld.global.f32 	%f253, [%rd23+128];
$L__BB16_266:
	add.s32 	%r1881, %r1877, 64;
	setp.ge.s32 	%p325, %r1881, %r319;
	@%p325 bra 	$L__BB16_268;
	ld.global.f32 	%f254, [%rd23+256];
$L__BB16_268:
	add.s32 	%r1883, %r1877, 96;
	setp.ge.s32 	%p326, %r1883, %r319;
	@%p326 bra 	$L__BB16_270;
	ld.global.f32 	%f255, [%rd23+384];
$L__BB16_270:
	add.s32 	%r1885, %r1877, 128;
	setp.ge.s32 	%p327, %r1885, %r319;
	@%p327 bra 	$L__BB16_272;
	ld.global.f32 	%f256, [%rd23+512];
$L__BB16_272:
	add.s32 	%r1887, %r1877, 160;
	setp.ge.s32 	%p328, %r1887, %r319;
	@%p328 bra 	$L__BB16_274;
	ld.global.f32 	%f257, [%rd23+640];
$L__BB16_274:
	add.s32 	%r1889, %r1877, 192;
	setp.ge.s32 	%p329, %r1889, %r319;
	@%p329 bra 	$L__BB16_276;
	ld.global.f32 	%f258, [%rd23+768];
$L__BB16_276:
	add.s32 	%r1891, %r1877, 224;
	setp.ge.s32 	%p330, %r1891, %r319;
	@%p330 bra 	$L__BB16_278;
	ld.param.u64 	%rd445, [_ZN3cub18CUB_300001_SM_10006detail10radix_sort29DeviceRadixSortOnesweepKernelINS1_5radix10policy_hubIffyE10Policy1000ELNS0_9SortOrderE0EffyiiNS1_21identity_decomposer_tEEEvPT5_SB_PT3_PKSC_PT1_PKSG_PT2_PKSK_T4_iiT6__param_7];
	cvta.to.global.u64 	%rd260, %rd445;
	add.s64 	%rd264, %rd260, %rd259;
	ld.global.f32 	%f259, [%rd264+896];
$L__BB16_278:
	add.s32 	%r1894, %r1877, 256;
	setp.ge.s32 	%p331, %r1894, %r319;
	@%p331 bra 	$L__BB16_280;
	ld.param.u64 	%rd446, [_ZN3cub18CUB_300001_SM_10006detail10radix_sort29DeviceRadixSortOnesweepKernelINS1_5radix10policy_hubIffyE10Policy1000ELNS0_9SortOrderE0EffyiiNS1_21identity_decomposer_tEEEvPT5_SB_PT3_PKSC_PT1_PKSG_PT2_PKSK_T4_iiT6__param_7];
	cvta.to.global.u64 	%rd265, %rd446;
	cvt.s64.s32 	%rd266, %r328;
	add.s64 	%rd267, %rd7, %rd266;
	shl.b64 	%rd268, %rd267, 2;
	add.s64 	%rd269, %rd265, %rd268;
	ld.global.f32 	%f260, [%rd269+1024];
$L__BB16_280:
	add.s32 	%r1897, %r1877, 288;
	setp.ge.s32 	%p332, %r1897, %r319;
	@%p332 bra 	$L__BB16_282;
	ld.param.u64 	%rd447, [_ZN3cub18CUB_300001_SM_10006detail10radix_sort29DeviceRadixSortOnesweepKernelINS1_5radix10policy_hubIffyE10Policy1000ELNS0_9SortOrderE0EffyiiNS1_21identity_decomposer_tEEEvPT5_SB_PT3_PKSC_PT1_PKSG_PT2_PKSK_T4_iiT6__param_7];
	cvta.to.global.u64 	%rd270, %rd447;
	cvt.s64.s32 	%rd271, %r328;
	add.s64 	%rd272, %rd7, %rd271;
	shl.b64 	%rd273, %rd272, 2;
	add.s64 	%rd274, %rd270, %rd273;
	ld.global.f32 	%f261, [%rd274+1152];
$L__BB16_282:
	add.s32 	%r1900, %r1877, 320;
	setp.ge.s32 	%p333, %r1900, %r319;
	@%p333 bra 	$L__BB16_284;
	ld.param.u64 	%rd448, [_ZN3cub18CUB_300001_SM_10006detail10radix_sort29DeviceRadixSortOnesweepKernelINS1_5radix10policy_hubIffyE10Policy1000ELNS0_9SortOrderE0EffyiiNS1_21identity_decomposer_tEEEvPT5_SB_PT3_PKSC_PT1_PKSG_PT2_PKSK_T4_iiT6__param_7];
	cvta.to.global.u64 	%rd275, %rd448;
	cvt.s64.s32 	%rd276, %r328;
	add.s64 	%rd277, %rd7, %rd276;
	shl.b64 	%rd278, %rd277, 2;
	add.s64 	%rd279, %rd275, %rd278;
	ld.global.f32 	%f262, [%rd279+1280];
$L__BB16_284:
	add.s32 	%r1903, %r1877, 352;
	setp.ge.s32 	%p334, %r1903, %r319;
	@%p334 bra 	$L__BB16_286;
	ld.param.u64 	%rd449, [_ZN3cub18CUB_300001_SM_10006detail10radix_sort29DeviceRadixSortOnesweepKernelINS1_5radix10policy_hubIffyE10Policy1000ELNS0_9SortOrderE0EffyiiNS1_21identity_decomposer_tEEEvPT5_SB_PT3_PKSC_PT1_PKSG_PT2_PKSK_T4_iiT6__param_7];
	cvta.to.global.u64 	%rd280, %rd449;
	mul.lo.s32 	%r1904, %r4, 6528;
	cvt.s64.s32 	%rd281, %r1904;
	add.s64 	%rd282, %rd7, %rd281;
	shl.b64 	%rd283, %rd282, 2;
	add.s64 	%rd284, %rd280, %rd283;
	ld.global.f32 	%f263, [%rd284+1408];
$L__BB16_286:
	add.s32 	%r1906, %r1877, 384;
	setp.ge.s32 	%p335, %r1906, %r319;
	@%p335 bra 	$L__BB16_288;
	ld.param.u64 	%rd450, [_ZN3cub18CUB_300001_SM_10006detail10radix_sort29DeviceRadixSortOnesweepKernelINS1_5radix10policy_hubIffyE10Policy1000ELNS0_9SortOrderE0EffyiiNS1_21identity_decomposer_tEEEvPT5_SB_PT3_PKSC_PT1_PKSG_PT2_PKSK_T4_iiT6__param_7];
	cvta.to.global.u64 	%rd285, %rd450;
	mul.lo.s32 	%r1907, %r4, 6528;
	cvt.s64.s32 	%rd286, %r1907;
	add.s64 	%rd287, %rd7, %rd286;
	shl.b64 	%rd288, %rd287, 2;
	add.s64 	%rd289, %rd285, %rd288;
	ld.global.f32 	%f264, [%rd289+1536];
$L__BB16_288:
	cvt.u32.u64 	%r1908, %rd7;
	add.s32 	%r1909, %r1908, 416;
	setp.ge.s32 	%p336, %r1909, %r319;
	@%p336 bra 	$L__BB16_290;
	ld.param.u64 	%rd451, [_ZN3cub18CUB_300001_SM_10006detail10radix_sort29DeviceRadixSortOnesweepKernelINS1_5radix10policy_hubIffyE10Policy1000ELNS0_9SortOrderE0EffyiiNS1_21identity_decomposer_tEEEvPT5_SB_PT3_PKSC_PT1_PKSG_PT2_PKSK_T4_iiT6__param_7];
	cvta.to.global.u64 	%rd290, %rd451;
	mul.lo.s32 	%r1910, %r4, 6528;
	cvt.s64.s32 	%rd291, %r1910;
	add.s64 	%rd292, %rd7, %rd291;
	shl.b64 	%rd293, %rd292, 2;
	add.s64 	%rd294, %rd290, %rd293;
	ld.global.f32 	%f265, [%rd294+1664];
$L__BB16_290:
	cvt.u32.u64 	%r1911, %rd7;
	add.s32 	%r1912, %r1911, 448;
	setp.ge.s32 	%p337, %r1912, %r319;
	@%p337 bra 	$L__BB16_292;
	ld.param.u64 	%rd452, [_ZN3cub18CUB_300001_SM_10006detail10radix_sort29DeviceRadixSortOnesweepKernelINS1_5radix10policy_hubIffyE10Policy1000ELNS0_9SortOrderE0EffyiiNS1_21identity_decomposer_tEEEvPT5_SB_PT3_PKSC_PT1_PKSG_PT2_PKSK_T4_iiT6__param_7];
	cvta.to.global.u64 	%rd295, %rd452;
	mul.lo.s32 	%r1913, %r4, 6528;
	cvt.s64.s32 	%rd296, %r1913;
	add.s64 	%rd297, %rd7, %rd296;
	shl.b64 	%rd298, %rd297, 2;
	add.s64 	%rd299, %rd295, %rd298;
	ld.global.f32 	%f266, [%rd299+1792];
$L__BB16_292:
	cvt.u32.u64 	%r1914, %rd7;
	add.s32 	%r1915, %r1914, 480;
	setp.ge.s32 	%p338, %r1915, %r319;
	@%p338 bra 	$L__BB16_294;
	ld.param.u64 	%rd453, [_ZN3cub18CUB_300001_SM_10006detail10radix_sort29DeviceRadixSortOnesweepKernelINS1_5radix10policy_hubIffyE10Policy1000ELNS0_9SortOrderE0EffyiiNS1_21identity_decomposer_tEEEvPT5_SB_PT3_PKSC_PT1_PKSG_PT2_PKSK_T4_iiT6__param_7];
	cvta.to.global.u64 	%rd300, %rd453;
	mul.lo.s32 	%r1916, %r4, 6528;
	cvt.s64.s32 	%rd301, %r1916;
	add.s64 	%rd302, %rd7, %rd301;
	shl.b64 	%rd303, %rd302, 2;
	add.s64 	%rd304, %rd300, %rd303;
	ld.global.f32 	%f267, [%rd304+1920];
$L__BB16_294:
	cvt.u32.u64 	%r1917, %rd7;
	add.s32 	%r1918, %r1917, 512;
	setp.ge.s32 	%p339, %r1918, %r319;
	@%p339 bra 	$L__BB16_296;
	ld.param.u64 	%rd454, [_ZN3cub18CUB_300001_SM_10006detail10radix_sort29DeviceRadixSortOnesweepKernelINS1_5radix10policy_hubIffyE10Policy1000ELNS0_9SortOrderE0EffyiiNS1_21identity_decomposer_tEEEvPT5_SB_PT3_PKSC_PT1_PKSG_PT2_PKSK_T4_iiT6__param_7];
	cvta.to.global.u64 	%rd305, %rd454;
	mov.u32 	%r1919, %tid.x;
	and.b32  	%r1920, %r1919, 992;
	mul.lo.s32 	%r1921, %r1920, 17;
	and.b32  	%r1922, %r1919, 31;
	or.b32  	%r1923, %r1921, %r1922;
	cvt.u64.u32 	%rd306, %r1923;
	mul.lo.s32 	%r1924, %r4, 6528;
	cvt.s64.s32 	%rd307, %r1924;
	add.s64 	%rd308, %rd306, %rd307;
	shl.b64 	%rd309, %rd308, 2;
	add.s64 	%rd310, %rd305, %rd309;
	ld.global.f32 	%f268, [%rd310+2048];
$L__BB16_296:
	ld.param.u32 	%r2045, [_ZN3cub18CUB_300001_SM_10006detail10radix_sort29DeviceRadixSortOnesweepKernelINS1_5radix10policy_hubIffyE10Policy1000ELNS0_9SortOrderE0EffyiiNS1_21identity_decomposer_tEEEvPT5_SB_PT3_PKSC_PT1_PKSG_PT2_PKSK_T4_iiT6__param_8];
	ld.param.u64 	%rd441, [_ZN3cub18CUB_300001_SM_10006detail10radix_sort29DeviceRadixSortOnesweepKernelINS1_5radix10policy_hubIffyE10Policy1000ELNS0_9SortOrderE0EffyiiNS1_21identity_decomposer_tEEEvPT5_SB_PT3_PKSC_PT1_PKSG_PT2_PKSK_T4_iiT6__param_6];
	cvta.to.global.u64 	%rd24, %rd441;
	mov.u32 	%r320, %tid.x;
	shl.b32 	%r1925, %r320, 2;
	mov.u32 	%r1926, _ZZN3cub18CUB_300001_SM_10006detail10radix_sort29DeviceRadixSortOnesweepKernelINS1_5radix10policy_hubIffyE10Policy1000ELNS0_9SortOrderE0EffyiiNS1_21identity_decomposer_tEEEvPT5_SB_PT3_PKSC_PT1_PKSG_PT2_PKSK_T4_iiT6_E1s;
	add.s32 	%r321, %r1926, %r1925;
	cvt.u64.u32 	%rd25, %r320;
	mad.lo.s32 	%r1927, %r4, 6528, 6528;
	setp.gt.s32 	%p340, %r1927, %r2045;
	bar.sync 	0;
	st.shared.f32 	[%r273+-4], %f252;
	st.shared.f32 	[%r274+-4], %f253;
	st.shared.f32 	[%r275+-4], %f254;
	st.shared.f32 	[%r276+-4], %f255;
	st.shared.f32 	[%r277+-4], %f256;
	st.shared.f32 	[%r278+-4], %f257;
	st.shared.f32 	[%r279+-4], %f258;
	st.shared.f32 	[%r280+-4], %f259;
	st.shared.f32 	[%r281+-4], %f260;
	st.shared.f32 	[%r282+-4], %f261;
	st.shared.f32 	[%r283+-4], %f262;
	st.shared.f32 	[%r284+-4], %f263;
	st.shared.f32 	[%r285+-4], %f264;
	st.shared.f32 	[%r286+-4], %f265;
	st.shared.f32 	[%r287+-4], %f266;
	st.shared.f32 	[%r288+-4], %f267;
	st.shared.f32 	[%r289+-4], %f268;
	bar.sync 	0;
	@%p340 bra 	$L__BB16_298;
	ld.shared.f32 	%f169, [%r321];
	shl.b32 	%r1928, %r302, 3;
	add.s32 	%r1930, %r1926, 26112;
	add.s32 	%r1931, %r1930, %r1928;
	ld.shared.u64 	%rd311, [%r1931];
	add.s64 	%rd312, %rd311, %rd25;
	shl.b64 	%rd313, %rd312, 2;
	add.s64 	%rd314, %rd24, %rd313;
	st.global.f32 	[%rd314], %f169;
	bar.warp.sync 	-1;
	ld.shared.f32 	%f170, [%r321+1536];
	shl.b32 	%r1932, %r303, 3;
	add.s32 	%r1933, %r1930, %r1932;
	ld.shared.u64 	%rd315, [%r1933];
	add.s64 	%rd316, %rd315, %rd25;
	shl.b64 	%rd317, %rd316, 2;
	add.s64 	%rd318, %rd24, %rd317;
	st.global.f32 	[%rd318+1536], %f170;
	bar.warp.sync 	-1;
	ld.shared.f32 	%f171, [%r321+3072];
	shl.b32 	%r1934, %r304, 3;
	add.s32 	%r1935, %r1930, %r1934;
	ld.shared.u64 	%rd319, [%r1935];
	add.s64 	%rd320, %rd319, %rd25;
	shl.b64 	%rd321, %rd320, 2;
	add.s64 	%rd322, %rd24, %rd321;
	st.global.f32 	[%rd322+3072], %f171;
	bar.warp.sync 	-1;
	ld.shared.f32 	%f172, [%r321+4608];
	shl.b32 	%r1936, %r305, 3;
	add.s32 	%r1937, %r1930, %r1936;
	ld.shared.u64 	%rd323, [%r1937];
	add.s64 	%rd324, %rd323, %rd25;
	shl.b64 	%rd325, %rd324, 2;
	add.s64 	%rd326, %rd24, %rd325;
	st.global.f32 	[%rd326+4608], %f172;
	bar.warp.sync 	-1;
	ld.shared.f32 	%f173, [%r321+6144];
	shl.b32 	%r1938, %r306, 3;
	add.s32 	%r1939, %r1930, %r1938;
	ld.shared.u64 	%rd327, [%r1939];
	add.s64 	%rd328, %rd327, %rd25;
	shl.b64 	%rd329, %rd328, 2;
	add.s64 	%rd330, %rd24, %rd329;
	st.global.f32 	[%rd330+6144], %f173;
	bar.warp.sync 	-1;
	ld.shared.f32 	%f174, [%r321+7680];
	shl.b32 	%r1940, %r307, 3;
	add.s32 	%r1941, %r1930, %r1940;
	ld.shared.u64 	%rd331, [%r1941];
	add.s64 	%rd332, %rd331, %rd25;
	shl.b64 	%rd333, %rd332, 2;
	add.s64 	%rd334, %rd24, %rd333;
	st.global.f32 	[%rd334+7680], %f174;
	bar.warp.sync 	-1;
	ld.shared.f32 	%f175, [%r321+9216];
	shl.b32 	%r1942, %r308, 3;
	add.s32 	%r1943, %r1930, %r1942;
	ld.shared.u64 	%rd335, [%r1943];
	add.s64 	%rd336, %rd335, %rd25;
	shl.b64 	%rd337, %rd336, 2;
	add.s64 	%rd338, %rd24, %rd337;
	st.global.f32 	[%rd338+9216], %f175;
	bar.warp.sync 	-1;
	ld.shared.f32 	%f176, [%r321+10752];
	shl.b32 	%r1944, %r309, 3;
	add.s32 	%r1945, %r1930, %r1944;
	ld.shared.u64 	%rd339, [%r1945];
	add.s64 	%rd340, %rd339, %rd25;
	shl.b64 	%rd341, %rd340, 2;
	add.s64 	%rd342, %rd24, %rd341;
	st.global.f32 	[%rd342+10752], %f176;
	bar.warp.sync 	-1;
	ld.shared.f32 	%f177, [%r321+12288];
	shl.b32 	%r1946, %r310, 3;
	add.s32 	%r1947, %r1930, %r1946;
	ld.shared.u64 	%rd343, [%r1947];
	add.s64 	%rd344, %rd343, %rd25;
	shl.b64 	%rd345, %rd344, 2;
	add.s64 	%rd346, %rd24, %rd345;
	st.global.f32 	[%rd346+12288], %f177;
	bar.warp.sync 	-1;
	ld.shared.f32 	%f178, [%r321+13824];
	shl.b32 	%r1948, %r311, 3;
	add.s32 	%r1949, %r1930, %r1948;
	ld.shared.u64 	%rd347, [%r1949];
	add.s64 	%rd348, %rd347, %rd25;
	shl.b64 	%rd349, %rd348, 2;
	add.s64 	%rd350, %rd24, %rd349;
	st.global.f32 	[%rd350+13824], %f178;
	bar.warp.sync 	-1;
	ld.shared.f32 	%f179, [%r321+15360];
	shl.b32 	%r1950, %r312, 3;
	add.s32 	%r1951, %r1930, %r1950;
	ld.shared.u64 	%rd351, [%r1951];
	add.s64 	%rd352, %rd351, %rd25;
	shl.b64 	%rd353, %rd352, 2;
	add.s64 	%rd354, %rd24, %rd353;
	st.global.f32 	[%rd354+15360], %f179;
	bar.warp.sync 	-1;
	ld.shared.f32 	%f180, [%r321+16896];
	shl.b32 	%r1952, %r313, 3;
	add.s32 	%r1953, %r1930, %r1952;
	ld.shared.u64 	%rd355, [%r1953];
	add.s64 	%rd356, %rd355, %rd25;
	shl.b64 	%rd357, %rd356, 2;
	add.s64 	%rd358, %rd24, %rd357;
	st.global.f32 	[%rd358+16896], %f180;
	bar.warp.sync 	-1;
	ld.shared.f32 	%f181, [%r321+18432];
	shl.b32 	%r1954, %r314, 3;
	add.s32 	%r1955, %r1930, %r1954;
	ld.shared.u64 	%rd359, [%r1955];
	add.s64 	%rd360, %rd359, %rd25;
	shl.b64 	%rd361, %rd360, 2;
	add.s64 	%rd362, %rd24, %rd361;
	st.global.f32 	[%rd362+18432], %f181;
	bar.warp.sync 	-1;
	ld.shared.f32 	%f182, [%r321+19968];
	shl.b32 	%r1956, %r315, 3;
	add.s32 	%r1957, %r1930, %r1956;
	ld.shared.u64 	%rd363, [%r1957];
	add.s64 	%rd364, %rd363, %rd25;
	shl.b64 	%rd365, %rd364, 2;
	add.s64 	%rd366, %rd24, %rd365;
	st.global.f32 	[%rd366+19968], %f182;
	bar.warp.sync 	-1;
	ld.shared.f32 	%f183, [%r321+21504];
	shl.b32 	%r1958, %r316, 3;
	add.s32 	%r1959, %r1930, %r1958;
	ld.shared.u64 	%rd367, [%r1959];
	add.s64 	%rd368, %rd367, %rd25;
	shl.b64 	%rd369, %rd368, 2;
	add.s64 	%rd370, %rd24, %rd369;
	st.global.f32 	[%rd370+21504], %f183;
	bar.warp.sync 	-1;
	ld.shared.f32 	%f184, [%r321+23040];
	shl.b32 	%r1960, %r317, 3;
	add.s32 	%r1961, %r1930, %r1960;
	ld.shared.u64 	%rd371, [%r1961];
	add.s64 	%rd372, %rd371, %rd25;
	shl.b64 	%rd373, %rd372, 2;
	add.s64 	%rd374, %rd24, %rd373;
	st.global.f32 	[%rd374+23040], %f184;
	bar.warp.sync 	-1;
	ld.shared.f32 	%f185, [%r321+24576];
	shl.b32 	%r1962, %r318, 3;
	add.s32 	%r1963, %r1930, %r1962;
	ld.shared.u64 	%rd375, [%r1963];
	add.s64 	%rd376, %rd375, %rd25;
	shl.b64 	%rd377, %rd376, 2;
	add.s64 	%rd378, %rd24, %rd377;
	st.global.f32 	[%rd378+24576], %f185;
	bar.warp.sync 	-1;
	bra.uni 	$L__BB16_333;
$L__BB16_298:
	ld.param.u32 	%r2046, [_ZN3cub18CUB_300001_SM_10006detail10radix_sort29DeviceRadixSortOnesweepKernelINS1_5radix10policy_hubIffyE10Policy1000ELNS0_9SortOrderE0EffyiiNS1_21identity_decomposer_tEEEvPT5_SB_PT3_PKSC_PT1_PKSG_PT2_PKSK_T4_iiT6__param_8];
	mad.lo.s32 	%r322, %r4, -6528, %r2046;
	shl.b32 	%r1964, %r302, 3;
	add.s32 	%r1966, %r1926, %r1964;
	ld.shared.u64 	%rd26, [%r1966+26112];
	setp.ge.s32 	%p341, %r320, %r322;
	@%p341 bra 	$L__BB16_300;
	ld.shared.f32 	%f186, [%r321];
	add.s64 	%rd379, %rd26, %rd25;
	shl.b64 	%rd380, %rd379, 2;
	add.s64 	%rd381, %rd24, %rd380;
	st.global.f32 	[%rd381], %f186;
$L__BB16_300:
	bar.warp.sync 	-1;
	shl.b32 	%r1967, %r303, 3;
	add.s32 	%r1969, %r1926, %r1967;
	ld.shared.u64 	%rd27, [%r1969+26112];
	add.s32 	%r1970, %r320, 384;
	setp.ge.s32 	%p342, %r1970, %r322;
	@%p342 bra 	$L__BB16_302;
	ld.shared.f32 	%f187, [%r321+1536];
	add.s64 	%rd382, %rd27, %rd25;
	shl.b64 	%rd383, %rd382, 2;
	add.s64 	%rd384, %rd24, %rd383;
	st.global.f32 	[%rd384+1536], %f187;
$L__BB16_302:
	bar.warp.sync 	-1;
	shl.b32 	%r1971, %r304, 3;
	add.s32 	%r1973, %r1926, %r1971;
	ld.shared.u64 	%rd28, [%r1973+26112];
	add.s32 	%r1974, %r320, 768;
	setp.ge.s32 	%p343, %r1974, %r322;
	@%p343 bra 	$L__BB16_304;
	ld.shared.f32 	%f188, [%r321+3072];
	add.s64 	%rd385, %rd28, %rd25;
	shl.b64 	%rd386, %rd385, 2;
	add.s64 	%rd387, %rd24, %rd386;
	st.global.f32 	[%rd387+3072], %f188;
$L__BB16_304:
	bar.warp.sync 	-1;
	shl.b32 	%r1975, %r305, 3;
	add.s32 	%r1977, %r1926, %r1975;
	ld.shared.u64 	%rd29, [%r1977+26112];
	add.s32 	%r1978, %r320, 1152;
	setp.ge.s32 	%p344, %r1978, %r322;
	@%p344 bra 	$L__BB16_306;
	ld.shared.f32 	%f189, [%r321+4608];
	add.s64 	%rd388, %rd29, %rd25;
	shl.b64 	%rd389, %rd388, 2;
	add.s64 	%rd390, %rd24, %rd389;
	st.global.f32 	[%rd390+4608], %f189;
$L__BB16_306:
	bar.warp.sync 	-1;
	shl.b32 	%r1979, %r306, 3;
	add.s32 	%r1981, %r1926, %r1979;
	ld.shared.u64 	%rd30, [%r1981+26112];
	add.s32 	%r1982, %r320, 1536;
	setp.ge.s32 	%p345, %r1982, %r322;
	@%p345 bra 	$L__BB16_308;
	ld.shared.f32 	%f190, [%r321+6144];
	add.s64 	%rd391, %rd30, %rd25;
	shl.b64 	%rd392, %rd391, 2;
	add.s64 	%rd393, %rd24, %rd392;
	st.global.f32 	[%rd393+6144], %f190;
$L__BB16_308:
	bar.warp.sync 	-1;
	shl.b32 	%r1983, %r307, 3;
	add.s32 	%r1985, %r1926, %r1983;
	ld.shared.u64 	%rd31, [%r1985+26112];
	add.s32 	%r1986, %r320, 1920;
	setp.ge.s32 	%p346, %r1986, %r322;
	@%p346 bra 	$L__BB16_310;
	ld.shared.f32 	%f191, [%r321+7680];
	add.s64 	%rd394, %rd31, %rd25;
	shl.b64 	%rd395, %rd394, 2;
	add.s64 	%rd396, %rd24, %rd395;
	st.global.f32 	[%rd396+7680], %f191;
$L__BB16_310:
	bar.warp.sync 	-1;
	shl.b32 	%r1987, %r308, 3;
	add.s32 	%r1989, %r1926, %r1987;
	ld.shared.u64 	%rd32, [%r1989+26112];
	add.s32 	%r1990, %r320, 2304;
	setp.ge.s32 	%p347, %r1990, %r322;
	@%p347 bra 	$L__BB16_312;
	ld.shared.f32 	%f192, [%r321+9216];
	add.s64 	%rd397, %rd32, %rd25;
	shl.b64 	%rd398, %rd397, 2;
	add.s64 	%rd399, %rd24, %rd398;
	st.global.f32 	[%rd399+9216], %f192;
$L__BB16_312:
	bar.warp.sync 	-1;
	shl.b32 	%r1991, %r309, 3;
	add.s32 	%r1993, %r1926, %r1991;
	ld.shared.u64 	%rd33, [%r1993+26112];
	add.s32 	%r1994, %r320, 2688;
	setp.ge.s32 	%p348, %r1994, %r322;
	@%p348 bra 	$L__BB16_314;
	ld.shared.f32 	%f193, [%r321+10752];
	add.s64 	%rd400, %rd33, %rd25;
	shl.b64 	%rd401, %rd400, 2;
	add.s64 	%rd402, %rd24, %rd401;
	st.global.f32 	[%rd402+10752], %f193;
$L__BB16_314:
	bar.warp.sync 	-1;
	shl.b32 	%r1995, %r310, 3;
	add.s32 	%r1997, %r1926, %r1995;
	ld.shared.u64 	%rd34, [%r1997+26112];
	or.b32  	%r1998, %r320, 3072;
	setp.ge.s32 	%p349, %r1998, %r322;
	@%p349 bra 	$L__BB16_316;
	ld.shared.f32 	%f194, [%r321+12288];
	add.s64 	%rd403, %rd34, %rd25;
	shl.b64 	%rd404, %rd403, 2;
	add.s64 	%rd405, %rd24, %rd404;
	st.global.f32 	[%rd405+12288], %f194;
$L__BB16_316:
	bar.warp.sync 	-1;
	shl.b32 	%r1999, %r311, 3;
	add.s32 	%r2001, %r1926, %r1999;
	ld.shared.u64 	%rd35, [%r2001+26112];
	add.s32 	%r2002, %r320, 3456;
	setp.ge.s32 	%p350, %r2002, %r322;
	@%p350 bra 	$L__BB16_318;
	ld.shared.f32 	%f195, [%r321+13824];
	add.s64 	%rd406, %rd35, %rd25;
	shl.b64 	%rd407, %rd406, 2;
	add.s64 	%rd408, %rd24, %rd407;
	st.global.f32 	[%rd408+13824], %f195;
$L__BB16_318:
	bar.warp.sync 	-1;
	shl.b32 	%r2003, %r312, 3;
	add.s32 	%r2005, %r1926, %r2003;
	ld.shared.u64 	%rd36, [%r2005+26112];
	add.s32 	%r2006, %r320, 3840;
	setp.ge.s32 	%p351, %r2006, %r322;
	@%p351 bra 	$L__BB16_320;
	ld.shared.f32 	%f196, [%r321+15360];
	add.s64 	%rd409, %rd36, %rd25;
	shl.b64 	%rd410, %rd409, 2;
	add.s64 	%rd411, %rd24, %rd410;
	st.global.f32 	[%rd411+15360], %f196;
$L__BB16_320:
	bar.warp.sync 	-1;
	shl.b32 	%r2007, %r313, 3;
	add.s32 	%r2009, %r1926, %r2007;
	ld.shared.u64 	%rd37, [%r2009+26112];
	add.s32 	%r2010, %r320, 4224;
	setp.ge.s32 	%p352, %r2010, %r322;
	@%p352 bra 	$L__BB16_322;
	ld.shared.f32 	%f197, [%r321+16896];
	add.s64 	%rd412, %rd37, %rd25;
	shl.b64 	%rd413, %rd412, 2;
	add.s64 	%rd414, %rd24, %rd413;
	st.global.f32 	[%rd414+16896], %f197;
$L__BB16_322:
	bar.warp.sync 	-1;
	shl.b32 	%r2011, %r314, 3;
	add.s32 	%r2013, %r1926, %r2011;
	ld.shared.u64 	%rd38, [%r2013+26112];
	add.s32 	%r2014, %r320, 4608;
	setp.ge.s32 	%p353, %r2014, %r322;
	@%p353 bra 	$L__BB16_324;
	ld.shared.f32 	%f198, [%r321+18432];
	add.s64 	%rd415, %rd38, %rd25;
	shl.b64 	%rd416, %rd415, 2;
	add.s64 	%rd417, %rd24, %rd416;
	st.global.f32 	[%rd417+18432], %f198;
$L__BB16_324:
	bar.warp.sync 	-1;
	shl.b32 	%r2015, %r315, 3;
	add.s32 	%r2017, %r1926, %r2015;
	ld.shared.u64 	%rd39, [%r2017+26112];
	add.s32 	%r2018, %r320, 4992;
	setp.ge.s32 	%p354, %r2018, %r322;
	@%p354 bra 	$L__BB16_326;
	ld.shared.f32 	%f199, [%r321+19968];
	add.s64 	%rd418, %rd39, %rd25;
	shl.b64 	%rd419, %rd418, 2;
	add.s64 	%rd420, %rd24, %rd419;
	st.global.f32 	[%rd420+19968], %f199;
$L__BB16_326:
	bar.warp.sync 	-1;
	shl.b32 	%r2019, %r316, 3;
	add.s32 	%r2021, %r1926, %r2019;
	ld.shared.u64 	%rd40, [%r2021+26112];
	add.s32 	%r2022, %r320, 5376;
	setp.ge.s32 	%p355, %r2022, %r322;
	@%p355 bra 	$L__BB16_328;
	ld.shared.f32 	%f200, [%r321+21504];
	add.s64 	%rd421, %rd40, %rd25;
	shl.b64 	%rd422, %rd421, 2;
	add.s64 	%rd423, %rd24, %rd422;
	st.global.f32 	[%rd423+21504], %f200;
$L__BB16_328:
	bar.warp.sync 	-1;
	shl.b32 	%r2023, %r317, 3;
	add.s32 	%r2025, %r1926, %r2023;
	ld.shared.u64 	%rd41, [%r2025+26112];
	add.s32 	%r2026, %r320, 5760;
	setp.ge.s32 	%p356, %r2026, %r322;
	@%p356 bra 	$L__BB16_330;
	ld.shared.f32 	%f201, [%r321+23040];
	add.s64 	%rd424, %rd41, %rd25;
	shl.b64 	%rd425, %rd424, 2;
	add.s64 	%rd426, %rd24, %rd425;
	st.global.f32 	[%rd426+23040], %f201;
$L__BB16_330:
	bar.warp.sync 	-1;
	shl.b32 	%r2027, %r318, 3;
	add.s32 	%r2029, %r1926, %r2027;
	ld.shared.u64 	%rd427, [%r2029+26112];
	add.s64 	%rd42, %rd427, %rd25;
	or.b32  	%r2030, %r320, 6144;
	setp.ge.s32 	%p357, %r2030, %r322;
	@%p357 bra 	$L__BB16_332;
	ld.shared.f32 	%f202, [%r321+24576];
	shl.b64 	%rd428, %rd42, 2;
	add.s64 	%rd429, %rd24, %rd428;
	st.global.f32 	[%rd429+24576], %f202;
$L__BB16_332:
	bar.warp.sync 	-1;
$L__BB16_333:
	ret;

}


// ===== COMPILED SASS (sm_100) =====

	.target	sm_100

	.elftype	@"ET_EXEC"


//--------------------- .note.nv.tkinfo           --------------------------
	.section	.note.nv.tkinfo,"",@"SHT_NOTE"
	.sectionflags	@"SHF_NOTE_NV_TKINFO"
	.tkinfo
        /*0018*/ 	.word	0x00000002
        /*0030*/ 	.string	""
        /*0030*/ 	.string	"ptxas"
        /*0030*/ 	.string	"Cuda compilation tools, release 13.0, V13.0.88"
        /*0030*/ 	.string	"Build cuda_13.0.r13.0/compiler.36424714_0"
        /*0030*/ 	.string	"-arch sm_100 -m 64 "



//--------------------- .note.nv.cuinfo           --------------------------
	.section	.note.nv.cuinfo,"",@"SHT_NOTE"
	.sectionflags	@"SHF_NOTE_NV_CUINFO"
        /*0018*/ 	.short	0x0002
        /*001a*/ 	.short	0x0064
        /*001c*/ 	.short	0x0082
	.zero		2


//--------------------- .nv.info                  --------------------------
	.section	.nv.info,"",@"SHT_CUDA_INFO"
	.align	4


	//----- nvinfo : EIATTR_REGCOUNT
	.align		4
        /*0000*/ 	.byte	0x04, 0x2f
        /*0002*/ 	.short	(.L_46 - .L_45)
	.align		4
.L_45:
        /*0004*/ 	.word	index@(_Z24compute_distances_kernelPKfPfmmmm)
        /*0008*/ 	.word	0x00000020


	//----- nvinfo : EIATTR_FRAME_SIZE
	.align		4
.L_46:
        /*000c*/ 	.byte	0x04, 0x11
        /*000e*/ 	.short	(.L_48 - .L_47)
	.align		4
.L_47:
        /*0010*/ 	.word	index@($__internal_2_$__cuda_sm20_sqrt_rn_f32_slowpath)
        /*0014*/ 	.word	0x00000000


	//----- nvinfo : EIATTR_FRAME_SIZE
	.align		4
.L_48:
        /*0018*/ 	.byte	0x04, 0x11
        /*001a*/ 	.short	(.L_50 - .L_49)
	.align		4
.L_49:
        /*001c*/ 	.word	index@(_Z24compute_distances_kernelPKfPfmmmm)
        /*0020*/ 	.word	0x00000000


	//----- nvinfo : EIATTR_REGCOUNT
	.align		4
.L_50:
        /*0024*/ 	.byte	0x04, 0x2f
        /*0026*/ 	.short	(.L_52 - .L_51)
	.align		4
.L_51:
        /*0028*/ 	.word	index@(_Z30compute_distances_tiled_kernelPKfPfmmm)
        /*002c*/ 	.word	0x0000001e


	//----- nvinfo : EIATTR_FRAME_SIZE
	.align		4
.L_52:
        /*0030*/ 	.byte	0x04, 0x11
        /*0032*/ 	.short	(.L_54 - .L_53)
	.align		4
.L_53:
        /*0034*/ 	.word	index@($__internal_1_$__cuda_sm20_sqrt_rn_f32_slowpath)
        /*0038*/ 	.word	0x00000000


	//----- nvinfo : EIATTR_FRAME_SIZE
	.align		4
.L_54:
        /*003c*/ 	.byte	0x04, 0x11
        /*003e*/ 	.short	(.L_56 - .L_55)
	.align		4
.L_55:
        /*0040*/ 	.word	index@(_Z30compute_distances_tiled_kernelPKfPfmmm)
        /*0044*/ 	.word	0x00000000


	//----- nvinfo : EIATTR_REGCOUNT
	.align		4
.L_56:
        /*0048*/ 	.byte	0x04, 0x2f
        /*004a*/ 	.short	(.L_58 - .L_57)
	.align		4
.L_57:
        /*004c*/ 	.word	index@(_Z15find_knn_kernelPKfPfPmmm)
        /*0050*/ 	.word	0x00000018


	//----- nvinfo : EIATTR_FRAME_SIZE
	.align		4
.L_58:
        /*0054*/ 	.byte	0x04, 0x11
        /*0056*/ 	.short	(.L_60 - .L_59)
	.align		4
.L_59:
        /*0058*/ 	.word	index@(_Z15find_knn_kernelPKfPfPmmm)
        /*005c*/ 	.word	0x00000000


	//----- nvinfo : EIATTR_REGCOUNT
	.align		4
.L_60:
        /*0060*/ 	.byte	0x04, 0x2f
        /*0062*/ 	.short	(.L_62 - .L_61)
	.align		4
.L_61:
        /*0064*/ 	.word	index@(_Z20assign_labels_kernelPKfS0_PKmS2_Pmmmm)
        /*0068*/ 	.word	0x0000001e


	//----- nvinfo : EIATTR_FRAME_SIZE
	.align		4
.L_62:
        /*006c*/ 	.byte	0x04, 0x11
        /*006e*/ 	.short	(.L_64 - .L_63)
	.align		4
.L_63:
        /*0070*/ 	.word	index@(_Z20assign_labels_kernelPKfS0_PKmS2_Pmmmm)
        /*0074*/ 	.word	0x00000000


	//----- nvinfo : EIATTR_REGCOUNT
	.align		4
.L_64:
        /*0078*/ 	.byte	0x04, 0x2f
        /*007a*/ 	.short	(.L_66 - .L_65)
	.align		4
.L_65:
        /*007c*/ 	.word	index@(_Z30assign_labels_optimized_kernelPKfS0_PKmPmS2_mmm)
        /*0080*/ 	.word	0x0000001f


	//----- nvinfo : EIATTR_FRAME_SIZE
	.align		4
.L_66:
        /*0084*/ 	.byte	0x04, 0x11
        /*0086*/ 	.short	(.L_68 - .L_67)
	.align		4
.L_67:
        /*0088*/ 	.word	index@($__internal_0_$__cuda_sm20_div_u64)
        /*008c*/ 	.word	0x00000100


	//----- nvinfo : EIATTR_FRAME_SIZE
	.align		4
.L_68:
        /*0090*/ 	.byte	0x04, 0x11
        /*0092*/ 	.short	(.L_70 - .L_69)
	.align		4
.L_69:
        /*0094*/ 	.word	index@(_Z30assign_labels_optimized_kernelPKfS0_PKmPmS2_mmm)
        /*0098*/ 	.word	0x00000100


	//----- nvinfo : EIATTR_REGCOUNT
	.align		4
.L_70:
        /*009c*/ 	.byte	0x04, 0x2f
        /*009e*/ 	.short	(.L_72 - .L_71)
	.align		4
.L_71:
        /*00a0*/ 	.word	index@(_ZN3cub18CUB_300001_SM_10006detail11EmptyKernelIvEEvv)
        /*00a4*/ 	.word	0x00000004


	//----- nvinfo : EIATTR_FRAME_SIZE
	.align		4
.L_72:
        /*00a8*/ 	.byte	0x04, 0x11
        /*00aa*/ 	.short	(.L_74 - .L_73)
	.align		4
.L_73:
        /*00ac*/ 	.word	index@(_ZN3cub18CUB_300001_SM_10006detail11EmptyKernelIvEEvv)
        /*00b0*/ 	.word	0x00000000


	//----- nvinfo : EIATTR_REGCOUNT
	.align		4
.L_74:
        /*00b4*/ 	.byte	0x04, 0x2f
        /*00b6*/ 	.short	(.L_76 - .L_75)
	.align		4
.L_75:
        /*00b8*/ 	.word	index@(_ZN3cub18CUB_300001_SM_10006detail8for_each13static_kernelINS2_12policy_hub_t12policy_500_tEmN6thrust24THRUST_300001_SM_1000_NS8cuda_cub20__uninitialized_fill7functorINS7_10device_ptrIfEEfEEEEvT0_T1_)
        /*00bc*/ 	.word	0x00000008


	//----- nvinfo : EIATTR_FRAME_SIZE
	.align		4
.L_76:
        /*00c0*/ 	.byte	0x04, 0x11
        /*00c2*/ 	.short	(.L_78 - .L_77)
	.align		4
.L_77:
        /*00c4*/ 	.word	index@(_ZN3cub18CUB_300001_SM_10006detail8for_each13static_kernelINS2_12policy_hub_t12policy_500_tEmN6thrust24THRUST_300001_SM_1000_NS8cuda_cub20__uninitialized_fill7functorINS7_10device_ptrIfEEfEEEEvT0_T1_)
        /*00c8*/ 	.word	0x00000000


	//----- nvinfo : EIATTR_REGCOUNT
	.align		4
.L_78:
        /*00cc*/ 	.byte	0x04, 0x2f
        /*00ce*/ 	.short	(.L_80 - .L_79)
	.align		4
.L_79:
        /*00d0*/ 	.word	index@(_ZN3cub18CUB_300001_SM_10006detail8for_each13static_kernelINS2_12policy_hub_t12policy_500_tEmN6thrust24THRUST_300001_SM_1000_NS8cuda_cub20__uninitialized_fill7functorINS7_10device_ptrImEEmEEEEvT0_T1_)
        /*00d4*/ 	.word	0x00000009


	//----- nvinfo : EIATTR_FRAME_SIZE
	.align		4
.L_80:
        /*00d8*/ 	.byte	0x04, 0x11
        /*00da*/ 	.short	(.L_82 - .L_81)
	.align		4
.L_81:
        /*00dc*/ 	.word	index@(_ZN3cub18CUB_300001_SM_10006detail8for_each13static_kernelINS2_12policy_hub_t12policy_500_tEmN6thrust24THRUST_300001_SM_1000_NS8cuda_cub20__uninitialized_fill7functorINS7_10device_ptrImEEmEEEEvT0_T1_)
        /*00e0*/ 	.word	0x00000000


	//----- nvinfo : EIATTR_REGCOUNT
	.align		4
.L_82:
        /*00e4*/ 	.byte	0x04, 0x2f
        /*00e6*/ 	.short	(.L_84 - .L_83)
	.align		4
.L_83:
        /*00e8*/ 	.word	index@(_ZN3cub18CUB_300001_SM_10006detail8for_each13static_kernelINS2_12policy_hub_t12policy_500_tElN6thrust24THRUST_300001_SM_1000_NS8cuda_cub10__tabulate7functorINS7_6detail15normal_iteratorINS7_10device_ptrImEEEENS7_6system6detail7generic6detail22compute_sequence_valueImvEElEEEEvT0_T1_)
        /*00ec*/ 	.word	0x00000010


	//----- nvinfo : EIATTR_FRAME_SIZE
	.align		4
.L_84:
        /*00f0*/ 	.byte	0x04, 0x11
        /*00f2*/ 	.short	(.L_86 - .L_85)
	.align		4
.L_85:
        /*00f4*/ 	.word	index@(_ZN3cub18CUB_300001_SM_10006detail8for_each13static_kernelINS2_12policy_hub_t12policy_500_tElN6thrust24THRUST_300001_SM_1000_NS8cuda_cub10__tabulate7functorINS7_6detail15normal_iteratorINS7_10device_ptrImEEEENS7_6system6detail7generic6detail22compute_sequence_valueImvEElEEEEvT0_T1_)
        /*00f8*/ 	.word	0x00000000


	//----- nvinfo : EIATTR_REGCOUNT
	.align		4
.L_86:
        /*00fc*/ 	.byte	0x04, 0x2f
        /*00fe*/ 	.short	(.L_88 - .L_87)
	.align		4
.L_87:
        /*0100*/ 	.word	index@(_ZN3cub18CUB_300001_SM_10006detail10radix_sort31DeviceRadixSortSingleTileKernelINS1_5radix10policy_hubIfmyE10Policy1000ELNS0_9SortOrderE0EfmyNS1_21identity_decomposer_tEEEvPKT1_PSA_PKT2_PSE_T3_iiT4_)
        /*0104*/ 	.word	0x0000007b


	//----- nvinfo : EIATTR_FRAME_SIZE
	.align		4
.L_88:
        /*0108*/ 	.byte	0x04, 0x11
        /*010a*/ 	.short	(.L_90 - .L_89)
	.align		4
.L_89:
        /*010c*/ 	.word	index@(_ZN3cub18CUB_300001_SM_10006detail10radix_sort31DeviceRadixSortSingleTileKernelINS1_5radix10policy_hubIfmyE10Policy1000ELNS0_9SortOrderE0EfmyNS1_21identity_decomposer_tEEEvPKT1_PSA_PKT2_PSE_T3_iiT4_)
        /*0110*/ 	.word	0x00000000


	//----- nvinfo : EIATTR_REGCOUNT
	.align		4
.L_90:
        /*0114*/ 	.byte	0x04, 0x2f
        /*0116*/ 	.short	(.L_92 - .L_91)
	.align		4
.L_91:
        /*0118*/ 	.word	index@(_ZN3cub18CUB_300001_SM_10006detail10radix_sort30DeviceRadixSortHistogramKernelINS1_5radix10policy_hubIfmyE10Policy1000ELNS0_9SortOrderE0EfyNS1_21identity_decomposer_tEEEvPT2_PKT1_SA_iiT3_)
        /*011c*/ 	.word	0x00000020


	//----- nvinfo : EIATTR_FRAME_SIZE
	.align		4
.L_92:
        /*0120*/ 	.byte	0x04, 0x11
        /*0122*/ 	.short	(.L_94 - .L_93)
	.align		4
.L_93:
        /*0124*/ 	.word	index@(_ZN3cub18CUB_300001_SM_10006detail10radix_sort30DeviceRadixSortHistogramKernelINS1_5radix10policy_hubIfmyE10Policy1000ELNS0_9SortOrderE0EfyNS1_21identity_decomposer_tEEEvPT2_PKT1_SA_iiT3_)
        /*0128*/ 	.word	0x00000000


	//----- nvinfo : EIATTR_REGCOUNT
	.align		4
.L_94:
        /*012c*/ 	.byte	0x04, 0x2f
        /*012e*/ 	.short	(.L_96 - .L_95)
	.align		4
.L_95:
        /*0130*/ 	.word	index@(_ZN3cub18CUB_300001_SM_10006detail10radix_sort33DeviceRadixSortExclusiveSumKernelINS1_5radix10policy_hubIfmyE10Policy1000EyEEvPT0_)
        /*0134*/ 	.word	0x00000020


	//----- nvinfo : EIATTR_FRAME_SIZE
	.align		4
.L_96:
        /*0138*/ 	.byte	0x04, 0x11
        /*013a*/ 	.short	(.L_98 - .L_97)
	.align		4
.L_97:
        /*013c*/ 	.word	index@(_ZN3cub18CUB_300001_SM_10006detail10radix_sort33DeviceRadixSortExclusiveSumKernelINS1_5radix10policy_hubIfmyE10Policy1000EyEEvPT0_)
        /*0140*/ 	.word	0x00000000


	//----- nvinfo : EIATTR_REGCOUNT
	.align		4
.L_98:
        /*0144*/ 	.byte	0x04, 0x2f
        /*0146*/ 	.short	(.L_100 - .L_99)
	.align		4
.L_99:
        /*0148*/ 	.word	index@(_ZN3cub18CUB_300001_SM_10006detail10radix_sort29DeviceRadixSortOnesweepKernelINS1_5radix10policy_hubIfmyE10Policy1000ELNS0_9SortOrderE0EfmyiiNS1_21identity_decomposer_tEEEvPT5_SB_PT3_PKSC_PT1_PKSG_PT2_PKSK_T4_iiT6_)
        /*014c*/ 	.word	0x00000050


	//----- nvinfo : EIATTR_FRAME_SIZE
	.align		4
.L_100:
        /*0150*/ 	.byte	0x04, 0x11
        /*0152*/ 	.short	(.L_102 - .L_101)
	.align		4
.L_101:
        /*0154*/ 	.word	index@(_ZN3cub18CUB_300001_SM_10006detail10radix_sort29DeviceRadixSortOnesweepKernelINS1_5radix10policy_hubIfmyE10Policy1000ELNS0_9SortOrderE0EfmyiiNS1_21identity_decomposer_tEEEvPT5_SB_PT3_PKSC_PT1_PKSG_PT2_PKSK_T4_iiT6_)
        /*0158*/ 	.word	0x00000000


	//----- nvinfo : EIATTR_REGCOUNT
	.align		4
.L_102:
        /*015c*/ 	.byte	0x04, 0x2f
        /*015e*/ 	.short	(.L_104 - .L_103)
	.align		4
.L_103:
        /*0160*/ 	.word	index@(_ZN3cub18CUB_300001_SM_10006detail10radix_sort31DeviceRadixSortSingleTileKernelINS1_5radix10policy_hubIffyE10Policy1000ELNS0_9SortOrderE0EffyNS1_21identity_decomposer_tEEEvPKT1_PSA_PKT2_PSE_T3_iiT4_)
        /*0164*/ 	.word	0x00000097


	//----- nvinfo : EIATTR_FRAME_SIZE
	.align		4
.L_104:
        /*0168*/ 	.byte	0x04, 0x11
        /*016a*/ 	.short	(.L_106 - .L_105)
	.align		4
.L_105:
        /*016c*/ 	.word	index@(_ZN3cub18CUB_300001_SM_10006detail10radix_sort31DeviceRadixSortSingleTileKernelINS1_5radix10policy_hubIffyE10Policy1000ELNS0_9SortOrderE0EffyNS1_21identity_decomposer_tEEEvPKT1_PSA_PKT2_PSE_T3_iiT4_)
        /*0170*/ 	.word	0x00000000


	//----- nvinfo : EIATTR_REGCOUNT
	.align		4
.L_106:
        /*0174*/ 	.byte	0x04, 0x2f
        /*0176*/ 	.short	(.L_108 - .L_107)
	.align		4
.L_107:
        /*0178*/ 	.word	index@(_ZN3cub18CUB_300001_SM_10006detail10radix_sort30DeviceRadixSortHistogramKernelINS1_5radix10policy_hubIffyE10Policy1000ELNS0_9SortOrderE0EfyNS1_21identity_decomposer_tEEEvPT2_PKT1_SA_iiT3_)
        /*017c*/ 	.word	0x00000020


	//----- nvinfo : EIATTR_FRAME_SIZE
	.align		4
.L_108:
        /*0180*/ 	.byte	0x04, 0x11
        /*0182*/ 	.short	(.L_110 - .L_109)
	.align		4
.L_109:
        /*0184*/ 	.word	index@(_ZN3cub18CUB_300001_SM_10006detail10radix_sort30DeviceRadixSortHistogramKernelINS1_5radix10policy_hubIffyE10Policy1000ELNS0_9SortOrderE0EfyNS1_21identity_decomposer_tEEEvPT2_PKT1_SA_iiT3_)
        /*0188*/ 	.word	0x00000000


	//----- nvinfo : EIATTR_REGCOUNT
	.align		4
.L_110:
        /*018c*/ 	.byte	0x04, 0x2f
        /*018e*/ 	.short	(.L_112 - .L_111)
	.align		4
.L_111:
        /*0190*/ 	.word	index@(_ZN3cub18CUB_300001_SM_10006detail10radix_sort33DeviceRadixSortExclusiveSumKernelINS1_5radix10policy_hubIffyE10Policy1000EyEEvPT0_)
        /*0194*/ 	.word	0x00000020


	//----- nvinfo : EIATTR_FRAME_SIZE
	.align		4
.L_112:
        /*0198*/ 	.byte	0x04, 0x11
        /*019a*/ 	.short	(.L_114 - .L_113)
	.align		4
.L_113:
        /*019c*/ 	.word	index@(_ZN3cub18CUB_300001_SM_10006detail10radix_sort33DeviceRadixSortExclusiveSumKernelINS1_5radix10policy_hubIffyE10Policy1000EyEEvPT0_)
        /*01a0*/ 	.word	0x00000000


	//----- nvinfo : EIATTR_REGCOUNT
	.align		4
.L_114:
        /*01a4*/ 	.byte	0x04, 0x2f
        /*01a6*/ 	.short	(.L_116 - .L_115)
	.align		4
.L_115:
        /*01a8*/ 	.word	index@(_ZN3cub18CUB_300001_SM_10006detail10radix_sort29DeviceRadixSortOnesweepKernelINS1_5radix10policy_hubIffyE10Policy1000ELNS0_9SortOrderE0EffyiiNS1_21identity_decomposer_tEEEvPT5_SB_PT3_PKSC_PT1_PKSG_PT2_PKSK_T4_iiT6_)
        /*01ac*/ 	.word	0x0000004f


	//----- nvinfo : EIATTR_FRAME_SIZE
	.align		4
.L_116:
        /*01b0*/ 	.byte	0x04, 0x11
        /*01b2*/ 	.short	(.L_118 - .L_117)
	.align		4
.L_117:
        /*01b4*/ 	.word	index@(_ZN3cub18CUB_300001_SM_10006detail10radix_sort29DeviceRadixSortOnesweepKernelINS1_5radix10policy_hubIffyE10Policy1000ELNS0_9SortOrderE0EffyiiNS1_21identity_decomposer_tEEEvPT5_SB_PT3_PKSC_PT1_PKSG_PT2_PKSK_T4_iiT6_)
        /*01b8*/ 	.word	0x00000000


	//----- nvinfo : EIATTR_MIN_STACK_SIZE
	.align		4
.L_118:
        /*01bc*/ 	.byte	0x04, 0x12
        /*01be*/ 	.short	(.L_120 - .L_119)
	.align		4
.L_119:
        /*01c0*/ 	.word	index@(_ZN3cub18CUB_300001_SM_10006detail10radix_sort29DeviceRadixSortOnesweepKernelINS1_5radix10policy_hubIffyE10Policy1000ELNS0_9SortOrderE0EffyiiNS1_21identity_decomposer_tEEEvPT5_SB_PT3_PKSC_PT1_PKSG_PT2_PKSK_T4_iiT6_)
        /*01c4*/ 	.word	0x00000000


	//----- nvinfo : EIATTR_MIN_STACK_SIZE
	.align		4
.L_120:
        /*01c8*/ 	.byte	0x04, 0x12
        /*01ca*/ 	.short	(.L_122 - .L_121)
	.align		4
.L_121:
        /*01cc*/ 	.word	index@(_ZN3cub18CUB_300001_SM_10006detail10radix_sort33DeviceRadixSortExclusiveSumKernelINS1_5radix10policy_hubIffyE10Policy1000EyEEvPT0_)
        /*01d0*/ 	.word	0x00000000


	//----- nvinfo : EIATTR_MIN_STACK_SIZE
	.align		4
.L_122:
        /*01d4*/ 	.byte	0x04, 0x12
        /*01d6*/ 	.short	(.L_124 - .L_123)
	.align		4
.L_123:
        /*01d8*/ 	.word	index@(_ZN3cub18CUB_300001_SM_10006detail10radix_sort30DeviceRadixSortHistogramKernelINS1_5radix10policy_hubIffyE10Policy1000ELNS0_9SortOrderE0EfyNS1_21identity_decomposer_tEEEvPT2_PKT1_SA_iiT3_)
        /*01dc*/ 	.word	0x00000000


	//----- nvinfo : EIATTR_MIN_STACK_SIZE
	.align		4
.L_124:
        /*01e0*/ 	.byte	0x04, 0x12
        /*01e2*/ 	.short	(.L_126 - .L_125)
	.align		4
.L_125:
        /*01e4*/ 	.word	index@(_ZN3cub18CUB_300001_SM_10006detail10radix_sort31DeviceRadixSortSingleTileKernelINS1_5radix10policy_hubIffyE10Policy1000ELNS0_9SortOrderE0EffyNS1_21identity_decomposer_tEEEvPKT1_PSA_PKT2_PSE_T3_iiT4_)
        /*01e8*/ 	.word	0x00000000


	//----- nvinfo : EIATTR_MIN_STACK_SIZE
	.align		4
.L_126:
        /*01ec*/ 	.byte	0x04, 0x12
        /*01ee*/ 	.short	(.L_128 - .L_127)
	.align		4
.L_127:
        /*01f0*/ 	.word	index@(_ZN3cub18CUB_300001_SM_10006detail10radix_sort29DeviceRadixSortOnesweepKernelINS1_5radix10policy_hubIfmyE10Policy1000ELNS0_9SortOrderE0EfmyiiNS1_21identity_decomposer_tEEEvPT5_SB_PT3_PKSC_PT1_PKSG_PT2_PKSK_T4_iiT6_)
        /*01f4*/ 	.word	0x00000000


	//----- nvinfo : EIATTR_MIN_STACK_SIZE
	.align		4
.L_128:
        /*01f8*/ 	.byte	0x04, 0x12
        /*01fa*/ 	.short	(.L_130 - .L_129)
	.align		4
.L_129:
        /*01fc*/ 	.word	index@(_ZN3cub18CUB_300001_SM_10006detail10radix_sort33DeviceRadixSortExclusiveSumKernelINS1_5radix10policy_hubIfmyE10Policy1000EyEEvPT0_)
        /*0200*/ 	.word	0x00000000


	//----- nvinfo : EIATTR_MIN_STACK_SIZE
	.align		4
.L_130:
        /*0204*/ 	.byte	0x04, 0x12
        /*0206*/ 	.short	(.L_132 - .L_131)
	.align		4
.L_131:
        /*0208*/ 	.word	index@(_ZN3cub18CUB_300001_SM_10006detail10radix_sort30DeviceRadixSortHistogramKernelINS1_5radix10policy_hubIfmyE10Policy1000ELNS0_9SortOrderE0EfyNS1_21identity_decomposer_tEEEvPT2_PKT1_SA_iiT3_)
        /*020c*/ 	.word	0x00000000


	//----- nvinfo : EIATTR_MIN_STACK_SIZE
	.align		4
.L_132:
        /*0210*/ 	.byte	0x04, 0x12
        /*0212*/ 	.short	(.L_134 - .L_133)
	.align		4
.L_133:
        /*0214*/ 	.word	index@(_ZN3cub18CUB_300001_SM_10006detail10radix_sort31DeviceRadixSortSingleTileKernelINS1_5radix10policy_hubIfmyE10Policy1000ELNS0_9SortOrderE0EfmyNS1_21identity_decomposer_tEEEvPKT1_PSA_PKT2_PSE_T3_iiT4_)
        /*0218*/ 	.word	0x00000000


	//----- nvinfo : EIATTR_MIN_STACK_SIZE
	.align		4
.L_134:
        /*021c*/ 	.byte	0x04, 0x12
        /*021e*/ 	.short	(.L_136 - .L_135)
	.align		4
.L_135:
        /*0220*/ 	.word	index@(_ZN3cub18CUB_300001_SM_10006detail8for_each13static_kernelINS2_12policy_hub_t12policy_500_tElN6thrust24THRUST_300001_SM_1000_NS8cuda_cub10__tabulate7functorINS7_6detail15normal_iteratorINS7_10device_ptrImEEEENS7_6system6detail7generic6detail22compute_sequence_valueImvEElEEEEvT0_T1_)
        /*0224*/ 	.word	0x00000000


	//----- nvinfo : EIATTR_MIN_STACK_SIZE
	.align		4
.L_136:
        /*0228*/ 	.byte	0x04, 0x12
        /*022a*/ 	.short	(.L_138 - .L_137)
	.align		4
.L_137:
        /*022c*/ 	.word	index@(_ZN3cub18CUB_300001_SM_10006detail8for_each13static_kernelINS2_12policy_hub_t12policy_500_tEmN6thrust24THRUST_300001_SM_1000_NS8cuda_cub20__uninitialized_fill7functorINS7_10device_ptrImEEmEEEEvT0_T1_)
        /*0230*/ 	.word	0x00000000


	//----- nvinfo : EIATTR_MIN_STACK_SIZE
	.align		4
.L_138:
        /*0234*/ 	.byte	0x04, 0x12
        /*0236*/ 	.short	(.L_140 - .L_139)
	.align		4
.L_139:
        /*0238*/ 	.word	index@(_ZN3cub18CUB_300001_SM_10006detail8for_each13static_kernelINS2_12policy_hub_t12policy_500_tEmN6thrust24THRUST_300001_SM_1000_NS8cuda_cub20__uninitialized_fill7functorINS7_10device_ptrIfEEfEEEEvT0_T1_)
        /*023c*/ 	.word	0x00000000


	//----- nvinfo : EIATTR_MIN_STACK_SIZE
	.align		4
.L_140:
        /*0240*/ 	.byte	0x04, 0x12
        /*0242*/ 	.short	(.L_142 - .L_141)
	.align		4
.L_141:
        /*0244*/ 	.word	index@(_ZN3cub18CUB_300001_SM_10006detail11EmptyKernelIvEEvv)
        /*0248*/ 	.word	0x00000000


	//----- nvinfo : EIATTR_MIN_STACK_SIZE
	.align		4
.L_142:
        /*024c*/ 	.byte	0x04, 0x12
        /*024e*/ 	.short	(.L_144 - .L_143)
	.align		4
.L_143:
        /*0250*/ 	.word	index@(_Z30assign_labels_optimized_kernelPKfS0_PKmPmS2_mmm)
        /*0254*/ 	.word	0x00000100


	//----- nvinfo : EIATTR_MIN_STACK_SIZE
	.align		4
.L_144:
        /*0258*/ 	.byte	0x04, 0x12
        /*025a*/ 	.short	(.L_146 - .L_145)
	.align		4
.L_145:
        /*025c*/ 	.word	index@(_Z20assign_labels_kernelPKfS0_PKmS2_Pmmmm)
        /*0260*/ 	.word	0x00000000


	//----- nvinfo : EIATTR_MIN_STACK_SIZE
	.align		4
.L_146:
        /*0264*/ 	.byte	0x04, 0x12
        /*0266*/ 	.short	(.L_148 - .L_147)
	.align		4
.L_147:
        /*0268*/ 	.word	index@(_Z15find_knn_kernelPKfPfPmmm)
        /*026c*/ 	.word	0x00000000


	//----- nvinfo : EIATTR_MIN_STACK_SIZE
	.align		4
.L_148:
        /*0270*/ 	.byte	0x04, 0x12
        /*0272*/ 	.short	(.L_150 - .L_149)
	.align		4
.L_149:
        /*0274*/ 	.word	index@(_Z30compute_distances_tiled_kernelPKfPfmmm)
        /*0278*/ 	.word	0x00000000


	//----- nvinfo : EIATTR_MIN_STACK_SIZE
	.align		4
.L_150:
        /*027c*/ 	.byte	0x04, 0x12
        /*027e*/ 	.short	(.L_152 - .L_151)
	.align		4
.L_151:
        /*0280*/ 	.word	index@(_Z24compute_distances_kernelPKfPfmmmm)
        /*0284*/ 	.word	0x00000000
.L_152:


//--------------------- .nv.compat                --------------------------
	.section	.nv.compat,"",@"SHT_CUDA_COMPAT_INFO"
	.align	4
        /*0000*/ 	.byte	0x02, 0x09, 0x00, 0x00, 0x02, 0x02, 0x01, 0x00, 0x02, 0x05, 0x05, 0x00, 0x03, 0x07, 0x01, 0x01
        /*0010*/ 	.byte	0x02, 0x03, 0x00, 0x00, 0x02, 0x06, 0x01, 0x00, 0x04, 0x0b, 0x08, 0x00, 0x01, 0x00, 0x00, 0x00
        /*0020*/ 	.byte	0x00, 0x00, 0x00, 0x00


//--------------------- .nv.info._ZN3cub18CUB_300001_SM_10006detail10radix_sort29DeviceRadixSortOnesweepKernelINS1_5radix10policy_hubIffyE10Policy1000ELNS0_9SortOrderE0EffyiiNS1_21identity_decomposer_tEEEvPT5_SB_PT3_PKSC_PT1_PKSG_PT2_PKSK_T4_iiT6_ --------------------------
	.section	.nv.info._ZN3cub18CUB_300001_SM_10006detail10radix_sort29DeviceRadixSortOnesweepKernelINS1_5radix10policy_hubIffyE10Policy1000ELNS0_9SortOrderE0EffyiiNS1_21identity_decomposer_tEEEvPT5_SB_PT3_PKSC_PT1_PKSG_PT2_PKSK_T4_iiT6_,"",@"SHT_CUDA_INFO"
	.sectionflags	@""
	.align	4


	//----- nvinfo : EIATTR_CUDA_API_VERSION
	.align		4
        /*0000*/ 	.byte	0x04, 0x37
        /*0002*/ 	.short	(.L_154 - .L_153)
.L_153:
        /*0004*/ 	.word	0x00000082


	//----- nvinfo : EIATTR_KPARAM_INFO
	.align		4
.L_154:
        /*0008*/ 	.byte	0x04, 0x17
        /*000a*/ 	.short	(.L_156 - .L_155)
.L_155:
        /*000c*/ 	.word	0x00000000
        /*0010*/ 	.short	0x000b
        /*0012*/ 	.short	0x004c
        /*0014*/ 	.byte	0x00, 0xf0, 0x05, 0x00


	//----- nvinfo : EIATTR_KPARAM_INFO
	.align		4
.L_156:
        /*0018*/ 	.byte	0x04, 0x17
        /*001a*/ 	.short	(.L_158 - .L_157)
.L_157:
        /*001c*/ 	.word	0x00000000
        /*0020*/ 	.short	0x000a
        /*0022*/ 	.short	0x0048
        /*0024*/ 	.byte	0x00, 0xf0, 0x11, 0x00


	//----- nvinfo : EIATTR_KPARAM_INFO
	.align		4
.L_158:
        /*0028*/ 	.byte	0x04, 0x17
        /*002a*/ 	.short	(.L_160 - .L_159)
.L_159:
        /*002c*/ 	.word	0x00000000
        /*0030*/ 	.short	0x0009
        /*0032*/ 	.short	0x0044
        /*0034*/ 	.byte	0x00, 0xf0, 0x11, 0x00


	//----- nvinfo : EIATTR_KPARAM_INFO
	.align		4
.L_160:
        /*0038*/ 	.byte	0x04, 0x17
        /*003a*/ 	.short	(.L_162 - .L_161)
.L_161:
        /*003c*/ 	.word	0x00000000
        /*0040*/ 	.short	0x0008
        /*0042*/ 	.short	0x0040
        /*0044*/ 	.byte	0x00, 0xf0, 0x11, 0x00


	//----- nvinfo : EIATTR_KPARAM_INFO
	.align		4
.L_162:
        /*0048*/ 	.byte	0x04, 0x17
        /*004a*/ 	.short	(.L_164 - .L_163)
.L_163:
        /*004c*/ 	.word	0x00000000
        /*0050*/ 	.short	0x0007
        /*0052*/ 	.short	0x0038
        /*0054*/ 	.byte	0x00, 0xf5, 0x21, 0x00


	//----- nvinfo : EIATTR_KPARAM_INFO
	.align		4
.L_164:
        /*0058*/ 	.byte	0x04, 0x17
        /*005a*/ 	.short	(.L_166 - .L_165)
.L_165:
        /*005c*/ 	.word	0x00000000
        /*0060*/ 	.short	0x0006
        /*0062*/ 	.short	0x0030
        /*0064*/ 	.byte	0x00, 0xf5, 0x21, 0x00


	//----- nvinfo : EIATTR_KPARAM_INFO
	.align		4
.L_166:
        /*0068*/ 	.byte	0x04, 0x17
        /*006a*/ 	.short	(.L_168 - .L_167)
.L_167:
        /*006c*/ 	.word	0x00000000
        /*0070*/ 	.short	0x0005
        /*0072*/ 	.short	0x0028
        /*0074*/ 	.byte	0x00, 0xf5, 0x21, 0x00


	//----- nvinfo : EIATTR_KPARAM_INFO
	.align		4
.L_168:
        /*0078*/ 	.byte	0x04, 0x17
        /*007a*/ 	.short	(.L_170 - .L_169)
.L_169:
        /*007c*/ 	.word	0x00000000
        /*0080*/ 	.short	0x0004
        /*0082*/ 	.short	0x0020
        /*0084*/ 	.byte	0x00, 0xf5, 0x21, 0x00


	//----- nvinfo : EIATTR_KPARAM_INFO
	.align		4
.L_170:
        /*0088*/ 	.byte	0x04, 0x17
        /*008a*/ 	.short	(.L_172 - .L_171)
.L_171:
        /*008c*/ 	.word	0x00000000
        /*0090*/ 	.short	0x0003
        /*0092*/ 	.short	0x0018
        /*0094*/ 	.byte	0x00, 0xf5, 0x21, 0x00


	//----- nvinfo : EIATTR_KPARAM_INFO
	.align		4
.L_172:
        /*0098*/ 	.byte	0x04, 0x17
        /*009a*/ 	.short	(.L_174 - .L_173)
.L_173:
        /*009c*/ 	.word	0x00000000
        /*00a0*/ 	.short	0x0002
        /*00a2*/ 	.short	0x0010
        /*00a4*/ 	.byte	0x00, 0xf5, 0x21, 0x00


	//----- nvinfo : EIATTR_KPARAM_INFO
	.align		4
.L_174:
        /*00a8*/ 	.byte	0x04, 0x17
        /*00aa*/ 	.short	(.L_176 - .L_175)
.L_175:
        /*00ac*/ 	.word	0x00000000
        /*00b0*/ 	.short	0x0001
        /*00b2*/ 	.short	0x0008
        /*00b4*/ 	.byte	0x00, 0xf5, 0x21, 0x00


	//----- nvinfo : EIATTR_KPARAM_INFO
	.align		4
.L_176:
        /*00b8*/ 	.byte	0x04, 0x17
        /*00ba*/ 	.short	(.L_178 - .L_177)
.L_177:
        /*00bc*/ 	.word	0x00000000
        /*00c0*/ 	.short	0x0000
        /*00c2*/ 	.short	0x0000
        /*00c4*/ 	.byte	0x00, 0xf5, 0x21, 0x00


	//----- nvinfo : EIATTR_SPARSE_MMA_MASK
	.align		4
.L_178:
        /*00c8*/ 	.byte	0x03, 0x50
        /*00ca*/ 	.short	0x0000


	//----- nvinfo : EIATTR_MAXREG_COUNT
	.align		4
        /*00cc*/ 	.byte	0x03, 0x1b
        /*00ce*/ 	.short	0x00a8


	//----- nvinfo : EIATTR_NUM_BARRIERS
	.align		4
        /*00d0*/ 	.byte	0x02, 0x4c
        /*00d2*/ 	.byte	0x01
	.zero		1


	//----- nvinfo : EIATTR_MERCURY_ISA_VERSION
	.align		4
        /*00d4*/ 	.byte	0x03, 0x5f
        /*00d6*/ 	.short	0x0101


	//----- nvinfo : EIATTR_COOP_GROUP_MASK_REGIDS
	.align		4
        /*00d8*/ 	.byte	0x04, 0x29
        /*00da*/ 	.short	(.L_180 - .L_179)


	//   ....[0]....
.L_179:
        /*00dc*/ 	.word	0xffffffff


	//   ....[1]....
        /*00e0*/ 	.word	0x05000000


	//   ....[2]....
        /*00e4*/ 	.word	0xffffffff


	//   ....[3]....
        /*00e8*/ 	.word	0xffffffff


	//   ....[4]....
        /*00ec*/ 	.word	0xffffffff


	//   ....[5]....
        /*00f0*/ 	.word	0xffffffff


	//   ....[6]....
        /*00f4*/ 	.word	0xffffffff


	//   ....[7]....
        /*00f8*/ 	.word	0xffffffff


	//   ....[8]....
        /*00fc*/ 	.word	0xffffffff


	//   ....[9]....
        /*0100*/ 	.word	0xffffffff


	//   ....[10]....
        /*0104*/ 	.word	0xffffffff


	//   ....[11]....
        /*0108*/ 	.word	0xffffffff


	//   ....[12]....
        /*010c*/ 	.word	0xffffffff


	//   ....[13]....
        /*0110*/ 	.word	0xffffffff


	//   ....[14]....
        /*0114*/ 	.word	0xffffffff


	//   ....[15]....
        /*0118*/ 	.word	0xffffffff


	//   ....[16]....
        /*011c*/ 	.word	0xffffffff


	//   ....[17]....
        /*0120*/ 	.word	0xffffffff


	//   ....[18]....
        /*0124*/ 	.word	0xffffffff


	//   ....[19]....
        /*0128*/ 	.word	0xffffffff


	//   ....[20]....
        /*012c*/ 	.word	0xffffffff


	//   ....[21]....
        /*0130*/ 	.word	0xffffffff


	//   ....[22]....
        /*0134*/ 	.word	0xffffffff


	//   ....[23]....
        /*0138*/ 	.word	0xffffffff


	//   ....[24]....
        /*013c*/ 	.word	0xffffffff


	//   ....[25]....
        /*0140*/ 	.word	0xffffffff


	//   ....[26]....
        /*0144*/ 	.word	0xffffffff


	//   ....[27]....
        /*0148*/ 	.word	0xffffffff


	//   ....[28]....
        /*014c*/ 	.word	0xffffffff


	//   ....[29]....
        /*0150*/ 	.word	0xffffffff


	//   ....[30]....
        /*0154*/ 	.word	0xffffffff


	//   ....[31]....
        /*0158*/ 	.word	0xffffffff


	//   ....[32]....
        /*015c*/ 	.word	0xffffffff


	//   ....[33]....
        /*0160*/ 	.word	0xffffffff


	//   ....[34]....
        /*0164*/ 	.word	0xffffffff


	//   ....[35]....
        /*0168*/ 	.word	0xffffffff


	//   ....[36]....
        /*016c*/ 	.word	0xffffffff


	//   ....[37]....
        /*0170*/ 	.word	0xffffffff


	//   ....[38]....
        /*0174*/ 	.word	0xffffffff


	//   ....[39]....
        /*0178*/ 	.word	0xffffffff


	//   ....[40]....
        /*017c*/ 	.word	0xffffffff


	//   ....[41]....
        /*0180*/ 	.word	0xffffffff


	//   ....[42]....
        /*0184*/ 	.word	0xffffffff


	//   ....[43]....
        /*0188*/ 	.word	0xffffffff


	//   ....[44]....
        /*018c*/ 	.word	0xffffffff


	//   ....[45]....
        /*0190*/ 	.word	0xffffffff


	//   ....[46]....
        /*0194*/ 	.word	0xffffffff


	//   ....[47]....
        /*0198*/ 	.word	0xffffffff


	//   ....[48]....
        /*019c*/ 	.word	0xffffffff


	//   ....[49]....
        /*01a0*/ 	.word	0xffffffff


	//   ....[50]....
        /*01a4*/ 	.word	0xffffffff


	//   ....[51]....
        /*01a8*/ 	.word	0xffffffff


	//   ....[52]....
        /*01ac*/ 	.word	0xffffffff


	//   ....[53]....
        /*01b0*/ 	.word	0xffffffff


	//   ....[54]....
        /*01b4*/ 	.word	0xffffffff


	//   ....[55]....
        /*01b8*/ 	.word	0xffffffff


	//   ....[56]....
        /*01bc*/ 	.word	0xffffffff


	//   ....[57]....
        /*01c0*/ 	.word	0xffffffff


	//   ....[58]....
        /*01c4*/ 	.word	0xffffffff


	//   ....[59]....
        /*01c8*/ 	.word	0xffffffff


	//   ....[60]....
        /*01cc*/ 	.word	0xffffffff


	//   ....[61]....
        /*01d0*/ 	.word	0xffffffff


	//   ....[62]....
        /*01d4*/ 	.word	0xffffffff


	//   ....[63]....
        /*01d8*/ 	.word	0xffffffff


	//   ....[64]....
        /*01dc*/ 	.word	0xffffffff


	//   ....[65]....
        /*01e0*/ 	.word	0xffffffff


	//   ....[66]....
        /*01e4*/ 	.word	0xffffffff


	//   ....[67]....
        /*01e8*/ 	.word	0xffffffff


	//   ....[68]....
        /*01ec*/ 	.word	0xffffffff


	//   ....[69]....
        /*01f0*/ 	.word	0xffffffff


	//   ....[70]....
        /*01f4*/ 	.word	0xffffffff


	//   ....[71]....
        /*01f8*/ 	.word	0xffffffff


	//   ....[72]....
        /*01fc*/ 	.word	0xffffffff


	//   ....[73]....
        /*0200*/ 	.word	0xffffffff


	//   ....[74]....
        /*0204*/ 	.word	0xffffffff


	//   ....[75]....
        /*0208*/ 	.word	0xffffffff


	//   ....[76]....
        /*020c*/ 	.word	0xffffffff


	//   ....[77]....
        /*0210*/ 	.word	0xffffffff


	//   ....[78]....
        /*0214*/ 	.word	0xffffffff


	//   ....[79]....
        /*0218*/ 	.word	0xffffffff


	//   ....[80]....
        /*021c*/ 	.word	0xffffffff


	//   ....[81]....
        /*0220*/ 	.word	0xffffffff


	//   ....[82]....
        /*0224*/ 	.word	0xffffffff


	//   ....[83]....
        /*0228*/ 	.word	0xffffffff


	//   ....[84]....
        /*022c*/ 	.word	0xffffffff


	//   ....[85]....
        /*0230*/ 	.word	0xffffffff


	//   ....[86]....
        /*0234*/ 	.word	0xffffffff


	//   ....[87]....
        /*0238*/ 	.word	0xffffffff


	//   ....[88]....
        /*023c*/ 	.word	0xffffffff


	//   ....[89]....
        /*0240*/ 	.word	0xffffffff


	//   ....[90]....
        /*0244*/ 	.word	0xffffffff


	//   ....[91]....
        /*0248*/ 	.word	0xffffffff


	//   ....[92]....
        /*024c*/ 	.word	0xffffffff


	//   ....[93]....
        /*0250*/ 	.word	0xffffffff


	//   ....[94]....
        /*0254*/ 	.word	0xffffffff


	//   ....[95]....
        /*0258*/ 	.word	0xffffffff


	//   ....[96]....
        /*025c*/ 	.word	0xffffffff


	//   ....[97]....
        /*0260*/ 	.word	0xffffffff


	//   ....[98]....
        /*0264*/ 	.word	0xffffffff


	//   ....[99]....
        /*0268*/ 	.word	0xffffffff


	//   ....[100]....
        /*026c*/ 	.word	0xffffffff


	//   ....[101]....
        /*0270*/ 	.word	0xffffffff


	//   ....[102]....
        /*0274*/ 	.word	0xffffffff


	//   ....[103]....
        /*0278*/ 	.word	0xffffffff


	//   ....[104]....
        /*027c*/ 	.word	0xffffffff


	//   ....[105]....
        /*0280*/ 	.word	0xffffffff


	//   ....[106]....
        /*0284*/ 	.word	0xffffffff


	//   ....[107]....
        /*0288*/ 	.word	0xffffffff


	//   ....[108]....
        /*028c*/ 	.word	0xffffffff


	//   ....[109]....
        /*0290*/ 	.word	0xffffffff


	//   ....[110]....
        /*0294*/ 	.word	0xffffffff


	//   ....[111]....
        /*0298*/ 	.word	0xffffffff


	//   ....[112]....
        /*029c*/ 	.word	0xffffffff


	//   ....[113]....
        /*02a0*/ 	.word	0xffffffff


	//   ....[114]....
        /*02a4*/ 	.word	0xffffffff


	//   ....[115]....
        /*02a8*/ 	.word	0xffffffff


	//   ....[116]....
        /*02ac*/ 	.word	0xffffffff


	//   ....[117]....
        /*02b0*/ 	.word	0xffffffff


	//   ....[118]....
        /*02b4*/ 	.word	0xffffffff


	//   ....[119]....
        /*02b8*/ 	.word	0xffffffff


	//   ....[120]....
        /*02bc*/ 	.word	0xffffffff


	//   ....[121]....
        /*02c0*/ 	.word	0xffffffff


	//   ....[122]....
        /*02c4*/ 	.word	0xffffffff


	//   ....[123]....
        /*02c8*/ 	.word	0xffffffff


	//   ....[124]....
        /*02cc*/ 	.word	0xffffffff


	//   ....[125]....
        /*02d0*/ 	.word	0xffffffff


	//   ....[126]....
        /*02d4*/ 	.word	0xffffffff


	//   ....[127]....
        /*02d8*/ 	.word	0xffffffff


	//   ....[128]....
        /*02dc*/ 	.word	0xffffffff


	//   ....[129]....
        /*02e0*/ 	.word	0xffffffff


	//   ....[130]....
        /*02e4*/ 	.word	0xffffffff


	//   ....[131]....
        /*02e8*/ 	.word	0xffffffff


	//   ....[132]....
        /*02ec*/ 	.word	0xffffffff


	//   ....[133]....
        /*02f0*/ 	.word	0xffffffff


	//   ....[134]....
        /*02f4*/ 	.word	0xffffffff


	//   ....[135]....
        /*02f8*/ 	.word	0xffffffff


	//   ....[136]....
        /*02fc*/ 	.word	0xffffffff


	//   ....[137]....
        /*0300*/ 	.word	0xffffffff


	//   ....[138]....
        /*0304*/ 	.word	0xffffffff


	//   ....[139]....
        /*0308*/ 	.word	0xffffffff


	//   ....[140]....
        /*030c*/ 	.word	0xffffffff


	//   ....[141]....
        /*0310*/ 	.word	0xffffffff


	//   ....[142]....
        /*0314*/ 	.word	0xffffffff


	//   ....[143]....
        /*0318*/ 	.word	0xffffffff


	//   ....[144]....
        /*031c*/ 	.word	0xffffffff


	//   ....[145]....
        /*0320*/ 	.word	0xffffffff


	//   ....[146]....
        /*0324*/ 	.word	0xffffffff


	//   ....[147]....
        /*0328*/ 	.word	0xffffffff


	//   ....[148]....
        /*032c*/ 	.word	0xffffffff


	//   ....[149]....
        /*0330*/ 	.word	0xffffffff


	//   ....[150]....
        /*0334*/ 	.word	0xffffffff


	//   ....[151]....
        /*0338*/ 	.word	0xffffffff


	//   ....[152]....
        /*033c*/ 	.word	0xffffffff


	//   ....[153]....
        /*0340*/ 	.word	0xffffffff


	//   ....[154]....
        /*0344*/ 	.word	0xffffffff


	//   ....[155]....
        /*0348*/ 	.word	0xffffffff


	//   ....[156]....
        /*034c*/ 	.word	0xffffffff


	//   ....[157]....
        /*0350*/ 	.word	0xffffffff


	//   ....[158]....
        /*0354*/ 	.word	0xffffffff


	//   ....[159]....
        /*0358*/ 	.word	0xffffffff


	//   ....[160]....
        /*035c*/ 	.word	0x0500001c


	//   ....[161]....
        /*0360*/ 	.word	0xffffffff


	//   ....[162]....
        /*0364*/ 	.word	0xffffffff


	//   ....[163]....
        /*0368*/ 	.word	0xffffffff


	//   ....[164]....
        /*036c*/ 	.word	0xffffffff


	//   ....[165]....
        /*0370*/ 	.word	0xffffffff


	//   ....[166]....
        /*0374*/ 	.word	0xffffffff


	//   ....[167]....
        /*0378*/ 	.word	0xffffffff


	//   ....[168]....
        /*037c*/ 	.word	0xffffffff


	//   ....[169]....
        /*0380*/ 	.word	0xffffffff


	//   ....[170]....
        /*0384*/ 	.word	0xffffffff


	//   ....[171]....
        /*0388*/ 	.word	0xffffffff


	//   ....[172]....
        /*038c*/ 	.word	0xffffffff


	//   ....[173]....
        /*0390*/ 	.word	0xffffffff


	//   ....[174]....
        /*0394*/ 	.word	0xffffffff


	//   ....[175]....
        /*0398*/ 	.word	0xffffffff


	//   ....[176]....
        /*039c*/ 	.word	0xffffffff


	//   ....[177]....
        /*03a0*/ 	.word	0xffffffff


	//   ....[178]....
        /*03a4*/ 	.word	0xffffffff


	//   ....[179]....
        /*03a8*/ 	.word	0xffffffff


	//   ....[180]....
        /*03ac*/ 	.word	0xffffffff


	//   ....[181]....
        /*03b0*/ 	.word	0xffffffff


	//   ....[182]....
        /*03b4*/ 	.word	0xffffffff


	//   ....[183]....
        /*03b8*/ 	.word	0xffffffff


	//   ....[184]....
        /*03bc*/ 	.word	0xffffffff


	//   ....[185]....
        /*03c0*/ 	.word	0xffffffff


	//   ....[186]....
        /*03c4*/ 	.word	0xffffffff


	//   ....[187]....
        /*03c8*/ 	.word	0xffffffff


	//   ....[188]....
        /*03cc*/ 	.word	0xffffffff


	//   ....[189]....
        /*03d0*/ 	.word	0xffffffff


	//   ....[190]....
        /*03d4*/ 	.word	0xffffffff


	//   ....[191]....
        /*03d8*/ 	.word	0xffffffff


	//   ....[192]....
        /*03dc*/ 	.word	0xffffffff


	//   ....[193]....
        /*03e0*/ 	.word	0xffffffff


	//   ....[194]....
        /*03e4*/ 	.word	0xffffffff


	//   ....[195]....
        /*03e8*/ 	.word	0xffffffff


	//   ....[196]....
        /*03ec*/ 	.word	0xffffffff


	//   ....[197]....
        /*03f0*/ 	.word	0xffffffff


	//   ....[198]....
        /*03f4*/ 	.word	0xffffffff


	//   ....[199]....
        /*03f8*/ 	.word	0xffffffff


	//   ....[200]....
        /*03fc*/ 	.word	0xffffffff


	//   ....[201]....
        /*0400*/ 	.word	0xffffffff


	//   ....[202]....
        /*0404*/ 	.word	0xffffffff


	//   ....[203]....
        /*0408*/ 	.word	0xffffffff


	//   ....[204]....
        /*040c*/ 	.word	0xffffffff


	//   ....[205]....
        /*0410*/ 	.word	0xffffffff


	//   ....[206]....
        /*0414*/ 	.word	0xffffffff


	//   ....[207]....
        /*0418*/ 	.word	0xffffffff


	//   ....[208]....
        /*041c*/ 	.word	0xffffffff


	//   ....[209]....
        /*0420*/ 	.word	0xffffffff


	//   ....[210]....
        /*0424*/ 	.word	0xffffffff


	//   ....[211]....
        /*0428*/ 	.word	0xffffffff


	//   ....[212]....
        /*042c*/ 	.word	0xffffffff


	//   ....[213]....
        /*0430*/ 	.word	0xffffffff


	//   ....[214]....
        /*0434*/ 	.word	0xffffffff


	//   ....[215]....
        /*0438*/ 	.word	0xffffffff


	//   ....[216]....
        /*043c*/ 	.word	0xffffffff


	//   ....[217]....
        /*0440*/ 	.word	0xffffffff


	//   ....[218]....
        /*0444*/ 	.word	0xffffffff


	//   ....[219]....
        /*0448*/ 	.word	0xffffffff


	//   ....[220]....
        /*044c*/ 	.word	0xffffffff


	//   ....[221]....
        /*0450*/ 	.word	0xffffffff


	//   ....[222]....
        /*0454*/ 	.word	0xffffffff


	//   ....[223]....
        /*0458*/ 	.word	0xffffffff


	//   ....[224]....
        /*045c*/ 	.word	0xffffffff


	//   ....[225]....
        /*0460*/ 	.word	0xffffffff


	//   ....[226]....
        /*0464*/ 	.word	0xffffffff


	//   ....[227]....
        /*0468*/ 	.word	0xffffffff


	//   ....[228]....
        /*046c*/ 	.word	0xffffffff


	//   ....[229]....
        /*0470*/ 	.word	0x0500003f


	//   ....[230]....
        /*0474*/ 	.word	0x0500003f


	//   ....[231]....
        /*0478*/ 	.word	0x0500003f


	//   ....[232]....
        /*047c*/ 	.word	0x0500003f


	//   ....[233]....
        /*0480*/ 	.word	0x0500003f


	//----- nvinfo : EIATTR_COOP_GROUP_INSTR_OFFSETS
	.align		4
.L_180:
        /*0484*/ 	.byte	0x04, 0x28
        /*0486*/ 	.short	(.L_182 - .L_181)


	//   ....[0]....
.L_181:
        /*0488*/ 	.word	0x00001180


	//   ....[1]....
        /*048c*/ 	.word	0x00001ca0


	//   ....[2]....
        /*0490*/ 	.word	0x00003220


	//   ....[3]....
        /*0494*/ 	.word	0x00003240


	//   ....[4]....
        /*0498*/ 	.word	0x00003260


	//   ....[5]....
        /*049c*/ 	.word	0x00003280


	//   ....[6]....
        /*04a0*/ 	.word	0x000032a0


	//   ....[7]....
        /*04a4*/ 	.word	0x00003730


	//   ....[8]....
        /*04a8*/ 	.word	0x00003740


	//   ....[9]....
        /*04ac*/ 	.word	0x00003760


	//   ....[10]....
        /*04b0*/ 	.word	0x00003780


	//   ....[11]....
        /*04b4*/ 	.word	0x000037d0


	//   ....[12]....
        /*04b8*/ 	.word	0x00003800


	//   ....[13]....
        /*04bc*/ 	.word	0x00003850


	//   ....[14]....
        /*04c0*/ 	.word	0x00003890


	//   ....[15]....
        /*04c4*/ 	.word	0x00003980


	//   ....[16]....
        /*04c8*/ 	.word	0x000039a0


	//   ....[17]....
        /*04cc*/ 	.word	0x000039b0


	//   ....[18]....
        /*04d0*/ 	.word	0x000039d0


	//   ....[19]....
        /*04d4*/ 	.word	0x00003a10


	//   ....[20]....
        /*04d8*/ 	.word	0x00003a40


	//   ....[21]....
        /*04dc*/ 	.word	0x00003a80


	//   ....[22]....
        /*04e0*/ 	.word	0x00003aa0


	//   ....[23]....
        /*04e4*/ 	.word	0x00003ac0


	//   ....[24]....
        /*04e8*/ 	.word	0x00003bc0


	//   ....[25]....
        /*04ec*/ 	.word	0x00003bf0


	//   ....[26]....
        /*04f0*/ 	.word	0x00003c00


	//   ....[27]....
        /*04f4*/ 	.word	0x00003c30


	//   ....[28]....
        /*04f8*/ 	.word	0x00003c50


	//   ....[29]....
        /*04fc*/ 	.word	0x00003ca0


	//   ....[30]....
        /*0500*/ 	.word	0x00003cc0


	//   ....[31]....
        /*0504*/ 	.word	0x00003d00


	//   ....[32]....
        /*0508*/ 	.word	0x00003d20


	//   ....[33]....
        /*050c*/ 	.word	0x00003e00


	//   ....[34]....
        /*0510*/ 	.word	0x00003e20


	//   ....[35]....
        /*0514*/ 	.word	0x00003e30


	//   ....[36]....
        /*0518*/ 	.word	0x00003e60


	//   ....[37]....
        /*051c*/ 	.word	0x00003e90


	//   ....[38]....
        /*0520*/ 	.word	0x00003ee0


	//   ....[39]....
        /*0524*/ 	.word	0x00003ef0


	//   ....[40]....
        /*0528*/ 	.word	0x00003f30


	//   ....[41]....
        /*052c*/ 	.word	0x00003f60


	//   ....[42]....
        /*0530*/ 	.word	0x00004040


	//   ....[43]....
        /*0534*/ 	.word	0x00004060


	//   ....[44]....
        /*0538*/ 	.word	0x00004070


	//   ....[45]....
        /*053c*/ 	.word	0x000040c0


	//   ....[46]....
        /*0540*/ 	.word	0x000040f0


	//   ....[47]....
        /*0544*/ 	.word	0x00004120


	//   ....[48]....
        /*0548*/ 	.word	0x00004150


	//   ....[49]....
        /*054c*/ 	.word	0x00004180


	//   ....[50]....
        /*0550*/ 	.word	0x000041b0


	//   ....[51]....
        /*0554*/ 	.word	0x00004280


	//   ....[52]....
        /*0558*/ 	.word	0x000042b0


	//   ....[53]....
        /*055c*/ 	.word	0x000042c0


	//   ....[54]....
        /*0560*/ 	.word	0x00004310


	//   ....[55]....
        /*0564*/ 	.word	0x00004340


	//   ....[56]....
        /*0568*/ 	.word	0x00004370


	//   ....[57]....
        /*056c*/ 	.word	0x000043a0


	//   ....[58]....
        /*0570*/ 	.word	0x000043d0


	//   ....[59]....
        /*0574*/ 	.word	0x00004400


	//   ....[60]....
        /*0578*/ 	.word	0x000044e0


	//   ....[61]....
        /*057c*/ 	.word	0x000044f0


	//   ....[62]....
        /*0580*/ 	.word	0x00004540


	//   ....[63]....
        /*0584*/ 	.word	0x00004570


	//   ....[64]....
        /*0588*/ 	.word	0x000045a0


	//   ....[65]....
        /*058c*/ 	.word	0x000045d0


	//   ....[66]....
        /*0590*/ 	.word	0x00004600


	//   ....[67]....
        /*0594*/ 	.word	0x00004630


	//   ....[68]....
        /*0598*/ 	.word	0x00004660


	//   ....[69]....
        /*059c*/ 	.word	0x00004720


	//   ....[70]....
        /*05a0*/ 	.word	0x00004730


	//   ....[71]....
        /*05a4*/ 	.word	0x00004780


	//   ....[72]....
        /*05a8*/ 	.word	0x000047b0


	//   ....[73]....
        /*05ac*/ 	.word	0x000047e0


	//   ....[74]....
        /*05b0*/ 	.word	0x00004810


	//   ....[75]....
        /*05b4*/ 	.word	0x00004840


	//   ....[76]....
        /*05b8*/ 	.word	0x00004870


	//   ....[77]....
        /*05bc*/ 	.word	0x000048a0


	//   ....[78]....
        /*05c0*/ 	.word	0x00004970


	//   ....[79]....
        /*05c4*/ 	.word	0x00004980


	//   ....[80]....
        /*05c8*/ 	.word	0x000049d0


	//   ....[81]....
        /*05cc*/ 	.word	0x00004a00


	//   ....[82]....
        /*05d0*/ 	.word	0x00004a30


	//   ....[83]....
        /*05d4*/ 	.word	0x00004a60


	//   ....[84]....
        /*05d8*/ 	.word	0x00004a90


	//   ....[85]....
        /*05dc*/ 	.word	0x00004ac0


	//   ....[86]....
        /*05e0*/ 	.word	0x00004af0


	//   ....[87]....
        /*05e4*/ 	.word	0x00004bc0


	//   ....[88]....
        /*05e8*/ 	.word	0x00004bd0


	//   ....[89]....
        /*05ec*/ 	.word	0x00004c20


	//   ....[90]....
        /*05f0*/ 	.word	0x00004c50


	//   ....[91]....
        /*05f4*/ 	.word	0x00004c80


	//   ....[92]....
        /*05f8*/ 	.word	0x00004cb0


	//   ....[93]....
        /*05fc*/ 	.word	0x00004ce0


	//   ....[94]....
        /*0600*/ 	.word	0x00004d10


	//   ....[95]....
        /*0604*/ 	.word	0x00004d40


	//   ....[96]....
        /*0608*/ 	.word	0x00004e00


	//   ....[97]....
        /*060c*/ 	.word	0x00004e10


	//   ....[98]....
        /*0610*/ 	.word	0x00004e40


	//   ....[99]....
        /*0614*/ 	.word	0x00004e70


	//   ....[100]....
        /*0618*/ 	.word	0x00004ea0


	//   ....[101]....
        /*061c*/ 	.word	0x00004ed0


	//   ....[102]....
        /*0620*/ 	.word	0x00004f00


	//   ....[103]....
        /*0624*/ 	.word	0x00004f30


	//   ....[104]....
        /*0628*/ 	.word	0x00004f60


	//   ....[105]....
        /*062c*/ 	.word	0x00005040


	//   ....[106]....
        /*0630*/ 	.word	0x00005070


	//   ....[107]....
        /*0634*/ 	.word	0x00005080


	//   ....[108]....
        /*0638*/ 	.word	0x000050d0


	//   ....[109]....
        /*063c*/ 	.word	0x00005100


	//   ....[110]....
        /*0640*/ 	.word	0x00005130


	//   ....[111]....
        /*0644*/ 	.word	0x00005160


	//   ....[112]....
        /*0648*/ 	.word	0x00005190


	//   ....[113]....
        /*064c*/ 	.word	0x000051c0


	//   ....[114]....
        /*0650*/ 	.word	0x00005290


	//   ....[115]....
        /*0654*/ 	.word	0x000052b0


	//   ....[116]....
        /*0658*/ 	.word	0x000052c0


	//   ....[117]....
        /*065c*/ 	.word	0x00005310


	//   ....[118]....
        /*0660*/ 	.word	0x00005340


	//   ....[119]....
        /*0664*/ 	.word	0x00005370


	//   ....[120]....
        /*0668*/ 	.word	0x000053a0


	//   ....[121]....
        /*066c*/ 	.word	0x000053d0


	//   ....[122]....
        /*0670*/ 	.word	0x00005400


	//   ....[123]....
        /*0674*/ 	.word	0x000054e0


	//   ....[124]....
        /*0678*/ 	.word	0x00005500


	//   ....[125]....
        /*067c*/ 	.word	0x00005510


	//   ....[126]....
        /*0680*/ 	.word	0x00005540


	//   ....[127]....
        /*0684*/ 	.word	0x000055a0


	//   ....[128]....
        /*0688*/ 	.word	0x000055d0


	//   ....[129]....
        /*068c*/ 	.word	0x00005600


	//   ....[130]....
        /*0690*/ 	.word	0x00005630


	//   ....[131]....
        /*0694*/ 	.word	0x00005660


	//   ....[132]....
        /*0698*/ 	.word	0x00005730


	//   ....[133]....
        /*069c*/ 	.word	0x00005760


	//   ....[134]....
        /*06a0*/ 	.word	0x00005770


	//   ....[135]....
        /*06a4*/ 	.word	0x000057c0


	//   ....[136]....
        /*06a8*/ 	.word	0x000057f0


	//   ....[137]....
        /*06ac*/ 	.word	0x00005820


	//   ....[138]....
        /*06b0*/ 	.word	0x00005850


	//   ....[139]....
        /*06b4*/ 	.word	0x00005880


	//   ....[140]....
        /*06b8*/ 	.word	0x000058b0


	//   ....[141]....
        /*06bc*/ 	.word	0x00005980


	//   ....[142]....
        /*06c0*/ 	.word	0x000059a0


	//   ....[143]....
        /*06c4*/ 	.word	0x000059b0


	//   ....[144]....
        /*06c8*/ 	.word	0x00005a00


	//   ....[145]....
        /*06cc*/ 	.word	0x00005a30


	//   ....[146]....
        /*06d0*/ 	.word	0x00005a60


	//   ....[147]....
        /*06d4*/ 	.word	0x00005a90


	//   ....[148]....
        /*06d8*/ 	.word	0x00005ac0


	//   ....[149]....
        /*06dc*/ 	.word	0x00005af0


	//   ....[150]....
        /*06e0*/ 	.word	0x00005bc0


	//   ....[151]....
        /*06e4*/ 	.word	0x00005be0


	//   ....[152]....
        /*06e8*/ 	.word	0x00005bf0


	//   ....[153]....
        /*06ec*/ 	.word	0x00005c40


	//   ....[154]....
        /*06f0*/ 	.word	0x00005c70


	//   ....[155]....
        /*06f4*/ 	.word	0x00005ca0


	//   ....[156]....
        /*06f8*/ 	.word	0x00005cd0


	//   ....[157]....
        /*06fc*/ 	.word	0x00005d00


	//   ....[158]....
        /*0700*/ 	.word	0x00005d30


	//   ....[159]....
        /*0704*/ 	.word	0x00005df0


	//   ....[160]....
        /*0708*/ 	.word	0x000062f0


	//   ....[161]....
        /*070c*/ 	.word	0x00006650


	//   ....[162]....
        /*0710*/ 	.word	0x00006750


	//   ....[163]....
        /*0714*/ 	.word	0x00006850


	//   ....[164]....
        /*0718*/ 	.word	0x00006950


	//   ....[165]....
        /*071c*/ 	.word	0x00006a50


	//   ....[166]....
        /*0720*/ 	.word	0x00006b50


	//   ....[167]....
        /*0724*/ 	.word	0x00006c50


	//   ....[168]....
        /*0728*/ 	.word	0x00006d50


	//   ....[169]....
        /*072c*/ 	.word	0x00006e50


	//   ....[170]....
        /*0730*/ 	.word	0x00006f50


	//   ....[171]....
        /*0734*/ 	.word	0x00007050


	//   ....[172]....
        /*0738*/ 	.word	0x00007150


	//   ....[173]....
        /*073c*/ 	.word	0x00007250


	//   ....[174]....
        /*0740*/ 	.word	0x00007350


	//   ....[175]....
        /*0744*/ 	.word	0x00007450


	//   ....[176]....
        /*0748*/ 	.word	0x00007550


	//   ....[177]....
        /*074c*/ 	.word	0x00007650


	//   ....[178]....
        /*0750*/ 	.word	0x00007870


	//   ....[179]....
        /*0754*/ 	.word	0x000079f0


	//   ....[180]....
        /*0758*/ 	.word	0x00007b70


	//   ....[181]....
        /*075c*/ 	.word	0x00007cf0


	//   ....[182]....
        /*0760*/ 	.word	0x00007e70


	//   ....[183]....
        /*0764*/ 	.word	0x00007ff0


	//   ....[184]....
        /*0768*/ 	.word	0x00008170


	//   ....[185]....
        /*076c*/ 	.word	0x000082f0


	//   ....[186]....
        /*0770*/ 	.word	0x00008470


	//   ....[187]....
        /*0774*/ 	.word	0x000085f0


	//   ....[188]....
        /*0778*/ 	.word	0x00008770


	//   ....[189]....
        /*077c*/ 	.word	0x000088f0


	//   ....[190]....
        /*0780*/ 	.word	0x00008a60


	//   ....[191]....
        /*0784*/ 	.word	0x00008bc0


	//   ....[192]....
        /*0788*/ 	.word	0x00008d20


	//   ....[193]....
        /*078c*/ 	.word	0x00008e80


	//   ....[194]....
        /*0790*/ 	.word	0x00008fe0


	//   ....[195]....
        /*0794*/ 	.word	0x00009f40


	//   ....[196]....
        /*0798*/ 	.word	0x00009fc0


	//   ....[197]....
        /*079c*/ 	.word	0x0000a040


	//   ....[198]....
        /*07a0*/ 	.word	0x0000a0c0


	//   ....[199]....
        /*07a4*/ 	.word	0x0000a140


	//   ....[200]....
        /*07a8*/ 	.word	0x0000a1c0


	//   ....[201]....
        /*07ac*/ 	.word	0x0000a240


	//   ....[202]....
        /*07b0*/ 	.word	0x0000a2c0


	//   ....[203]....
        /*07b4*/ 	.word	0x0000a340


	//   ....[204]....
        /*07b8*/ 	.word	0x0000a3c0


	//   ....[205]....
        /*07bc*/ 	.word	0x0000a440


	//   ....[206]....
        /*07c0*/ 	.word	0x0000a4c0


	//   ....[207]....
        /*07c4*/ 	.word	0x0000a540


	//   ....[208]....
        /*07c8*/ 	.word	0x0000a5c0


	//   ....[209]....
        /*07cc*/ 	.word	0x0000a640


	//   ....[210]....
        /*07d0*/ 	.word	0x0000a6c0


	//   ....[211]....
        /*07d4*/ 	.word	0x0000a740


	//   ....[212]....
        /*07d8*/ 	.word	0x0000a8a0


	//   ....[213]....
        /*07dc*/ 	.word	0x0000a960


	//   ....[214]....
        /*07e0*/ 	.word	0x0000aa10


	//   ....[215]....
        /*07e4*/ 	.word	0x0000aad0


	//   ....[216]....
        /*07e8*/ 	.word	0x0000ab80


	//   ....[217]....
        /*07ec*/ 	.word	0x0000ac40


	//   ....[218]....
        /*07f0*/ 	.word	0x0000acf0


	//   ....[219]....
        /*07f4*/ 	.word	0x0000adb0


	//   ....[220]....
        /*07f8*/ 	.word	0x0000ae60


	//   ....[221]....
        /*07fc*/ 	.word	0x0000af20


	//   ....[222]....
        /*0800*/ 	.word	0x0000afd0


	//   ....[223]....
        /*0804*/ 	.word	0x0000b090


	//   ....[224]....
        /*0808*/ 	.word	0x0000b140


	//   ....[225]....
        /*080c*/ 	.word	0x0000b200


	//   ....[226]....
        /*0810*/ 	.word	0x0000b2b0


	//   ....[227]....
        /*0814*/ 	.word	0x0000b370


	//   ....[228]....
        /*0818*/ 	.word	0x0000b410


	//   ....[229]....
        /*081c*/ 	.word	0x0000b480


	//   ....[230]....
        /*0820*/ 	.word	0x0000b4f0


	//   ....[231]....
        /*0824*/ 	.word	0x0000b560


	//   ....[232]....
        /*0828*/ 	.word	0x0000b5d0


	//   ....[233]....
        /*082c*/ 	.word	0x0000b640


	//----- nvinfo : EIATTR_VRC_CTA_INIT_COUNT
	.align		4
.L_182:
        /*0830*/ 	.byte	0x02, 0x4a
	.zero		1
	.zero		1


	//----- nvinfo : EIATTR_EXIT_INSTR_OFFSETS
	.align		4
        /*0834*/ 	.byte	0x04, 0x1c
        /*0836*/ 	.short	(.L_184 - .L_183)


	//   ....[0]....
.L_183:
        /*0838*/ 	.word	0x00002cc0


	//   ....[1]....
        /*083c*/ 	.word	0x00003020


	//   ....[2]....
        /*0840*/ 	.word	0x00003040


	//   ....[3]....
        /*0844*/ 	.word	0x0000a750


	//   ....[4]....
        /*0848*/ 	.word	0x0000b420


	//----- nvinfo : EIATTR_MAX_THREADS
	.align		4
.L_184:
        /*084c*/ 	.byte	0x04, 0x05
        /*084e*/ 	.short	(.L_186 - .L_185)
.L_185:
        /*0850*/ 	.word	0x00000180
        /*0854*/ 	.word	0x00000001
        /*0858*/ 	.word	0x00000001


	//----- nvinfo : EIATTR_CRS_STACK_SIZE
	.align		4
.L_186:
        /*085c*/ 	.byte	0x04, 0x1e
        /*085e*/ 	.short	(.L_188 - .L_187)
.L_187:
        /*0860*/ 	.word	0x00000000


	//----- nvinfo : EIATTR_CBANK_PARAM_SIZE
	.align		4
.L_188:
        /*0864*/ 	.byte	0x03, 0x19
        /*0866*/ 	.short	0x004d


	//----- nvinfo : EIATTR_PARAM_CBANK
	.align		4
        /*0868*/ 	.byte	0x04, 0x0a
        /*086a*/ 	.short	(.L_190 - .L_189)
	.align		4
.L_189:
        /*086c*/ 	.word	index@(.nv.constant0._ZN3cub18CUB_300001_SM_10006detail10radix_sort29DeviceRadixSortOnesweepKernelINS1_5radix10policy_hubIffyE10Policy1000ELNS0_9SortOrderE0EffyiiNS1_21identity_decomposer_tEEEvPT5_SB_PT3_PKSC_PT1_PKSG_PT2_PKSK_T4_iiT6_)
        /*0870*/ 	.short	0x0380
        /*0872*/ 	.short	0x004d


	//----- nvinfo : EIATTR_SW_WAR
	.align		4
.L_190:
        /*0874*/ 	.byte	0x04, 0x36
        /*0876*/ 	.short	(.L_192 - .L_191)
.L_191:
        /*0878*/ 	.word	0x00000008
.L_192:


//--------------------- .nv.info._ZN3cub18CUB_300001_SM_10006detail10radix_sort33DeviceRadixSortExclusiveSumKernelINS1_5radix10policy_hubIffyE10Policy1000EyEEvPT0_ --------------------------
	.section	.nv.info._ZN3cub18CUB_300001_SM_10006detail10radix_sort33DeviceRadixSortExclusiveSumKernelINS1_5radix10policy_hubIffyE10Policy1000EyEEvPT0_,"",@"SHT_CUDA_INFO"
	.sectionflags	@""
	.align	4


	//----- nvinfo : EIATTR_CUDA_API_VERSION
	.align		4
        /*0000*/ 	.byte	0x04, 0x37
        /*0002*/ 	.short	(.L_194 - .L_193)
.L_193:
        /*0004*/ 	.word	0x00000082


	//----- nvinfo : EIATTR_KPARAM_INFO
	.align		4
.L_194:
        /*0008*/ 	.byte	0x04, 0x17
        /*000a*/ 	.short	(.L_196 - .L_195)
.L_195:
        /*000c*/ 	.word	0x00000000
        /*0010*/ 	.short	0x0000
        /*0012*/ 	.short	0x0000
        /*0014*/ 	.byte	0x00, 0xf5, 0x21, 0x00


	//----- nvinfo : EIATTR_SPARSE_MMA_MASK
	.align		4
.L_196:
        /*0018*/ 	.byte	0x03, 0x50
        /*001a*/ 	.short	0x0000


	//----- nvinfo : EIATTR_MAXREG_COUNT
	.align		4
        /*001c*/ 	.byte	0x03, 0x1b
        /*001e*/ 	.short	0x00ff


	//----- nvinfo : EIATTR_NUM_BARRIERS
	.align		4
        /*0020*/ 	.byte	0x02, 0x4c
        /*0022*/ 	.byte	0x01
	.zero		1


	//----- nvinfo : EIATTR_MERCURY_ISA_VERSION
	.align		4
        /*0024*/ 	.byte	0x03, 0x5f
        /*0026*/ 	.short	0x0101


	//----- nvinfo : EIATTR_COOP_GROUP_MASK_REGIDS
	.align		4
        /*0028*/ 	.byte	0x04, 0x29
        /*002a*/ 	.short	(.L_198 - .L_197)


	//   ....[0]....
.L_197:
        /*002c*/ 	.word	0xffffffff


	//   ....[1]....
        /*0030*/ 	.word	0xffffffff


	//   ....[2]....
        /*0034*/ 	.word	0xffffffff


	//   ....[3]....
        /*0038*/ 	.word	0xffffffff


	//   ....[4]....
        /*003c*/ 	.word	0xffffffff


	//   ....[5]....
        /*0040*/ 	.word	0xffffffff


	//   ....[6]....
        /*0044*/ 	.word	0xffffffff


	//   ....[7]....
        /*0048*/ 	.word	0xffffffff


	//   ....[8]....
        /*004c*/ 	.word	0xffffffff


	//   ....[9]....
        /*0050*/ 	.word	0xffffffff


	//   ....[10]....
        /*0054*/ 	.word	0x05000015


	//   ....[11]....
        /*0058*/ 	.word	0x05000015


	//   ....[12]....
        /*005c*/ 	.word	0x05000015


	//   ....[13]....
        /*0060*/ 	.word	0x05000015


	//   ....[14]....
        /*0064*/ 	.word	0x05000015


	//   ....[15]....
        /*0068*/ 	.word	0x05000015


	//   ....[16]....
        /*006c*/ 	.word	0x05000015


	//   ....[17]....
        /*0070*/ 	.word	0x05000015


	//   ....[18]....
        /*0074*/ 	.word	0x05000015


	//   ....[19]....
        /*0078*/ 	.word	0x05000015


	//----- nvinfo : EIATTR_COOP_GROUP_INSTR_OFFSETS
	.align		4
.L_198:
        /*007c*/ 	.byte	0x04, 0x28
        /*007e*/ 	.short	(.L_200 - .L_199)


	//   ....[0]....
.L_199:
        /*0080*/ 	.word	0x00000250


	//   ....[1]....
        /*0084*/ 	.word	0x00000260


	//   ....[2]....
        /*0088*/ 	.word	0x000002a0


	//   ....[3]....
        /*008c*/ 	.word	0x000002c0


	//   ....[4]....
        /*0090*/ 	.word	0x00000310


	//   ....[5]....
        /*0094*/ 	.word	0x00000320


	//   ....[6]....
        /*0098*/ 	.word	0x00000360


	//   ....[7]....
        /*009c*/ 	.word	0x00000380


	//   ....[8]....
        /*00a0*/ 	.word	0x000003d0


	//   ....[9]....
        /*00a4*/ 	.word	0x000003e0


	//   ....[10]....
        /*00a8*/ 	.word	0x00000660


	//   ....[11]....
        /*00ac*/ 	.word	0x000006b0


	//   ....[12]....
        /*00b0*/ 	.word	0x00000740


	//   ....[13]....
        /*00b4*/ 	.word	0x00000790


	//   ....[14]....
        /*00b8*/ 	.word	0x00000820


	//   ....[15]....
        /*00bc*/ 	.word	0x00000870


	//   ....[16]....
        /*00c0*/ 	.word	0x00000900


	//   ....[17]....
        /*00c4*/ 	.word	0x00000950


	//   ....[18]....
        /*00c8*/ 	.word	0x000009e0


	//   ....[19]....
        /*00cc*/ 	.word	0x00000a30


	//----- nvinfo : EIATTR_VRC_CTA_INIT_COUNT
	.align		4
.L_200:
        /*00d0*/ 	.byte	0x02, 0x4a
	.zero		1
	.zero		1


	//----- nvinfo : EIATTR_EXIT_INSTR_OFFSETS
	.align		4
        /*00d4*/ 	.byte	0x04, 0x1c
        /*00d6*/ 	.short	(.L_202 - .L_201)


	//   ....[0]....
.L_201:
        /*00d8*/ 	.word	0x000005d0


	//   ....[1]....
        /*00dc*/ 	.word	0x00000600


	//----- nvinfo : EIATTR_CRS_STACK_SIZE
	.align		4
.L_202:
        /*00e0*/ 	.byte	0x04, 0x1e
        /*00e2*/ 	.short	(.L_204 - .L_203)
.L_203:
        /*00e4*/ 	.word	0x00000000


	//----- nvinfo : EIATTR_CBANK_PARAM_SIZE
	.align		4
.L_204:
        /*00e8*/ 	.byte	0x03, 0x19
        /*00ea*/ 	.short	0x0008


	//----- nvinfo : EIATTR_PARAM_CBANK
	.align		4
        /*00ec*/ 	.byte	0x04, 0x0a
        /*00ee*/ 	.short	(.L_206 - .L_205)
	.align		4
.L_205:
        /*00f0*/ 	.word	index@(.nv.constant0._ZN3cub18CUB_300001_SM_10006detail10radix_sort33DeviceRadixSortExclusiveSumKernelINS1_5radix10policy_hubIffyE10Policy1000EyEEvPT0_)
        /*00f4*/ 	.short	0x0380
        /*00f6*/ 	.short	0x0008


	//----- nvinfo : EIATTR_SW_WAR
	.align		4
.L_206:
        /*00f8*/ 	.byte	0x04, 0x36
        /*00fa*/ 	.short	(.L_208 - .L_207)
.L_207:
        /*00fc*/ 	.word	0x00000008
.L_208:


//--------------------- .nv.info._ZN3cub18CUB_300001_SM_10006detail10radix_sort30DeviceRadixSortHistogramKernelINS1_5radix10policy_hubIffyE10Policy1000ELNS0_9SortOrderE0EfyNS1_21identity_decomposer_tEEEvPT2_PKT1_SA_iiT3_ --------------------------
	.section	.nv.info._ZN3cub18CUB_300001_SM_10006detail10radix_sort30DeviceRadixSortHistogramKernelINS1_5radix10policy_hubIffyE10Policy1000ELNS0_9SortOrderE0EfyNS1_21identity_decomposer_tEEEvPT2_PKT1_SA_iiT3_,"",@"SHT_CUDA_INFO"
	.sectionflags	@""
	.align	4


	//----- nvinfo : EIATTR_CUDA_API_VERSION
	.align		4
        /*0000*/ 	.byte	0x04, 0x37
        /*0002*/ 	.short	(.L_210 - .L_209)
.L_209:
        /*0004*/ 	.word	0x00000082


	//----- nvinfo : EIATTR_KPARAM_INFO
	.align		4
.L_210:
        /*0008*/ 	.byte	0x04, 0x17
        /*000a*/ 	.short	(.L_212 - .L_211)
.L_211:
        /*000c*/ 	.word	0x00000000
        /*0010*/ 	.short	0x0005
        /*0012*/ 	.short	0x0020
        /*0014*/ 	.byte	0x00, 0xf0, 0x05, 0x00


	//----- nvinfo : EIATTR_KPARAM_INFO
	.align		4
.L_212:
        /*0018*/ 	.byte	0x04, 0x17
        /*001a*/ 	.short	(.L_214 - .L_213)
.L_213:
        /*001c*/ 	.word	0x00000000
        /*0020*/ 	.short	0x0004
        /*0022*/ 	.short	0x001c
        /*0024*/ 	.byte	0x00, 0xf0, 0x11, 0x00


	//----- nvinfo : EIATTR_KPARAM_INFO
	.align		4
.L_214:
        /*0028*/ 	.byte	0x04, 0x17
        /*002a*/ 	.short	(.L_216 - .L_215)
.L_215:
        /*002c*/ 	.word	0x00000000
        /*0030*/ 	.short	0x0003
        /*0032*/ 	.short	0x0018
        /*0034*/ 	.byte	0x00, 0xf0, 0x11, 0x00


	//----- nvinfo : EIATTR_KPARAM_INFO
	.align		4
.L_216:
        /*0038*/ 	.byte	0x04, 0x17
        /*003a*/ 	.short	(.L_218 - .L_217)
.L_217:
        /*003c*/ 	.word	0x00000000
        /*0040*/ 	.short	0x0002
        /*0042*/ 	.short	0x0010
        /*0044*/ 	.byte	0x00, 0xf0, 0x21, 0x00


	//----- nvinfo : EIATTR_KPARAM_INFO
	.align		4
.L_218:
        /*0048*/ 	.byte	0x04, 0x17
        /*004a*/ 	.short	(.L_220 - .L_219)
.L_219:
        /*004c*/ 	.word	0x00000000
        /*0050*/ 	.short	0x0001
        /*0052*/ 	.short	0x0008
        /*0054*/ 	.byte	0x00, 0xf5, 0x21, 0x00


	//----- nvinfo : EIATTR_KPARAM_INFO
	.align		4
.L_220:
        /*0058*/ 	.byte	0x04, 0x17
        /*005a*/ 	.short	(.L_222 - .L_221)
.L_221:
        /*005c*/ 	.word	0x00000000
        /*0060*/ 	.short	0x0000
        /*0062*/ 	.short	0x0000
        /*0064*/ 	.byte	0x00, 0xf5, 0x21, 0x00


	//----- nvinfo : EIATTR_SPARSE_MMA_MASK
	.align		4
.L_222:
        /*0068*/ 	.byte	0x03, 0x50
        /*006a*/ 	.short	0x0000


	//----- nvinfo : EIATTR_MAXREG_COUNT
	.align		4
        /*006c*/ 	.byte	0x03, 0x1b
        /*006e*/ 	.short	0x00ff


	//----- nvinfo : EIATTR_NUM_BARRIERS
	.align		4
        /*0070*/ 	.byte	0x02, 0x4c
        /*0072*/ 	.byte	0x01
	.zero		1


	//----- nvinfo : EIATTR_MERCURY_ISA_VERSION
	.align		4
        /*0074*/ 	.byte	0x03, 0x5f
        /*0076*/ 	.short	0x0101


	//----- nvinfo : EIATTR_VRC_CTA_INIT_COUNT
	.align		4
        /*0078*/ 	.byte	0x02, 0x4a
	.zero		1
	.zero		1


	//----- nvinfo : EIATTR_EXIT_INSTR_OFFSETS
	.align		4
        /*007c*/ 	.byte	0x04, 0x1c
        /*007e*/ 	.short	(.L_224 - .L_223)


	//   ....[0]....
.L_223:
        /*0080*/ 	.word	0x00000040


	//   ....[1]....
        /*0084*/ 	.word	0x00003310


	//----- nvinfo : EIATTR_MAX_THREADS
	.align		4
.L_224:
        /*0088*/ 	.byte	0x04, 0x05
        /*008a*/ 	.short	(.L_226 - .L_225)
.L_225:
        /*008c*/ 	.word	0x00000080
        /*0090*/ 	.word	0x00000001
        /*0094*/ 	.word	0x00000001


	//----- nvinfo : EIATTR_CRS_STACK_SIZE
	.align		4
.L_226:
        /*0098*/ 	.byte	0x04, 0x1e
        /*009a*/ 	.short	(.L_228 - .L_227)
.L_227:
        /*009c*/ 	.word	0x00000000


	//----- nvinfo : EIATTR_CBANK_PARAM_SIZE
	.align		4
.L_228:
        /*00a0*/ 	.byte	0x03, 0x19
        /*00a2*/ 	.short	0x0021


	//----- nvinfo : EIATTR_PARAM_CBANK
	.align		4
        /*00a4*/ 	.byte	0x04, 0x0a
        /*00a6*/ 	.short	(.L_230 - .L_229)
	.align		4
.L_229:
        /*00a8*/ 	.word	index@(.nv.constant0._ZN3cub18CUB_300001_SM_10006detail10radix_sort30DeviceRadixSortHistogramKernelINS1_5radix10policy_hubIffyE10Policy1000ELNS0_9SortOrderE0EfyNS1_21identity_decomposer_tEEEvPT2_PKT1_SA_iiT3_)
        /*00ac*/ 	.short	0x0380
        /*00ae*/ 	.short	0x0021


	//----- nvinfo : EIATTR_SW_WAR
	.align		4
.L_230:
        /*00b0*/ 	.byte	0x04, 0x36
        /*00b2*/ 	.short	(.L_232 - .L_231)
.L_231:
        /*00b4*/ 	.word	0x00000008
.L_232:


//--------------------- .nv.info._ZN3cub18CUB_300001_SM_10006detail10radix_sort31DeviceRadixSortSingleTileKernelINS1_5radix10policy_hubIffyE10Policy1000ELNS0_9SortOrderE0EffyNS1_21identity_decomposer_tEEEvPKT1_PSA_PKT2_PSE_T3_iiT4_ --------------------------
	.section	.nv.info._ZN3cub18CUB_300001_SM_10006detail10radix_sort31DeviceRadixSortSingleTileKernelINS1_5radix10policy_hubIffyE10Policy1000ELNS0_9SortOrderE0EffyNS1_21identity_decomposer_tEEEvPKT1_PSA_PKT2_PSE_T3_iiT4_,"",@"SHT_CUDA_INFO"
	.sectionflags	@""
	.align	4


	//----- nvinfo : EIATTR_CUDA_API_VERSION
	.align		4
        /*0000*/ 	.byte	0x04, 0x37
        /*0002*/ 	.short	(.L_234 - .L_233)
.L_233:
        /*0004*/ 	.word	0x00000082


	//----- nvinfo : EIATTR_KPARAM_INFO
	.align		4
.L_234:
        /*0008*/ 	.byte	0x04, 0x17
        /*000a*/ 	.short	(.L_236 - .L_235)
.L_235:
        /*000c*/ 	.word	0x00000000
        /*0010*/ 	.short	0x0007
        /*0012*/ 	.short	0x0030
        /*0014*/ 	.byte	0x00, 0xf0, 0x05, 0x00


	//----- nvinfo : EIATTR_KPARAM_INFO
	.align		4
.L_236:
        /*0018*/ 	.byte	0x04, 0x17
        /*001a*/ 	.short	(.L_238 - .L_237)
.L_237:
        /*001c*/ 	.word	0x00000000
        /*0020*/ 	.short	0x0006
        /*0022*/ 	.short	0x002c
        /*0024*/ 	.byte	0x00, 0xf0, 0x11, 0x00


	//----- nvinfo : EIATTR_KPARAM_INFO
	.align		4
.L_238:
        /*0028*/ 	.byte	0x04, 0x17
        /*002a*/ 	.short	(.L_240 - .L_239)
.L_239:
        /*002c*/ 	.word	0x00000000
        /*0030*/ 	.short	0x0005
        /*0032*/ 	.short	0x0028
        /*0034*/ 	.byte	0x00, 0xf0, 0x11, 0x00


	//----- nvinfo : EIATTR_KPARAM_INFO
	.align		4
.L_240:
        /*0038*/ 	.byte	0x04, 0x17
        /*003a*/ 	.short	(.L_242 - .L_241)
.L_241:
        /*003c*/ 	.word	0x00000000
        /*0040*/ 	.short	0x0004
        /*0042*/ 	.short	0x0020
        /*0044*/ 	.byte	0x00, 0xf0, 0x21, 0x00


	//----- nvinfo : EIATTR_KPARAM_INFO
	.align		4
.L_242:
        /*0048*/ 	.byte	0x04, 0x17
        /*004a*/ 	.short	(.L_244 - .L_243)
.L_243:
        /*004c*/ 	.word	0x00000000
        /*0050*/ 	.short	0x0003
        /*0052*/ 	.short	0x0018
        /*0054*/ 	.byte	0x00, 0xf5, 0x21, 0x00


	//----- nvinfo : EIATTR_KPARAM_INFO
	.align		4
.L_244:
        /*0058*/ 	.byte	0x04, 0x17
        /*005a*/ 	.short	(.L_246 - .L_245)
.L_245:
        /*005c*/ 	.word	0x00000000
        /*0060*/ 	.short	0x0002
        /*0062*/ 	.short	0x0010
        /*0064*/ 	.byte	0x00, 0xf5, 0x21, 0x00


	//----- nvinfo : EIATTR_KPARAM_INFO
	.align		4
.L_246:
        /*0068*/ 	.byte	0x04, 0x17
        /*006a*/ 	.short	(.L_248 - .L_247)
.L_247:
        /*006c*/ 	.word	0x00000000
        /*0070*/ 	.short	0x0001
        /*0072*/ 	.short	0x0008
        /*0074*/ 	.byte	0x00, 0xf5, 0x21, 0x00


	//----- nvinfo : EIATTR_KPARAM_INFO
	.align		4
.L_248:
        /*0078*/ 	.byte	0x04, 0x17
        /*007a*/ 	.short	(.L_250 - .L_249)
.L_249:
        /*007c*/ 	.word	0x00000000
        /*0080*/ 	.short	0x0000
        /*0082*/ 	.short	0x0000
        /*0084*/ 	.byte	0x00, 0xf5, 0x21, 0x00


	//----- nvinfo : EIATTR_SPARSE_MMA_MASK
	.align		4
.L_250:
        /*0088*/ 	.byte	0x03, 0x50
        /*008a*/ 	.short	0x0000


	//----- nvinfo : EIATTR_MAXREG_COUNT
	.align		4
        /*008c*/ 	.byte	0x03, 0x1b
        /*008e*/ 	.short	0x00ff


	//----- nvinfo : EIATTR_NUM_BARRIERS
	.align		4
        /*0090*/ 	.byte	0x02, 0x4c
        /*0092*/ 	.byte	0x01
	.zero		1


	//----- nvinfo : EIATTR_MERCURY_ISA_VERSION
	.align		4
        /*0094*/ 	.byte	0x03, 0x5f
        /*0096*/ 	.short	0x0101


	//----- nvinfo : EIATTR_COOP_GROUP_MASK_REGIDS
	.align		4
        /*0098*/ 	.byte	0x04, 0x29
        /*009a*/ 	.short	(.L_252 - .L_251)


	//   ....[0]....
.L_251:
        /*009c*/ 	.word	0xffffffff


	//   ....[1]....
        /*00a0*/ 	.word	0xffffffff


	//   ....[2]....
        /*00a4*/ 	.word	0xffffffff


	//   ....[3]....
        /*00a8*/ 	.word	0xffffffff


	//   ....[4]....
        /*00ac*/ 	.word	0xffffffff


	//----- nvinfo : EIATTR_COOP_GROUP_INSTR_OFFSETS
	.align		4
.L_252:
        /*00b0*/ 	.byte	0x04, 0x28
        /*00b2*/ 	.short	(.L_254 - .L_253)


	//   ....[0]....
.L_253:
        /*00b4*/ 	.word	0x00002310


	//   ....[1]....
        /*00b8*/ 	.word	0x00002330


	//   ....[2]....
        /*00bc*/ 	.word	0x00002350


	//   ....[3]....
        /*00c0*/ 	.word	0x00002370


	//   ....[4]....
        /*00c4*/ 	.word	0x00002390


	//----- nvinfo : EIATTR_VRC_CTA_INIT_COUNT
	.align		4
.L_254:
        /*00c8*/ 	.byte	0x02, 0x4a
	.zero		1
	.zero		1


	//----- nvinfo : EIATTR_EXIT_INSTR_OFFSETS
	.align		4
        /*00cc*/ 	.byte	0x04, 0x1c
        /*00ce*/ 	.short	(.L_256 - .L_255)


	//   ....[0]....
.L_255:
        /*00d0*/ 	.word	0x00004460


	//   ....[1]....
        /*00d4*/ 	.word	0x000044e0


	//----- nvinfo : EIATTR_MAX_THREADS
	.align		4
.L_256:
        /*00d8*/ 	.byte	0x04, 0x05
        /*00da*/ 	.short	(.L_258 - .L_257)
.L_257:
        /*00dc*/ 	.word	0x00000100
        /*00e0*/ 	.word	0x00000001
        /*00e4*/ 	.word	0x00000001


	//----- nvinfo : EIATTR_CBANK_PARAM_SIZE
	.align		4
.L_258:
        /*00e8*/ 	.byte	0x03, 0x19
        /*00ea*/ 	.short	0x0031


	//----- nvinfo : EIATTR_PARAM_CBANK
	.align		4
        /*00ec*/ 	.byte	0x04, 0x0a
        /*00ee*/ 	.short	(.L_260 - .L_259)
	.align		4
.L_259:
        /*00f0*/ 	.word	index@(.nv.constant0._ZN3cub18CUB_300001_SM_10006detail10radix_sort31DeviceRadixSortSingleTileKernelINS1_5radix10policy_hubIffyE10Policy1000ELNS0_9SortOrderE0EffyNS1_21identity_decomposer_tEEEvPKT1_PSA_PKT2_PSE_T3_iiT4_)
        /*00f4*/ 	.short	0x0380
        /*00f6*/ 	.short	0x0031


	//----- nvinfo : EIATTR_SW_WAR
	.align		4
.L_260:
        /*00f8*/ 	.byte	0x04, 0x36
        /*00fa*/ 	.short	(.L_262 - .L_261)
.L_261:
        /*00fc*/ 	.word	0x00000008
.L_262:


//--------------------- .nv.info._ZN3cub18CUB_300001_SM_10006detail10radix_sort29DeviceRadixSortOnesweepKernelINS1_5radix10policy_hubIfmyE10Policy1000ELNS0_9SortOrderE0EfmyiiNS1_21identity_decomposer_tEEEvPT5_SB_PT3_PKSC_PT1_PKSG_PT2_PKSK_T4_iiT6_ --------------------------
	.section	.nv.info._ZN3cub18CUB_300001_SM_10006detail10radix_sort29DeviceRadixSortOnesweepKernelINS1_5radix10policy_hubIfmyE10Policy1000ELNS0_9SortOrderE0EfmyiiNS1_21identity_decomposer_tEEEvPT5_SB_PT3_PKSC_PT1_PKSG_PT2_PKSK_T4_iiT6_,"",@"SHT_CUDA_INFO"
	.sectionflags	@""
	.align	4


	//----- nvinfo : EIATTR_CUDA_API_VERSION
	.align		4
        /*0000*/ 	.byte	0x04, 0x37
        /*0002*/ 	.short	(.L_264 - .L_263)
.L_263:
        /*0004*/ 	.word	0x00000082


	//----- nvinfo : EIATTR_KPARAM_INFO
	.align		4
.L_264:
        /*0008*/ 	.byte	0x04, 0x17
        /*000a*/ 	.short	(.L_266 - .L_265)
.L_265:
        /*000c*/ 	.word	0x00000000
        /*0010*/ 	.short	0x000b
        /*0012*/ 	.short	0x004c
        /*0014*/ 	.byte	0x00, 0xf0, 0x05, 0x00


	//----- nvinfo : EIATTR_KPARAM_INFO
	.align		4
.L_266:
        /*0018*/ 	.byte	0x04, 0x17
        /*001a*/ 	.short	(.L_268 - .L_267)
.L_267:
        /*001c*/ 	.word	0x00000000
        /*0020*/ 	.short	0x000a
        /*0022*/ 	.short	0x0048
        /*0024*/ 	.byte	0x00, 0xf0, 0x11, 0x00


	//----- nvinfo : EIATTR_KPARAM_INFO
	.align		4
.L_268:
        /*0028*/ 	.byte	0x04, 0x17
        /*002a*/ 	.short	(.L_270 - .L_269)
.L_269:
        /*002c*/ 	.word	0x00000000
        /*0030*/ 	.short	0x0009
        /*0032*/ 	.short	0x0044
        /*0034*/ 	.byte	0x00, 0xf0, 0x11, 0x00


	//----- nvinfo : EIATTR_KPARAM_INFO
	.align		4
.L_270:
        /*0038*/ 	.byte	0x04, 0x17
        /*003a*/ 	.short	(.L_272 - .L_271)
.L_271:
        /*003c*/ 	.word	0x00000000
        /*0040*/ 	.short	0x0008
        /*0042*/ 	.short	0x0040
        /*0044*/ 	.byte	0x00, 0xf0, 0x11, 0x00


	//----- nvinfo : EIATTR_KPARAM_INFO
	.align		4
.L_272:
        /*0048*/ 	.byte	0x04, 0x17
        /*004a*/ 	.short	(.L_274 - .L_273)
.L_273:
        /*004c*/ 	.word	0x00000000
        /*0050*/ 	.short	0x0007
        /*0052*/ 	.short	0x0038
        /*0054*/ 	.byte	0x00, 0xf5, 0x21, 0x00


	//----- nvinfo : EIATTR_KPARAM_INFO
	.align		4
.L_274:
        /*0058*/ 	.byte	0x04, 0x17
        /*005a*/ 	.short	(.L_276 - .L_275)
.L_275:
        /*005c*/ 	.word	0x00000000
        /*0060*/ 	.short	0x0006
        /*0062*/ 	.short	0x0030
        /*0064*/ 	.byte	0x00, 0xf5, 0x21, 0x00


	//----- nvinfo : EIATTR_KPARAM_INFO
	.align		4
.L_276:
        /*0068*/ 	.byte	0x04, 0x17
        /*006a*/ 	.short	(.L_278 - .L_277)
.L_277:
        /*006c*/ 	.word	0x00000000
        /*0070*/ 	.short	0x0005
        /*0072*/ 	.short	0x0028
        /*0074*/ 	.byte	0x00, 0xf5, 0x21, 0x00


	//----- nvinfo : EIATTR_KPARAM_INFO
	.align		4
.L_278:
        /*0078*/ 	.byte	0x04, 0x17
        /*007a*/ 	.short	(.L_280 - .L_279)
.L_279:
        /*007c*/ 	.word	0x00000000
        /*0080*/ 	.short	0x0004
        /*0082*/ 	.short	0x0020
        /*0084*/ 	.byte	0x00, 0xf5, 0x21, 0x00


	//----- nvinfo : EIATTR_KPARAM_INFO
	.align		4
.L_280:
        /*0088*/ 	.byte	0x04, 0x17
        /*008a*/ 	.short	(.L_282 - .L_281)
.L_281:
        /*008c*/ 	.word	0x00000000
        /*0090*/ 	.short	0x0003
        /*0092*/ 	.short	0x0018
        /*0094*/ 	.byte	0x00, 0xf5, 0x21, 0x00


	//----- nvinfo : EIATTR_KPARAM_INFO
	.align		4
.L_282:
        /*0098*/ 	.byte	0x04, 0x17
        /*009a*/ 	.short	(.L_284 - .L_283)
.L_283:
        /*009c*/ 	.word	0x00000000
        /*00a0*/ 	.short	0x0002
        /*00a2*/ 	.short	0x0010
        /*00a4*/ 	.byte	0x00, 0xf5, 0x21, 0x00


	//----- nvinfo : EIATTR_KPARAM_INFO
	.align		4
.L_284:
        /*00a8*/ 	.byte	0x04, 0x17
        /*00aa*/ 	.short	(.L_286 - .L_285)
.L_285:
        /*00ac*/ 	.word	0x00000000
        /*00b0*/ 	.short	0x0001
        /*00b2*/ 	.short	0x0008
        /*00b4*/ 	.byte	0x00, 0xf5, 0x21, 0x00


	//----- nvinfo : EIATTR_KPARAM_INFO
	.align		4
.L_286:
        /*00b8*/ 	.byte	0x04, 0x17
        /*00ba*/ 	.short	(.L_288 - .L_287)
.L_287:
        /*00bc*/ 	.word	0x00000000
        /*00c0*/ 	.short	0x0000
        /*00c2*/ 	.short	0x0000
        /*00c4*/ 	.byte	0x00, 0xf5, 0x21, 0x00


	//----- nvinfo : EIATTR_SPARSE_MMA_MASK
	.align		4
.L_288:
        /*00c8*/ 	.byte	0x03, 0x50
        /*00ca*/ 	.short	0x0000


	//----- nvinfo : EIATTR_MAXREG_COUNT
	.align		4
        /*00cc*/ 	.byte	0x03, 0x1b
        /*00ce*/ 	.short	0x00a8


	//----- nvinfo : EIATTR_NUM_BARRIERS
	.align		4
        /*00d0*/ 	.byte	0x02, 0x4c
        /*00d2*/ 	.byte	0x01
	.zero		1


	//----- nvinfo : EIATTR_MERCURY_ISA_VERSION
	.align		4
        /*00d4*/ 	.byte	0x03, 0x5f
        /*00d6*/ 	.short	0x0101


	//----- nvinfo : EIATTR_COOP_GROUP_MASK_REGIDS
	.align		4
        /*00d8*/ 	.byte	0x04, 0x29
        /*00da*/ 	.short	(.L_290 - .L_289)


	//   ....[0]....
.L_289:
        /*00dc*/ 	.word	0xffffffff


	//   ....[1]....
        /*00e0*/ 	.word	0x0500000e


	//   ....[2]....
        /*00e4*/ 	.word	0xffffffff


	//   ....[3]....
        /*00e8*/ 	.word	0xffffffff


	//   ....[4]....
        /*00ec*/ 	.word	0xffffffff


	//   ....[5]....
        /*00f0*/ 	.word	0xffffffff


	//   ....[6]....
        /*00f4*/ 	.word	0xffffffff


	//   ....[7]....
        /*00f8*/ 	.word	0xffffffff


	//   ....[8]....
        /*00fc*/ 	.word	0xffffffff


	//   ....[9]....
        /*0100*/ 	.word	0xffffffff


	//   ....[10]....
        /*0104*/ 	.word	0xffffffff


	//   ....[11]....
        /*0108*/ 	.word	0xffffffff


	//   ....[12]....
        /*010c*/ 	.word	0xffffffff


	//   ....[13]....
        /*0110*/ 	.word	0xffffffff


	//   ....[14]....
        /*0114*/ 	.word	0xffffffff


	//   ....[15]....
        /*0118*/ 	.word	0xffffffff


	//   ....[16]....
        /*011c*/ 	.word	0xffffffff


	//   ....[17]....
        /*0120*/ 	.word	0xffffffff


	//   ....[18]....
        /*0124*/ 	.word	0xffffffff


	//   ....[19]....
        /*0128*/ 	.word	0xffffffff


	//   ....[20]....
        /*012c*/ 	.word	0xffffffff


	//   ....[21]....
        /*0130*/ 	.word	0xffffffff


	//   ....[22]....
        /*0134*/ 	.word	0xffffffff


	//   ....[23]....
        /*0138*/ 	.word	0xffffffff


	//   ....[24]....
        /*013c*/ 	.word	0xffffffff


	//   ....[25]....
        /*0140*/ 	.word	0xffffffff


	//   ....[26]....
        /*0144*/ 	.word	0xffffffff


	//   ....[27]....
        /*0148*/ 	.word	0xffffffff


	//   ....[28]....
        /*014c*/ 	.word	0xffffffff


	//   ....[29]....
        /*0150*/ 	.word	0xffffffff


	//   ....[30]....
        /*0154*/ 	.word	0xffffffff


	//   ....[31]....
        /*0158*/ 	.word	0xffffffff


	//   ....[32]....
        /*015c*/ 	.word	0xffffffff


	//   ....[33]....
        /*0160*/ 	.word	0xffffffff


	//   ....[34]....
        /*0164*/ 	.word	0xffffffff


	//   ....[35]....
        /*0168*/ 	.word	0xffffffff


	//   ....[36]....
        /*016c*/ 	.word	0xffffffff


	//   ....[37]....
        /*0170*/ 	.word	0xffffffff


	//   ....[38]....
        /*0174*/ 	.word	0xffffffff


	//   ....[39]....
        /*0178*/ 	.word	0xffffffff


	//   ....[40]....
        /*017c*/ 	.word	0xffffffff


	//   ....[41]....
        /*0180*/ 	.word	0xffffffff


	//   ....[42]....
        /*0184*/ 	.word	0xffffffff


	//   ....[43]....
        /*0188*/ 	.word	0xffffffff


	//   ....[44]....
        /*018c*/ 	.word	0xffffffff


	//   ....[45]....
        /*0190*/ 	.word	0xffffffff


	//   ....[46]....
        /*0194*/ 	.word	0xffffffff


	//   ....[47]....
        /*0198*/ 	.word	0xffffffff


	//   ....[48]....
        /*019c*/ 	.word	0xffffffff


	//   ....[49]....
        /*01a0*/ 	.word	0xffffffff


	//   ....[50]....
        /*01a4*/ 	.word	0xffffffff


	//   ....[51]....
        /*01a8*/ 	.word	0xffffffff


	//   ....[52]....
        /*01ac*/ 	.word	0xffffffff


	//   ....[53]....
        /*01b0*/ 	.word	0xffffffff


	//   ....[54]....
        /*01b4*/ 	.word	0xffffffff


	//   ....[55]....
        /*01b8*/ 	.word	0xffffffff


	//   ....[56]....
        /*01bc*/ 	.word	0xffffffff


	//   ....[57]....
        /*01c0*/ 	.word	0xffffffff


	//   ....[58]....
        /*01c4*/ 	.word	0xffffffff


	//   ....[59]....
        /*01c8*/ 	.word	0xffffffff


	//   ....[60]....
        /*01cc*/ 	.word	0xffffffff


	//   ....[61]....
        /*01d0*/ 	.word	0xffffffff


	//   ....[62]....
        /*01d4*/ 	.word	0xffffffff


	//   ....[63]....
        /*01d8*/ 	.word	0xffffffff


	//   ....[64]....
        /*01dc*/ 	.word	0xffffffff


	//   ....[65]....
        /*01e0*/ 	.word	0xffffffff


	//   ....[66]....
        /*01e4*/ 	.word	0xffffffff


	//   ....[67]....
        /*01e8*/ 	.word	0xffffffff


	//   ....[68]....
        /*01ec*/ 	.word	0xffffffff


	//   ....[69]....
        /*01f0*/ 	.word	0xffffffff


	//   ....[70]....
        /*01f4*/ 	.word	0xffffffff


	//   ....[71]....
        /*01f8*/ 	.word	0xffffffff


	//   ....[72]....
        /*01fc*/ 	.word	0xffffffff


	//   ....[73]....
        /*0200*/ 	.word	0xffffffff


	//   ....[74]....
        /*0204*/ 	.word	0xffffffff


	//   ....[75]....
        /*0208*/ 	.word	0xffffffff


	//   ....[76]....
        /*020c*/ 	.word	0xffffffff


	//   ....[77]....
        /*0210*/ 	.word	0xffffffff


	//   ....[78]....
        /*0214*/ 	.word	0xffffffff


	//   ....[79]....
        /*0218*/ 	.word	0xffffffff


	//   ....[80]....
        /*021c*/ 	.word	0xffffffff


	//   ....[81]....
        /*0220*/ 	.word	0xffffffff


	//   ....[82]....
        /*0224*/ 	.word	0xffffffff


	//   ....[83]....
        /*0228*/ 	.word	0xffffffff


	//   ....[84]....
        /*022c*/ 	.word	0xffffffff


	//   ....[85]....
        /*0230*/ 	.word	0xffffffff


	//   ....[86]....
        /*0234*/ 	.word	0xffffffff


	//   ....[87]....
        /*0238*/ 	.word	0xffffffff


	//   ....[88]....
        /*023c*/ 	.word	0xffffffff


	//   ....[89]....
        /*0240*/ 	.word	0xffffffff


	//   ....[90]....
        /*0244*/ 	.word	0xffffffff


	//   ....[91]....
        /*0248*/ 	.word	0xffffffff


	//   ....[92]....
        /*024c*/ 	.word	0xffffffff


	//   ....[93]....
        /*0250*/ 	.word	0xffffffff


	//   ....[94]....
        /*0254*/ 	.word	0xffffffff


	//   ....[95]....
        /*0258*/ 	.word	0xffffffff


	//   ....[96]....
        /*025c*/ 	.word	0xffffffff


	//   ....[97]....
        /*0260*/ 	.word	0xffffffff


	//   ....[98]....
        /*0264*/ 	.word	0xffffffff


	//   ....[99]....
        /*0268*/ 	.word	0xffffffff


	//   ....[100]....
        /*026c*/ 	.word	0xffffffff


	//   ....[101]....
        /*0270*/ 	.word	0xffffffff


	//   ....[102]....
        /*0274*/ 	.word	0xffffffff


	//   ....[103]....
        /*0278*/ 	.word	0xffffffff


	//   ....[104]....
        /*027c*/ 	.word	0xffffffff


	//   ....[105]....
        /*0280*/ 	.word	0xffffffff


	//   ....[106]....
        /*0284*/ 	.word	0xffffffff


	//   ....[107]....
        /*0288*/ 	.word	0xffffffff


	//   ....[108]....
        /*028c*/ 	.word	0xffffffff


	//   ....[109]....
        /*0290*/ 	.word	0xffffffff


	//   ....[110]....
        /*0294*/ 	.word	0xffffffff


	//   ....[111]....
        /*0298*/ 	.word	0xffffffff


	//   ....[112]....
        /*029c*/ 	.word	0xffffffff


	//   ....[113]....
        /*02a0*/ 	.word	0xffffffff


	//   ....[114]....
        /*02a4*/ 	.word	0xffffffff


	//   ....[115]....
        /*02a8*/ 	.word	0xffffffff


	//   ....[116]....
        /*02ac*/ 	.word	0xffffffff


	//   ....[117]....
        /*02b0*/ 	.word	0xffffffff


	//   ....[118]....
        /*02b4*/ 	.word	0xffffffff


	//   ....[119]....
        /*02b8*/ 	.word	0xffffffff


	//   ....[120]....
        /*02bc*/ 	.word	0xffffffff


	//   ....[121]....
        /*02c0*/ 	.word	0xffffffff


	//   ....[122]....
        /*02c4*/ 	.word	0xffffffff


	//   ....[123]....
        /*02c8*/ 	.word	0xffffffff


	//   ....[124]....
        /*02cc*/ 	.word	0xffffffff


	//   ....[125]....
        /*02d0*/ 	.word	0xffffffff


	//   ....[126]....
        /*02d4*/ 	.word	0xffffffff


	//   ....[127]....
        /*02d8*/ 	.word	0xffffffff


	//   ....[128]....
        /*02dc*/ 	.word	0xffffffff


	//   ....[129]....
        /*02e0*/ 	.word	0xffffffff


	//   ....[130]....
        /*02e4*/ 	.word	0xffffffff


	//   ....[131]....
        /*02e8*/ 	.word	0xffffffff


	//   ....[132]....
        /*02ec*/ 	.word	0xffffffff


	//   ....[133]....
        /*02f0*/ 	.word	0x05000014


	//   ....[134]....
        /*02f4*/ 	.word	0xffffffff


	//   ....[135]....
        /*02f8*/ 	.word	0xffffffff


	//   ....[136]....
        /*02fc*/ 	.word	0xffffffff


	//   ....[137]....
        /*0300*/ 	.word	0xffffffff


	//   ....[138]....
        /*0304*/ 	.word	0xffffffff


	//   ....[139]....
        /*0308*/ 	.word	0xffffffff


	//   ....[140]....
        /*030c*/ 	.word	0xffffffff


	//   ....[141]....
        /*0310*/ 	.word	0xffffffff


	//   ....[142]....
        /*0314*/ 	.word	0xffffffff


	//   ....[143]....
        /*0318*/ 	.word	0xffffffff


	//   ....[144]....
        /*031c*/ 	.word	0xffffffff


	//   ....[145]....
        /*0320*/ 	.word	0xffffffff


	//   ....[146]....
        /*0324*/ 	.word	0xffffffff


	//   ....[147]....
        /*0328*/ 	.word	0xffffffff


	//   ....[148]....
        /*032c*/ 	.word	0xffffffff


	//   ....[149]....
        /*0330*/ 	.word	0xffffffff


	//   ....[150]....
        /*0334*/ 	.word	0xffffffff


	//   ....[151]....
        /*0338*/ 	.word	0xffffffff


	//   ....[152]....
        /*033c*/ 	.word	0xffffffff


	//   ....[153]....
        /*0340*/ 	.word	0xffffffff


	//   ....[154]....
        /*0344*/ 	.word	0xffffffff


	//   ....[155]....
        /*0348*/ 	.word	0xffffffff


	//   ....[156]....
        /*034c*/ 	.word	0xffffffff


	//   ....[157]....
        /*0350*/ 	.word	0xffffffff


	//   ....[158]....
        /*0354*/ 	.word	0xffffffff


	//   ....[159]....
        /*0358*/ 	.word	0xffffffff


	//   ....[160]....
        /*035c*/ 	.word	0xffffffff


	//   ....[161]....
        /*0360*/ 	.word	0xffffffff


	//   ....[162]....
        /*0364*/ 	.word	0xffffffff


	//   ....[163]....
        /*0368*/ 	.word	0xffffffff


	//   ....[164]....
        /*036c*/ 	.word	0xffffffff


	//   ....[165]....
        /*0370*/ 	.word	0xffffffff


	//   ....[166]....
        /*0374*/ 	.word	0xffffffff


	//   ....[167]....
        /*0378*/ 	.word	0xffffffff


	//   ....[168]....
        /*037c*/ 	.word	0xffffffff


	//   ....[169]....
        /*0380*/ 	.word	0xffffffff


	//   ....[170]....
        /*0384*/ 	.word	0xffffffff


	//   ....[171]....
        /*0388*/ 	.word	0xffffffff


	//   ....[172]....
        /*038c*/ 	.word	0xffffffff


	//   ....[173]....
        /*0390*/ 	.word	0xffffffff


	//   ....[174]....
        /*0394*/ 	.word	0xffffffff


	//   ....[175]....
        /*0398*/ 	.word	0xffffffff


	//   ....[176]....
        /*039c*/ 	.word	0xffffffff


	//   ....[177]....
        /*03a0*/ 	.word	0xffffffff


	//   ....[178]....
        /*03a4*/ 	.word	0xffffffff


	//   ....[179]....
        /*03a8*/ 	.word	0xffffffff


	//   ....[180]....
        /*03ac*/ 	.word	0xffffffff


	//   ....[181]....
        /*03b0*/ 	.word	0xffffffff


	//   ....[182]....
        /*03b4*/ 	.word	0xffffffff


	//   ....[183]....
        /*03b8*/ 	.word	0xffffffff


	//   ....[184]....
        /*03bc*/ 	.word	0xffffffff


	//   ....[185]....
        /*03c0*/ 	.word	0xffffffff


	//   ....[186]....
        /*03c4*/ 	.word	0xffffffff


	//   ....[187]....
        /*03c8*/ 	.word	0xffffffff


	//   ....[188]....
        /*03cc*/ 	.word	0xffffffff


	//   ....[189]....
        /*03d0*/ 	.word	0xffffffff


	//   ....[190]....
        /*03d4*/ 	.word	0x05000038


	//   ....[191]....
        /*03d8*/ 	.word	0x05000038


	//   ....[192]....
        /*03dc*/ 	.word	0x05000038


	//   ....[193]....
        /*03e0*/ 	.word	0x05000038


	//   ....[194]....
        /*03e4*/ 	.word	0x05000038


	//----- nvinfo : EIATTR_COOP_GROUP_INSTR_OFFSETS
	.align		4
.L_290:
        /*03e8*/ 	.byte	0x04, 0x28
        /*03ea*/ 	.short	(.L_292 - .L_291)


	//   ....[0]....
.L_291:
        /*03ec*/ 	.word	0x00001030


	//   ....[1]....
        /*03f0*/ 	.word	0x000019d0


	//   ....[2]....
        /*03f4*/ 	.word	0x00002c60


	//   ....[3]....
        /*03f8*/ 	.word	0x00002c80


	//   ....[4]....
        /*03fc*/ 	.word	0x00002ca0


	//   ....[5]....
        /*0400*/ 	.word	0x00002cc0


	//   ....[6]....
        /*0404*/ 	.word	0x00002ce0


	//   ....[7]....
        /*0408*/ 	.word	0x00003170


	//   ....[8]....
        /*040c*/ 	.word	0x00003180


	//   ....[9]....
        /*0410*/ 	.word	0x000031a0


	//   ....[10]....
        /*0414*/ 	.word	0x000031c0


	//   ....[11]....
        /*0418*/ 	.word	0x00003210


	//   ....[12]....
        /*041c*/ 	.word	0x00003240


	//   ....[13]....
        /*0420*/ 	.word	0x00003280


	//   ....[14]....
        /*0424*/ 	.word	0x000032a0


	//   ....[15]....
        /*0428*/ 	.word	0x000033a0


	//   ....[16]....
        /*042c*/ 	.word	0x000033b0


	//   ....[17]....
        /*0430*/ 	.word	0x000033d0


	//   ....[18]....
        /*0434*/ 	.word	0x00003410


	//   ....[19]....
        /*0438*/ 	.word	0x00003440


	//   ....[20]....
        /*043c*/ 	.word	0x00003480


	//   ....[21]....
        /*0440*/ 	.word	0x000034a0


	//   ....[22]....
        /*0444*/ 	.word	0x000034c0


	//   ....[23]....
        /*0448*/ 	.word	0x00003530


	//   ....[24]....
        /*044c*/ 	.word	0x000035d0


	//   ....[25]....
        /*0450*/ 	.word	0x000035f0


	//   ....[26]....
        /*0454*/ 	.word	0x00003600


	//   ....[27]....
        /*0458*/ 	.word	0x00003620


	//   ....[28]....
        /*045c*/ 	.word	0x00003660


	//   ....[29]....
        /*0460*/ 	.word	0x00003690


	//   ....[30]....
        /*0464*/ 	.word	0x000036d0


	//   ....[31]....
        /*0468*/ 	.word	0x000036f0


	//   ....[32]....
        /*046c*/ 	.word	0x00003710


	//   ....[33]....
        /*0470*/ 	.word	0x00003810


	//   ....[34]....
        /*0474*/ 	.word	0x00003840


	//   ....[35]....
        /*0478*/ 	.word	0x00003850


	//   ....[36]....
        /*047c*/ 	.word	0x00003870


	//   ....[37]....
        /*0480*/ 	.word	0x000038b0


	//   ....[38]....
        /*0484*/ 	.word	0x000038e0


	//   ....[39]....
        /*0488*/ 	.word	0x00003920


	//   ....[40]....
        /*048c*/ 	.word	0x00003940


	//   ....[41]....
        /*0490*/ 	.word	0x00003960


	//   ....[42]....
        /*0494*/ 	.word	0x00003a70


	//   ....[43]....
        /*0498*/ 	.word	0x00003a80


	//   ....[44]....
        /*049c*/ 	.word	0x00003aa0


	//   ....[45]....
        /*04a0*/ 	.word	0x00003ae0


	//   ....[46]....
        /*04a4*/ 	.word	0x00003b10


	//   ....[47]....
        /*04a8*/ 	.word	0x00003b50


	//   ....[48]....
        /*04ac*/ 	.word	0x00003b70


	//   ....[49]....
        /*04b0*/ 	.word	0x00003b90


	//   ....[50]....
        /*04b4*/ 	.word	0x00003bd0


	//   ....[51]....
        /*04b8*/ 	.word	0x00003cb0


	//   ....[52]....
        /*04bc*/ 	.word	0x00003cc0


	//   ....[53]....
        /*04c0*/ 	.word	0x00003ce0


	//   ....[54]....
        /*04c4*/ 	.word	0x00003d20


	//   ....[55]....
        /*04c8*/ 	.word	0x00003d50


	//   ....[56]....
        /*04cc*/ 	.word	0x00003d90


	//   ....[57]....
        /*04d0*/ 	.word	0x00003db0


	//   ....[58]....
        /*04d4*/ 	.word	0x00003dd0


	//   ....[59]....
        /*04d8*/ 	.word	0x00003e10


	//   ....[60]....
        /*04dc*/ 	.word	0x00003ef0


	//   ....[61]....
        /*04e0*/ 	.word	0x00003f00


	//   ....[62]....
        /*04e4*/ 	.word	0x00003f20


	//   ....[63]....
        /*04e8*/ 	.word	0x00003f60


	//   ....[64]....
        /*04ec*/ 	.word	0x00003f90


	//   ....[65]....
        /*04f0*/ 	.word	0x00003fd0


	//   ....[66]....
        /*04f4*/ 	.word	0x00003ff0


	//   ....[67]....
        /*04f8*/ 	.word	0x00004010


	//   ....[68]....
        /*04fc*/ 	.word	0x00004050


	//   ....[69]....
        /*0500*/ 	.word	0x00004110


	//   ....[70]....
        /*0504*/ 	.word	0x00004130


	//   ....[71]....
        /*0508*/ 	.word	0x00004140


	//   ....[72]....
        /*050c*/ 	.word	0x00004160


	//   ....[73]....
        /*0510*/ 	.word	0x000041a0


	//   ....[74]....
        /*0514*/ 	.word	0x000041d0


	//   ....[75]....
        /*0518*/ 	.word	0x00004210


	//   ....[76]....
        /*051c*/ 	.word	0x00004230


	//   ....[77]....
        /*0520*/ 	.word	0x00004250


	//   ....[78]....
        /*0524*/ 	.word	0x00004350


	//   ....[79]....
        /*0528*/ 	.word	0x00004370


	//   ....[80]....
        /*052c*/ 	.word	0x00004380


	//   ....[81]....
        /*0530*/ 	.word	0x000043b0


	//   ....[82]....
        /*0534*/ 	.word	0x000043d0


	//   ....[83]....
        /*0538*/ 	.word	0x00004420


	//   ....[84]....
        /*053c*/ 	.word	0x00004440


	//   ....[85]....
        /*0540*/ 	.word	0x00004480


	//   ....[86]....
        /*0544*/ 	.word	0x000044a0


	//   ....[87]....
        /*0548*/ 	.word	0x00004590


	//   ....[88]....
        /*054c*/ 	.word	0x000045b0


	//   ....[89]....
        /*0550*/ 	.word	0x000045c0


	//   ....[90]....
        /*0554*/ 	.word	0x000045f0


	//   ....[91]....
        /*0558*/ 	.word	0x00004620


	//   ....[92]....
        /*055c*/ 	.word	0x00004670


	//   ....[93]....
        /*0560*/ 	.word	0x00004680


	//   ....[94]....
        /*0564*/ 	.word	0x000046c0


	//   ....[95]....
        /*0568*/ 	.word	0x000046f0


	//   ....[96]....
        /*056c*/ 	.word	0x000047d0


	//   ....[97]....
        /*0570*/ 	.word	0x000047f0


	//   ....[98]....
        /*0574*/ 	.word	0x00004800


	//   ....[99]....
        /*0578*/ 	.word	0x00004850


	//   ....[100]....
        /*057c*/ 	.word	0x00004880


	//   ....[101]....
        /*0580*/ 	.word	0x000048b0


	//   ....[102]....
        /*0584*/ 	.word	0x000048e0


	//   ....[103]....
        /*0588*/ 	.word	0x00004910


	//   ....[104]....
        /*058c*/ 	.word	0x00004940


	//   ....[105]....
        /*0590*/ 	.word	0x00004a10


	//   ....[106]....
        /*0594*/ 	.word	0x00004a30


	//   ....[107]....
        /*0598*/ 	.word	0x00004a40


	//   ....[108]....
        /*059c*/ 	.word	0x00004a90


	//   ....[109]....
        /*05a0*/ 	.word	0x00004ac0


	//   ....[110]....
        /*05a4*/ 	.word	0x00004af0


	//   ....[111]....
        /*05a8*/ 	.word	0x00004b20


	//   ....[112]....
        /*05ac*/ 	.word	0x00004b50


	//   ....[113]....
        /*05b0*/ 	.word	0x00004b80


	//   ....[114]....
        /*05b4*/ 	.word	0x00004c50


	//   ....[115]....
        /*05b8*/ 	.word	0x00004c70


	//   ....[116]....
        /*05bc*/ 	.word	0x00004c80


	//   ....[117]....
        /*05c0*/ 	.word	0x00004cd0


	//   ....[118]....
        /*05c4*/ 	.word	0x00004d00


	//   ....[119]....
        /*05c8*/ 	.word	0x00004d30


	//   ....[120]....
        /*05cc*/ 	.word	0x00004d60


	//   ....[121]....
        /*05d0*/ 	.word	0x00004d90


	//   ....[122]....
        /*05d4*/ 	.word	0x00004dc0


	//   ....[123]....
        /*05d8*/ 	.word	0x00004e90


	//   ....[124]....
        /*05dc*/ 	.word	0x00004eb0


	//   ....[125]....
        /*05e0*/ 	.word	0x00004ec0


	//   ....[126]....
        /*05e4*/ 	.word	0x00004f10


	//   ....[127]....
        /*05e8*/ 	.word	0x00004f40


	//   ....[128]....
        /*05ec*/ 	.word	0x00004f70


	//   ....[129]....
        /*05f0*/ 	.word	0x00004fa0


	//   ....[130]....
        /*05f4*/ 	.word	0x00004fd0


	//   ....[131]....
        /*05f8*/ 	.word	0x00005000


	//   ....[132]....
        /*05fc*/ 	.word	0x00005130


	//   ....[133]....
        /*0600*/ 	.word	0x00005580


	//   ....[134]....
        /*0604*/ 	.word	0x000058a0


	//   ....[135]....
        /*0608*/ 	.word	0x000059a0


	//   ....[136]....
        /*060c*/ 	.word	0x00005aa0


	//   ....[137]....
        /*0610*/ 	.word	0x00005ba0


	//   ....[138]....
        /*0614*/ 	.word	0x00005ca0


	//   ....[139]....
        /*0618*/ 	.word	0x00005da0


	//   ....[140]....
        /*061c*/ 	.word	0x00005ea0


	//   ....[141]....
        /*0620*/ 	.word	0x00005fa0


	//   ....[142]....
        /*0624*/ 	.word	0x000060a0


	//   ....[143]....
        /*0628*/ 	.word	0x000061a0


	//   ....[144]....
        /*062c*/ 	.word	0x000062a0


	//   ....[145]....
        /*0630*/ 	.word	0x000063a0


	//   ....[146]....
        /*0634*/ 	.word	0x000064a0


	//   ....[147]....
        /*0638*/ 	.word	0x000065a0


	//   ....[148]....
        /*063c*/ 	.word	0x000067f0


	//   ....[149]....
        /*0640*/ 	.word	0x000069a0


	//   ....[150]....
        /*0644*/ 	.word	0x00006b50


	//   ....[151]....
        /*0648*/ 	.word	0x00006d00


	//   ....[152]....
        /*064c*/ 	.word	0x00006eb0


	//   ....[153]....
        /*0650*/ 	.word	0x00007060


	//   ....[154]....
        /*0654*/ 	.word	0x00007210


	//   ....[155]....
        /*0658*/ 	.word	0x000073c0


	//   ....[156]....
        /*065c*/ 	.word	0x00007570


	//   ....[157]....
        /*0660*/ 	.word	0x00007710


	//   ....[158]....
        /*0664*/ 	.word	0x000078a0


	//   ....[159]....
        /*0668*/ 	.word	0x00007a30


	//   ....[160]....
        /*066c*/ 	.word	0x00007bc0


	//   ....[161]....
        /*0670*/ 	.word	0x00007d50


	//   ....[162]....
        /*0674*/ 	.word	0x00008a20


	//   ....[163]....
        /*0678*/ 	.word	0x00008aa0


	//   ....[164]....
        /*067c*/ 	.word	0x00008b20


	//   ....[165]....
        /*0680*/ 	.word	0x00008ba0


	//   ....[166]....
        /*0684*/ 	.word	0x00008c20


	//   ....[167]....
        /*0688*/ 	.word	0x00008ca0


	//   ....[168]....
        /*068c*/ 	.word	0x00008d20


	//   ....[169]....
        /*0690*/ 	.word	0x00008da0


	//   ....[170]....
        /*0694*/ 	.word	0x00008e20


	//   ....[171]....
        /*0698*/ 	.word	0x00008ea0


	//   ....[172]....
        /*069c*/ 	.word	0x00008f20


	//   ....[173]....
        /*06a0*/ 	.word	0x00008fa0


	//   ....[174]....
        /*06a4*/ 	.word	0x00009020


	//   ....[175]....
        /*06a8*/ 	.word	0x000090a0


	//   ....[176]....
        /*06ac*/ 	.word	0x00009280


	//   ....[177]....
        /*06b0*/ 	.word	0x00009380


	//   ....[178]....
        /*06b4*/ 	.word	0x00009480


	//   ....[179]....
        /*06b8*/ 	.word	0x00009580


	//   ....[180]....
        /*06bc*/ 	.word	0x00009680


	//   ....[181]....
        /*06c0*/ 	.word	0x00009780


	//   ....[182]....
        /*06c4*/ 	.word	0x00009880


	//   ....[183]....
        /*06c8*/ 	.word	0x00009970


	//   ....[184]....
        /*06cc*/ 	.word	0x00009a50


	//   ....[185]....
        /*06d0*/ 	.word	0x00009b30


	//   ....[186]....
        /*06d4*/ 	.word	0x00009c10


	//   ....[187]....
        /*06d8*/ 	.word	0x00009cf0


	//   ....[188]....
        /*06dc*/ 	.word	0x00009de0


	//   ....[189]....
        /*06e0*/ 	.word	0x00009e80


	//   ....[190]....
        /*06e4*/ 	.word	0x00009ef0


	//   ....[191]....
        /*06e8*/ 	.word	0x00009f60


	//   ....[192]....
        /*06ec*/ 	.word	0x00009fd0


	//   ....[193]....
        /*06f0*/ 	.word	0x0000a040


	//   ....[194]....
        /*06f4*/ 	.word	0x0000a0b0


	//----- nvinfo : EIATTR_VRC_CTA_INIT_COUNT
	.align		4
.L_292:
        /*06f8*/ 	.byte	0x02, 0x4a
	.zero		1
	.zero		1


	//----- nvinfo : EIATTR_EXIT_INSTR_OFFSETS
	.align		4
        /*06fc*/ 	.byte	0x04, 0x1c
        /*06fe*/ 	.short	(.L_294 - .L_293)


	//   ....[0]....
.L_293:
        /*0700*/ 	.word	0x00002790


	//   ....[1]....
        /*0704*/ 	.word	0x00002a60


	//   ....[2]....
        /*0708*/ 	.word	0x00002a80


	//   ....[3]....
        /*070c*/ 	.word	0x000090b0


	//   ....[4]....
        /*0710*/ 	.word	0x00009e90


	//----- nvinfo : EIATTR_MAX_THREADS
	.align		4
.L_294:
        /*0714*/ 	.byte	0x04, 0x05
        /*0716*/ 	.short	(.L_296 - .L_295)
.L_295:
        /*0718*/ 	.word	0x00000180
        /*071c*/ 	.word	0x00000001
        /*0720*/ 	.word	0x00000001


	//----- nvinfo : EIATTR_CRS_STACK_SIZE
	.align		4
.L_296:
        /*0724*/ 	.byte	0x04, 0x1e
        /*0726*/ 	.short	(.L_298 - .L_297)
.L_297:
        /*0728*/ 	.word	0x00000000


	//----- nvinfo : EIATTR_CBANK_PARAM_SIZE
	.align		4
.L_298:
        /*072c*/ 	.byte	0x03, 0x19
        /*072e*/ 	.short	0x004d


	//----- nvinfo : EIATTR_PARAM_CBANK
	.align		4
        /*0730*/ 	.byte	0x04, 0x0a
        /*0732*/ 	.short	(.L_300 - .L_299)
	.align		4
.L_299:
        /*0734*/ 	.word	index@(.nv.constant0._ZN3cub18CUB_300001_SM_10006detail10radix_sort29DeviceRadixSortOnesweepKernelINS1_5radix10policy_hubIfmyE10Policy1000ELNS0_9SortOrderE0EfmyiiNS1_21identity_decomposer_tEEEvPT5_SB_PT3_PKSC_PT1_PKSG_PT2_PKSK_T4_iiT6_)
        /*0738*/ 	.short	0x0380
        /*073a*/ 	.short	0x004d


	//----- nvinfo : EIATTR_SW_WAR
	.align		4
.L_300:
        /*073c*/ 	.byte	0x04, 0x36
        /*073e*/ 	.short	(.L_302 - .L_301)
.L_301:
        /*0740*/ 	.word	0x00000008
.L_302:


//--------------------- .nv.info._ZN3cub18CUB_300001_SM_10006detail10radix_sort33DeviceRadixSortExclusiveSumKernelINS1_5radix10policy_hubIfmyE10Policy1000EyEEvPT0_ --------------------------
	.section	.nv.info._ZN3cub18CUB_300001_SM_10006detail10radix_sort33DeviceRadixSortExclusiveSumKernelINS1_5radix10policy_hubIfmyE10Policy1000EyEEvPT0_,"",@"SHT_CUDA_INFO"
	.sectionflags	@""
	.align	4


	//----- nvinfo : EIATTR_CUDA_API_VERSION
	.align		4
        /*0000*/ 	.byte	0x04, 0x37
        /*0002*/ 	.short	(.L_304 - .L_303)
.L_303:
        /*0004*/ 	.word	0x00000082


	//----- nvinfo : EIATTR_KPARAM_INFO
	.align		4
.L_304:
        /*0008*/ 	.byte	0x04, 0x17
        /*000a*/ 	.short	(.L_306 - .L_305)
.L_305:
        /*000c*/ 	.word	0x00000000
        /*0010*/ 	.short	0x0000
        /*0012*/ 	.short	0x0000
        /*0014*/ 	.byte	0x00, 0xf5, 0x21, 0x00


	//----- nvinfo : EIATTR_SPARSE_MMA_MASK
	.align		4
.L_306:
        /*0018*/ 	.byte	0x03, 0x50
        /*001a*/ 	.short	0x0000


	//----- nvinfo : EIATTR_MAXREG_COUNT
	.align		4
        /*001c*/ 	.byte	0x03, 0x1b
        /*001e*/ 	.short	0x00ff


	//----- nvinfo : EIATTR_NUM_BARRIERS
	.align		4
        /*0020*/ 	.byte	0x02, 0x4c
        /*0022*/ 	.byte	0x01
	.zero		1


	//----- nvinfo : EIATTR_MERCURY_ISA_VERSION
	.align		4
        /*0024*/ 	.byte	0x03, 0x5f
        /*0026*/ 	.short	0x0101


	//----- nvinfo : EIATTR_COOP_GROUP_MASK_REGIDS
	.align		4
        /*0028*/ 	.byte	0x04, 0x29
        /*002a*/ 	.short	(.L_308 - .L_307)


	//   ....[0]....
.L_307:
        /*002c*/ 	.word	0xffffffff


	//   ....[1]....
        /*0030*/ 	.word	0xffffffff


	//   ....[2]....
        /*0034*/ 	.word	0xffffffff


	//   ....[3]....
        /*0038*/ 	.word	0xffffffff


	//   ....[4]....
        /*003c*/ 	.word	0xffffffff


	//   ....[5]....
        /*0040*/ 	.word	0xffffffff


	//   ....[6]....
        /*0044*/ 	.word	0xffffffff


	//   ....[7]....
        /*0048*/ 	.word	0xffffffff


	//   ....[8]....
        /*004c*/ 	.word	0xffffffff


	//   ....[9]....
        /*0050*/ 	.word	0xffffffff


	//   ....[10]....
        /*0054*/ 	.word	0x05000015


	//   ....[11]....
        /*0058*/ 	.word	0x05000015


	//   ....[12]....
        /*005c*/ 	.word	0x05000015


	//   ....[13]....
        /*0060*/ 	.word	0x05000015


	//   ....[14]....
        /*0064*/ 	.word	0x05000015


	//   ....[15]....
        /*0068*/ 	.word	0x05000015


	//   ....[16]....
        /*006c*/ 	.word	0x05000015


	//   ....[17]....
        /*0070*/ 	.word	0x05000015


	//   ....[18]....
        /*0074*/ 	.word	0x05000015


	//   ....[19]....
        /*0078*/ 	.word	0x05000015


	//----- nvinfo : EIATTR_COOP_GROUP_INSTR_OFFSETS
	.align		4
.L_308:
        /*007c*/ 	.byte	0x04, 0x28
        /*007e*/ 	.short	(.L_310 - .L_309)


	//   ....[0]....
.L_309:
        /*0080*/ 	.word	0x00000250


	//   ....[1]....
        /*0084*/ 	.word	0x00000260


	//   ....[2]....
        /*0088*/ 	.word	0x000002a0


	//   ....[3]....
        /*008c*/ 	.word	0x000002c0


	//   ....[4]....
        /*0090*/ 	.word	0x00000310


	//   ....[5]....
        /*0094*/ 	.word	0x00000320


	//   ....[6]....
        /*0098*/ 	.word	0x00000360


	//   ....[7]....
        /*009c*/ 	.word	0x00000380


	//   ....[8]....
        /*00a0*/ 	.word	0x000003d0


	//   ....[9]....
        /*00a4*/ 	.word	0x000003e0


	//   ....[10]....
        /*00a8*/ 	.word	0x00000660


	//   ....[11]....
        /*00ac*/ 	.word	0x000006b0


	//   ....[12]....
        /*00b0*/ 	.word	0x00000740


	//   ....[13]....
        /*00b4*/ 	.word	0x00000790


	//   ....[14]....
        /*00b8*/ 	.word	0x00000820


	//   ....[15]....
        /*00bc*/ 	.word	0x00000870


	//   ....[16]....
        /*00c0*/ 	.word	0x00000900


	//   ....[17]....
        /*00c4*/ 	.word	0x00000950


	//   ....[18]....
        /*00c8*/ 	.word	0x000009e0


	//   ....[19]....
        /*00cc*/ 	.word	0x00000a30


	//----- nvinfo : EIATTR_VRC_CTA_INIT_COUNT
	.align		4
.L_310:
        /*00d0*/ 	.byte	0x02, 0x4a
	.zero		1
	.zero		1


	//----- nvinfo : EIATTR_EXIT_INSTR_OFFSETS
	.align		4
        /*00d4*/ 	.byte	0x04, 0x1c
        /*00d6*/ 	.short	(.L_312 - .L_311)


	//   ....[0]....
.L_311:
        /*00d8*/ 	.word	0x000005d0


	//   ....[1]....
        /*00dc*/ 	.word	0x00000600


	//----- nvinfo : EIATTR_CRS_STACK_SIZE
	.align		4
.L_312:
        /*00e0*/ 	.byte	0x04, 0x1e
        /*00e2*/ 	.short	(.L_314 - .L_313)
.L_313:
        /*00e4*/ 	.word	0x00000000


	//----- nvinfo : EIATTR_CBANK_PARAM_SIZE
	.align		4
.L_314:
        /*00e8*/ 	.byte	0x03, 0x19
        /*00ea*/ 	.short	0x0008


	//----- nvinfo : EIATTR_PARAM_CBANK
	.align		4
        /*00ec*/ 	.byte	0x04, 0x0a
        /*00ee*/ 	.short	(.L_316 - .L_315)
	.align		4
.L_315:
        /*00f0*/ 	.word	index@(.nv.constant0._ZN3cub18CUB_300001_SM_10006detail10radix_sort33DeviceRadixSortExclusiveSumKernelINS1_5radix10policy_hubIfmyE10Policy1000EyEEvPT0_)
        /*00f4*/ 	.short	0x0380
        /*00f6*/ 	.short	0x0008


	//----- nvinfo : EIATTR_SW_WAR
	.align		4
.L_316:
        /*00f8*/ 	.byte	0x04, 0x36
        /*00fa*/ 	.short	(.L_318 - .L_317)
.L_317:
        /*00fc*/ 	.word	0x00000008
.L_318:


//--------------------- .nv.info._ZN3cub18CUB_300001_SM_10006detail10radix_sort30DeviceRadixSortHistogramKernelINS1_5radix10policy_hubIfmyE10Policy1000ELNS0_9SortOrderE0EfyNS1_21identity_decomposer_tEEEvPT2_PKT1_SA_iiT3_ --------------------------
	.section	.nv.info._ZN3cub18CUB_300001_SM_10006detail10radix_sort30DeviceRadixSortHistogramKernelINS1_5radix10policy_hubIfmyE10Policy1000ELNS0_9SortOrderE0EfyNS1_21identity_decomposer_tEEEvPT2_PKT1_SA_iiT3_,"",@"SHT_CUDA_INFO"
	.sectionflags	@""
	.align	4


	//----- nvinfo : EIATTR_CUDA_API_VERSION
	.align		4
        /*0000*/ 	.byte	0x04, 0x37
        /*0002*/ 	.short	(.L_320 - .L_319)
.L_319:
        /*0004*/ 	.word	0x00000082


	//----- nvinfo : EIATTR_KPARAM_INFO
	.align		4
.L_320:
        /*0008*/ 	.byte	0x04, 0x17
        /*000a*/ 	.short	(.L_322 - .L_321)
.L_321:
        /*000c*/ 	.word	0x00000000
        /*0010*/ 	.short	0x0005
        /*0012*/ 	.short	0x0020
        /*0014*/ 	.byte	0x00, 0xf0, 0x05, 0x00


	//----- nvinfo : EIATTR_KPARAM_INFO
	.align		4
.L_322:
        /*0018*/ 	.byte	0x04, 0x17
        /*001a*/ 	.short	(.L_324 - .L_323)
.L_323:
        /*001c*/ 	.word	0x00000000
        /*0020*/ 	.short	0x0004
        /*0022*/ 	.short	0x001c
        /*0024*/ 	.byte	0x00, 0xf0, 0x11, 0x00


	//----- nvinfo : EIATTR_KPARAM_INFO
	.align		4
.L_324:
        /*0028*/ 	.byte	0x04, 0x17
        /*002a*/ 	.short	(.L_326 - .L_325)
.L_325:
        /*002c*/ 	.word	0x00000000
        /*0030*/ 	.short	0x0003
        /*0032*/ 	.short	0x0018
        /*0034*/ 	.byte	0x00, 0xf0, 0x11, 0x00


	//----- nvinfo : EIATTR_KPARAM_INFO
	.align		4
.L_326:
        /*0038*/ 	.byte	0x04, 0x17
        /*003a*/ 	.short	(.L_328 - .L_327)
.L_327:
        /*003c*/ 	.word	0x00000000
        /*0040*/ 	.short	0x0002
        /*0042*/ 	.short	0x0010
        /*0044*/ 	.byte	0x00, 0xf0, 0x21, 0x00


	//----- nvinfo : EIATTR_KPARAM_INFO
	.align		4
.L_328:
        /*0048*/ 	.byte	0x04, 0x17
        /*004a*/ 	.short	(.L_330 - .L_329)
.L_329:
        /*004c*/ 	.word	0x00000000
        /*0050*/ 	.short	0x0001
        /*0052*/ 	.short	0x0008
        /*0054*/ 	.byte	0x00, 0xf5, 0x21, 0x00


	//----- nvinfo : EIATTR_KPARAM_INFO
	.align		4
.L_330:
        /*0058*/ 	.byte	0x04, 0x17
        /*005a*/ 	.short	(.L_332 - .L_331)
.L_331:
        /*005c*/ 	.word	0x00000000
        /*0060*/ 	.short	0x0000
        /*0062*/ 	.short	0x0000
        /*0064*/ 	.byte	0x00, 0xf5, 0x21, 0x00


	//----- nvinfo : EIATTR_SPARSE_MMA_MASK
	.align		4
.L_332:
        /*0068*/ 	.byte	0x03, 0x50
        /*006a*/ 	.short	0x0000


	//----- nvinfo : EIATTR_MAXREG_COUNT
	.align		4
        /*006c*/ 	.byte	0x03, 0x1b
        /*006e*/ 	.short	0x00ff


	//----- nvinfo : EIATTR_NUM_BARRIERS
	.align		4
        /*0070*/ 	.byte	0x02, 0x4c
        /*0072*/ 	.byte	0x01
	.zero		1


	//----- nvinfo : EIATTR_MERCURY_ISA_VERSION
	.align		4
        /*0074*/ 	.byte	0x03, 0x5f
        /*0076*/ 	.short	0x0101


	//----- nvinfo : EIATTR_VRC_CTA_INIT_COUNT
	.align		4
        /*0078*/ 	.byte	0x02, 0x4a
	.zero		1
	.zero		1


	//----- nvinfo : EIATTR_EXIT_INSTR_OFFSETS
	.align		4
        /*007c*/ 	.byte	0x04, 0x1c
        /*007e*/ 	.short	(.L_334 - .L_333)


	//   ....[0]....
.L_333:
        /*0080*/ 	.word	0x00000040


	//   ....[1]....
        /*0084*/ 	.word	0x00003310


	//----- nvinfo : EIATTR_MAX_THREADS
	.align		4
.L_334:
        /*0088*/ 	.byte	0x04, 0x05
        /*008a*/ 	.short	(.L_336 - .L_335)
.L_335:
        /*008c*/ 	.word	0x00000080
        /*0090*/ 	.word	0x00000001
        /*0094*/ 	.word	0x00000001


	//----- nvinfo : EIATTR_CRS_STACK_SIZE
	.align		4
.L_336:
        /*0098*/ 	.byte	0x04, 0x1e
        /*009a*/ 	.short	(.L_338 - .L_337)
.L_337:
        /*009c*/ 	.word	0x00000000


	//----- nvinfo : EIATTR_CBANK_PARAM_SIZE
	.align		4
.L_338:
        /*00a0*/ 	.byte	0x03, 0x19
        /*00a2*/ 	.short	0x0021


	//----- nvinfo : EIATTR_PARAM_CBANK
	.align		4
        /*00a4*/ 	.byte	0x04, 0x0a
        /*00a6*/ 	.short	(.L_340 - .L_339)
	.align		4
.L_339:
        /*00a8*/ 	.word	index@(.nv.constant0._ZN3cub18CUB_300001_SM_10006detail10radix_sort30DeviceRadixSortHistogramKernelINS1_5radix10policy_hubIfmyE10Policy1000ELNS0_9SortOrderE0EfyNS1_21identity_decomposer_tEEEvPT2_PKT1_SA_iiT3_)
        /*00ac*/ 	.short	0x0380
        /*00ae*/ 	.short	0x0021


	//----- nvinfo : EIATTR_SW_WAR
	.align		4
.L_340:
        /*00b0*/ 	.byte	0x04, 0x36
        /*00b2*/ 	.short	(.L_342 - .L_341)
.L_341:
        /*00b4*/ 	.word	0x00000008
.L_342:


//--------------------- .nv.info._ZN3cub18CUB_300001_SM_10006detail10radix_sort31DeviceRadixSortSingleTileKernelINS1_5radix10policy_hubIfmyE10Policy1000ELNS0_9SortOrderE0EfmyNS1_21identity_decomposer_tEEEvPKT1_PSA_PKT2_PSE_T3_iiT4_ --------------------------
	.section	.nv.info._ZN3cub18CUB_300001_SM_10006detail10radix_sort31DeviceRadixSortSingleTileKernelINS1_5radix10policy_hubIfmyE10Policy1000ELNS0_9SortOrderE0EfmyNS1_21identity_decomposer_tEEEvPKT1_PSA_PKT2_PSE_T3_iiT4_,"",@"SHT_CUDA_INFO"
	.sectionflags	@""
	.align	4


	//----- nvinfo : EIATTR_CUDA_API_VERSION
	.align		4
        /*0000*/ 	.byte	0x04, 0x37
        /*0002*/ 	.short	(.L_344 - .L_343)
.L_343:
        /*0004*/ 	.word	0x00000082


	//----- nvinfo : EIATTR_KPARAM_INFO
	.align		4
.L_344:
        /*0008*/ 	.byte	0x04, 0x17
        /*000a*/ 	.short	(.L_346 - .L_345)
.L_345:
        /*000c*/ 	.word	0x00000000
        /*0010*/ 	.short	0x0007
        /*0012*/ 	.short	0x0030
        /*0014*/ 	.byte	0x00, 0xf0, 0x05, 0x00


	//----- nvinfo : EIATTR_KPARAM_INFO
	.align		4
.L_346:
        /*0018*/ 	.byte	0x04, 0x17
        /*001a*/ 	.short	(.L_348 - .L_347)
.L_347:
        /*001c*/ 	.word	0x00000000
        /*0020*/ 	.short	0x0006
        /*0022*/ 	.short	0x002c
        /*0024*/ 	.byte	0x00, 0xf0, 0x11, 0x00


	//----- nvinfo : EIATTR_KPARAM_INFO
	.align		4
.L_348:
        /*0028*/ 	.byte	0x04, 0x17
        /*002a*/ 	.short	(.L_350 - .L_349)
.L_349:
        /*002c*/ 	.word	0x00000000
        /*0030*/ 	.short	0x0005
        /*0032*/ 	.short	0x0028
        /*0034*/ 	.byte	0x00, 0xf0, 0x11, 0x00


	//----- nvinfo : EIATTR_KPARAM_INFO
	.align		4
.L_350:
        /*0038*/ 	.byte	0x04, 0x17
        /*003a*/ 	.short	(.L_352 - .L_351)
.L_351:
        /*003c*/ 	.word	0x00000000
        /*0040*/ 	.short	0x0004
        /*0042*/ 	.short	0x0020
        /*0044*/ 	.byte	0x00, 0xf0, 0x21, 0x00


	//----- nvinfo : EIATTR_KPARAM_INFO
	.align		4
.L_352:
        /*0048*/ 	.byte	0x04, 0x17
        /*004a*/ 	.short	(.L_354 - .L_353)
.L_353:
        /*004c*/ 	.word	0x00000000
        /*0050*/ 	.short	0x0003
        /*0052*/ 	.short	0x0018
        /*0054*/ 	.byte	0x00, 0xf5, 0x21, 0x00


	//----- nvinfo : EIATTR_KPARAM_INFO
	.align		4
.L_354:
        /*0058*/ 	.byte	0x04, 0x17
        /*005a*/ 	.short	(.L_356 - .L_355)
.L_355:
        /*005c*/ 	.word	0x00000000
        /*0060*/ 	.short	0x0002
        /*0062*/ 	.short	0x0010
        /*0064*/ 	.byte	0x00, 0xf5, 0x21, 0x00


	//----- nvinfo : EIATTR_KPARAM_INFO
	.align		4
.L_356:
        /*0068*/ 	.byte	0x04, 0x17
        /*006a*/ 	.short	(.L_358 - .L_357)
.L_357:
        /*006c*/ 	.word	0x00000000
        /*0070*/ 	.short	0x0001
        /*0072*/ 	.short	0x0008
        /*0074*/ 	.byte	0x00, 0xf5, 0x21, 0x00


	//----- nvinfo : EIATTR_KPARAM_INFO
	.align		4
.L_358:
        /*0078*/ 	.byte	0x04, 0x17
        /*007a*/ 	.short	(.L_360 - .L_359)
.L_359:
        /*007c*/ 	.word	0x00000000
        /*0080*/ 	.short	0x0000
        /*0082*/ 	.short	0x0000
        /*0084*/ 	.byte	0x00, 0xf5, 0x21, 0x00


	//----- nvinfo : EIATTR_SPARSE_MMA_MASK
	.align		4
.L_360:
        /*0088*/ 	.byte	0x03, 0x50
        /*008a*/ 	.short	0x0000


	//----- nvinfo : EIATTR_MAXREG_COUNT
	.align		4
        /*008c*/ 	.byte	0x03, 0x1b
        /*008e*/ 	.short	0x00ff


	//----- nvinfo : EIATTR_NUM_BARRIERS
	.align		4
        /*0090*/ 	.byte	0x02, 0x4c
        /*0092*/ 	.byte	0x01
	.zero		1


	//----- nvinfo : EIATTR_MERCURY_ISA_VERSION
	.align		4
        /*0094*/ 	.byte	0x03, 0x5f
        /*0096*/ 	.short	0x0101


	//----- nvinfo : EIATTR_COOP_GROUP_MASK_REGIDS
	.align		4
        /*0098*/ 	.byte	0x04, 0x29
        /*009a*/ 	.short	(.L_362 - .L_361)


	//   ....[0]....
.L_361:
        /*009c*/ 	.word	0xffffffff


	//   ....[1]....
        /*00a0*/ 	.word	0xffffffff


	//   ....[2]....
        /*00a4*/ 	.word	0xffffffff


	//   ....[3]....
        /*00a8*/ 	.word	0xffffffff


	//   ....[4]....
        /*00ac*/ 	.word	0xffffffff


	//----- nvinfo : EIATTR_COOP_GROUP_INSTR_OFFSETS
	.align		4
.L_362:
        /*00b0*/ 	.byte	0x04, 0x28
        /*00b2*/ 	.short	(.L_364 - .L_363)


	//   ....[0]....
.L_363:
        /*00b4*/ 	.word	0x00001430


	//   ....[1]....
        /*00b8*/ 	.word	0x00001450


	//   ....[2]....
        /*00bc*/ 	.word	0x00001470


	//   ....[3]....
        /*00c0*/ 	.word	0x00001490


	//   ....[4]....
        /*00c4*/ 	.word	0x000014b0


	//----- nvinfo : EIATTR_VRC_CTA_INIT_COUNT
	.align		4
.L_364:
        /*00c8*/ 	.byte	0x02, 0x4a
	.zero		1
	.zero		1


	//----- nvinfo : EIATTR_EXIT_INSTR_OFFSETS
	.align		4
        /*00cc*/ 	.byte	0x04, 0x1c
        /*00ce*/ 	.short	(.L_366 - .L_365)


	//   ....[0]....
.L_365:
        /*00d0*/ 	.word	0x00002940


	//   ....[1]....
        /*00d4*/ 	.word	0x000029c0


	//----- nvinfo : EIATTR_MAX_THREADS
	.align		4
.L_366:
        /*00d8*/ 	.byte	0x04, 0x05
        /*00da*/ 	.short	(.L_368 - .L_367)
.L_367:
        /*00dc*/ 	.word	0x00000100
        /*00e0*/ 	.word	0x00000001
        /*00e4*/ 	.word	0x00000001


	//----- nvinfo : EIATTR_CBANK_PARAM_SIZE
	.align		4
.L_368:
        /*00e8*/ 	.byte	0x03, 0x19
        /*00ea*/ 	.short	0x0031


	//----- nvinfo : EIATTR_PARAM_CBANK
	.align		4
        /*00ec*/ 	.byte	0x04, 0x0a
        /*00ee*/ 	.short	(.L_370 - .L_369)
	.align		4
.L_369:
        /*00f0*/ 	.word	index@(.nv.constant0._ZN3cub18CUB_300001_SM_10006detail10radix_sort31DeviceRadixSortSingleTileKernelINS1_5radix10policy_hubIfmyE10Policy1000ELNS0_9SortOrderE0EfmyNS1_21identity_decomposer_tEEEvPKT1_PSA_PKT2_PSE_T3_iiT4_)
        /*00f4*/ 	.short	0x0380
        /*00f6*/ 	.short	0x0031


	//----- nvinfo : EIATTR_SW_WAR
	.align		4
.L_370:
        /*00f8*/ 	.byte	0x04, 0x36
        /*00fa*/ 	.short	(.L_372 - .L_371)
.L_371:
        /*00fc*/ 	.word	0x00000008
.L_372:


//--------------------- .nv.info._ZN3cub18CUB_300001_SM_10006detail8for_each13static_kernelINS2_12policy_hub_t12policy_500_tElN6thrust24THRUST_300001_SM_1000_NS8cuda_cub10__tabulate7functorINS7_6detail15normal_iteratorINS7_10device_ptrImEEEENS7_6system6detail7generic6detail22compute_sequence_valueImvEElEEEEvT0_T1_ --------------------------
	.section	.nv.info._ZN3cub18CUB_300001_SM_10006detail8for_each13static_kernelINS2_12policy_hub_t12policy_500_tElN6thrust24THRUST_300001_SM_1000_NS8cuda_cub10__tabulate7functorINS7_6detail15normal_iteratorINS7_10device_ptrImEEEENS7_6system6detail7generic6detail22compute_sequence_valueImvEElEEEEvT0_T1_,"",@"SHT_CUDA_INFO"
	.sectionflags	@""
	.align	4


	//----- nvinfo : EIATTR_CUDA_API_VERSION
	.align		4
        /*0000*/ 	.byte	0x04, 0x37
        /*0002*/ 	.short	(.L_374 - .L_373)
.L_373:
        /*0004*/ 	.word	0x00000082


	//----- nvinfo : EIATTR_KPARAM_INFO
	.align		4
.L_374:
        /*0008*/ 	.byte	0x04, 0x17
        /*000a*/ 	.short	(.L_376 - .L_375)
.L_375:
        /*000c*/ 	.word	0x00000000
        /*0010*/ 	.short	0x0001
        /*0012*/ 	.short	0x0008
        /*0014*/ 	.byte	0x00, 0xf0, 0x61, 0x00


	//----- nvinfo : EIATTR_KPARAM_INFO
	.align		4
.L_376:
        /*0018*/ 	.byte	0x04, 0x17
        /*001a*/ 	.short	(.L_378 - .L_377)
.L_377:
        /*001c*/ 	.word	0x00000000
        /*0020*/ 	.short	0x0000
        /*0022*/ 	.short	0x0000
        /*0024*/ 	.byte	0x00, 0xf0, 0x21, 0x00


	//----- nvinfo : EIATTR_SPARSE_MMA_MASK
	.align		4
.L_378:
        /*0028*/ 	.byte	0x03, 0x50
        /*002a*/ 	.short	0x0000


	//----- nvinfo : EIATTR_MAXREG_COUNT
	.align		4
        /*002c*/ 	.byte	0x03, 0x1b
        /*002e*/ 	.short	0x00ff


	//----- nvinfo : EIATTR_MERCURY_ISA_VERSION
	.align		4
        /*0030*/ 	.byte	0x03, 0x5f
        /*0032*/ 	.short	0x0101


	//----- nvinfo : EIATTR_VRC_CTA_INIT_COUNT
	.align		4
        /*0034*/ 	.byte	0x02, 0x4a
	.zero		1
	.zero		1


	//----- nvinfo : EIATTR_EXIT_INSTR_OFFSETS
	.align		4
        /*0038*/ 	.byte	0x04, 0x1c
        /*003a*/ 	.short	(.L_380 - .L_379)


	//   ....[0]....
.L_379:
        /*003c*/ 	.word	0x000001e0


	//   ....[1]....
        /*0040*/ 	.word	0x00000370


	//   ....[2]....
        /*0044*/ 	.word	0x00000440


	//----- nvinfo : EIATTR_MAX_THREADS
	.align		4
.L_380:
        /*0048*/ 	.byte	0x04, 0x05
        /*004a*/ 	.short	(.L_382 - .L_381)
.L_381:
        /*004c*/ 	.word	0x00000100
        /*0050*/ 	.word	0x00000001
        /*0054*/ 	.word	0x00000001


	//----- nvinfo : EIATTR_CRS_STACK_SIZE
	.align		4
.L_382:
        /*0058*/ 	.byte	0x04, 0x1e
        /*005a*/ 	.short	(.L_384 - .L_383)
.L_383:
        /*005c*/ 	.word	0x00000000


	//----- nvinfo : EIATTR_CBANK_PARAM_SIZE
	.align		4
.L_384:
        /*0060*/ 	.byte	0x03, 0x19
        /*0062*/ 	.short	0x0020


	//----- nvinfo : EIATTR_PARAM_CBANK
	.align		4
        /*0064*/ 	.byte	0x04, 0x0a
        /*0066*/ 	.short	(.L_386 - .L_385)
	.align		4
.L_385:
        /*0068*/ 	.word	index@(.nv.constant0._ZN3cub18CUB_300001_SM_10006detail8for_each13static_kernelINS2_12policy_hub_t12policy_500_tElN6thrust24THRUST_300001_SM_1000_NS8cuda_cub10__tabulate7functorINS7_6detail15normal_iteratorINS7_10device_ptrImEEEENS7_6system6detail7generic6detail22compute_sequence_valueImvEElEEEEvT0_T1_)
        /*006c*/ 	.short	0x0380
        /*006e*/ 	.short	0x0020


	//----- nvinfo : EIATTR_SW_WAR
	.align		4
.L_386:
        /*0070*/ 	.byte	0x04, 0x36
        /*0072*/ 	.short	(.L_388 - .L_387)
.L_387:
        /*0074*/ 	.word	0x00000008
.L_388:


//--------------------- .nv.info._ZN3cub18CUB_300001_SM_10006detail8for_each13static_kernelINS2_12policy_hub_t12policy_500_tEmN6thrust24THRUST_300001_SM_1000_NS8cuda_cub20__uninitialized_fill7functorINS7_10device_ptrImEEmEEEEvT0_T1_ --------------------------
	.section	.nv.info._ZN3cub18CUB_300001_SM_10006detail8for_each13static_kernelINS2_12policy_hub_t12policy_500_tEmN6thrust24THRUST_300001_SM_1000_NS8cuda_cub20__uninitialized_fill7functorINS7_10device_ptrImEEmEEEEvT0_T1_,"",@"SHT_CUDA_INFO"
	.sectionflags	@""
	.align	4


	//----- nvinfo : EIATTR_CUDA_API_VERSION
	.align		4
        /*0000*/ 	.byte	0x04, 0x37
        /*0002*/ 	.short	(.L_390 - .L_389)
.L_389:
        /*0004*/ 	.word	0x00000082


	//----- nvinfo : EIATTR_KPARAM_INFO
	.align		4
.L_390:
        /*0008*/ 	.byte	0x04, 0x17
        /*000a*/ 	.short	(.L_392 - .L_391)
.L_391:
        /*000c*/ 	.word	0x00000000
        /*0010*/ 	.short	0x0001
        /*0012*/ 	.short	0x0008
        /*0014*/ 	.byte	0x00, 0xf0, 0x41, 0x00


	//----- nvinfo : EIATTR_KPARAM_INFO
	.align		4
.L_392:
        /*0018*/ 	.byte	0x04, 0x17
        /*001a*/ 	.short	(.L_394 - .L_393)
.L_393:
        /*001c*/ 	.word	0x00000000
        /*0020*/ 	.short	0x0000
        /*0022*/ 	.short	0x0000
        /*0024*/ 	.byte	0x00, 0xf0, 0x21, 0x00


	//----- nvinfo : EIATTR_SPARSE_MMA_MASK
	.align		4
.L_394:
        /*0028*/ 	.byte	0x03, 0x50
        /*002a*/ 	.short	0x0000


	//----- nvinfo : EIATTR_MAXREG_COUNT
	.align		4
        /*002c*/ 	.byte	0x03, 0x1b
        /*002e*/ 	.short	0x00ff


	//----- nvinfo : EIATTR_MERCURY_ISA_VERSION
	.align		4
        /*0030*/ 	.byte	0x03, 0x5f
        /*0032*/ 	.short	0x0101


	//----- nvinfo : EIATTR_VRC_CTA_INIT_COUNT
	.align		4
        /*0034*/ 	.byte	0x02, 0x4a
	.zero		1
	.zero		1


	//----- nvinfo : EIATTR_EXIT_INSTR_OFFSETS
	.align		4
        /*0038*/ 	.byte	0x04, 0x1c
        /*003a*/ 	.short	(.L_396 - .L_395)


	//   ....[0]....
.L_395:
        /*003c*/ 	.word	0x00000130


	//   ....[1]....
        /*0040*/ 	.word	0x00000230


	//   ....[2]....
        /*0044*/ 	.word	0x00000260


	//----- nvinfo : EIATTR_MAX_THREADS
	.align		4
.L_396:
        /*0048*/ 	.byte	0x04, 0x05
        /*004a*/ 	.short	(.L_398 - .L_397)
.L_397:
        /*004c*/ 	.word	0x00000100
        /*0050*/ 	.word	0x00000001
        /*0054*/ 	.word	0x00000001


	//----- nvinfo : EIATTR_CBANK_PARAM_SIZE
	.align		4
.L_398:
        /*0058*/ 	.byte	0x03, 0x19
        /*005a*/ 	.short	0x0018


	//----- nvinfo : EIATTR_PARAM_CBANK
	.align		4
        /*005c*/ 	.byte	0x04, 0x0a
        /*005e*/ 	.short	(.L_400 - .L_399)
	.align		4
.L_399:
        /*0060*/ 	.word	index@(.nv.constant0._ZN3cub18CUB_300001_SM_10006detail8for_each13static_kernelINS2_12policy_hub_t12policy_500_tEmN6thrust24THRUST_300001_SM_1000_NS8cuda_cub20__uninitialized_fill7functorINS7_10device_ptrImEEmEEEEvT0_T1_)
        /*0064*/ 	.short	0x0380
        /*0066*/ 	.short	0x0018


	//----- nvinfo : EIATTR_SW_WAR
	.align		4
.L_400:
        /*0068*/ 	.byte	0x04, 0x36
        /*006a*/ 	.short	(.L_402 - .L_401)
.L_401:
        /*006c*/ 	.word	0x00000008
.L_402:


//--------------------- .nv.info._ZN3cub18CUB_300001_SM_10006detail8for_each13static_kernelINS2_12policy_hub_t12policy_500_tEmN6thrust24THRUST_300001_SM_1000_NS8cuda_cub20__uninitialized_fill7functorINS7_10device_ptrIfEEfEEEEvT0_T1_ --------------------------
	.section	.nv.info._ZN3cub18CUB_300001_SM_10006detail8for_each13static_kernelINS2_12policy_hub_t12policy_500_tEmN6thrust24THRUST_300001_SM_1000_NS8cuda_cub20__uninitialized_fill7functorINS7_10device_ptrIfEEfEEEEvT0_T1_,"",@"SHT_CUDA_INFO"
	.sectionflags	@""
	.align	4


	//----- nvinfo : EIATTR_CUDA_API_VERSION
	.align		4
        /*0000*/ 	.byte	0x04, 0x37
        /*0002*/ 	.short	(.L_404 - .L_403)
.L_403:
        /*0004*/ 	.word	0x00000082


	//----- nvinfo : EIATTR_KPARAM_INFO
	.align		4
.L_404:
        /*0008*/ 	.byte	0x04, 0x17
        /*000a*/ 	.short	(.L_406 - .L_405)
.L_405:
        /*000c*/ 	.word	0x00000000
        /*0010*/ 	.short	0x0001
        /*0012*/ 	.short	0x0008
        /*0014*/ 	.byte	0x00, 0xf0, 0x41, 0x00


	//----- nvinfo : EIATTR_KPARAM_INFO
	.align		4
.L_406:
        /*0018*/ 	.byte	0x04, 0x17
        /*001a*/ 	.short	(.L_408 - .L_407)
.L_407:
        /*001c*/ 	.word	0x00000000
        /*0020*/ 	.short	0x0000
        /*0022*/ 	.short	0x0000
        /*0024*/ 	.byte	0x00, 0xf0, 0x21, 0x00


	//----- nvinfo : EIATTR_SPARSE_MMA_MASK
	.align		4
.L_408:
        /*0028*/ 	.byte	0x03, 0x50
        /*002a*/ 	.short	0x0000


	//----- nvinfo : EIATTR_MAXREG_COUNT
	.align		4
        /*002c*/ 	.byte	0x03, 0x1b
        /*002e*/ 	.short	0x00ff


	//----- nvinfo : EIATTR_MERCURY_ISA_VERSION
	.align		4
        /*0030*/ 	.byte	0x03, 0x5f
        /*0032*/ 	.short	0x0101


	//----- nvinfo : EIATTR_VRC_CTA_INIT_COUNT
	.align		4
        /*0034*/ 	.byte	0x02, 0x4a
	.zero		1
	.zero		1


	//----- nvinfo : EIATTR_EXIT_INSTR_OFFSETS
	.align		4
        /*0038*/ 	.byte	0x04, 0x1c
        /*003a*/ 	.short	(.L_410 - .L_409)


	//   ....[0]....
.L_409:
        /*003c*/ 	.word	0x00000130


	//   ....[1]....
        /*0040*/ 	.word	0x00000230


	//   ....[2]....
        /*0044*/ 	.word	0x00000260


	//----- nvinfo : EIATTR_MAX_THREADS
	.align		4
.L_410:
        /*0048*/ 	.byte	0x04, 0x05
        /*004a*/ 	.short	(.L_412 - .L_411)
.L_411:
        /*004c*/ 	.word	0x00000100
        /*0050*/ 	.word	0x00000001
        /*0054*/ 	.word	0x00000001


	//----- nvinfo : EIATTR_CBANK_PARAM_SIZE
	.align		4
.L_412:
        /*0058*/ 	.byte	0x03, 0x19
        /*005a*/ 	.short	0x0018


	//----- nvinfo : EIATTR_PARAM_CBANK
	.align		4
        /*005c*/ 	.byte	0x04, 0x0a
        /*005e*/ 	.short	(.L_414 - .L_413)
	.align		4
.L_413:
        /*0060*/ 	.word	index@(.nv.constant0._ZN3cub18CUB_300001_SM_10006detail8for_each13static_kernelINS2_12policy_hub_t12policy_500_tEmN6thrust24THRUST_300001_SM_1000_NS8cuda_cub20__uninitialized_fill7functorINS7_10device_ptrIfEEfEEEEvT0_T1_)
        /*0064*/ 	.short	0x0380
        /*0066*/ 	.short	0x0018


	//----- nvinfo : EIATTR_SW_WAR
	.align		4
.L_414:
        /*0068*/ 	.byte	0x04, 0x36
        /*006a*/ 	.short	(.L_416 - .L_415)
.L_415:
        /*006c*/ 	.word	0x00000008
.L_416:


//--------------------- .nv.info._ZN3cub18CUB_300001_SM_10006detail11EmptyKernelIvEEvv --------------------------
	.section	.nv.info._ZN3cub18CUB_300001_SM_10006detail11EmptyKernelIvEEvv,"",@"SHT_CUDA_INFO"
	.sectionflags	@""
	.align	4


	//----- nvinfo : EIATTR_CUDA_API_VERSION
	.align		4
        /*0000*/ 	.byte	0x04, 0x37
        /*0002*/ 	.short	(.L_418 - .L_417)
.L_417:
        /*0004*/ 	.word	0x00000082


	//----- nvinfo : EIATTR_SPARSE_MMA_MASK
	.align		4
.L_418:
        /*0008*/ 	.byte	0x03, 0x50
        /*000a*/ 	.short	0x0000


	//----- nvinfo : EIATTR_MAXREG_COUNT
	.align		4
        /*000c*/ 	.byte	0x03, 0x1b
        /*000e*/ 	.short	0x00ff


	//----- nvinfo : EIATTR_MERCURY_ISA_VERSION
	.align		4
        /*0010*/ 	.byte	0x03, 0x5f
        /*0012*/ 	.short	0x0101


	//----- nvinfo : EIATTR_VRC_CTA_INIT_COUNT
	.align		4
        /*0014*/ 	.byte	0x02, 0x4a
	.zero		1
	.zero		1


	//----- nvinfo : EIATTR_EXIT_INSTR_OFFSETS
	.align		4
        /*0018*/ 	.byte	0x04, 0x1c
        /*001a*/ 	.short	(.L_420 - .L_419)


	//   ....[0]....
.L_419:
        /*001c*/ 	.word	0x00000010


	//----- nvinfo : EIATTR_SW_WAR
	.align		4
.L_420:
        /*0020*/ 	.byte	0x04, 0x36
        /*0022*/ 	.short	(.L_422 - .L_421)
.L_421:
        /*0024*/ 	.word	0x00000008
.L_422:


//--------------------- .nv.info._Z30assign_labels_optimized_kernelPKfS0_PKmPmS2_mmm --------------------------
	.section	.nv.info._Z30assign_labels_optimized_kernelPKfS0_PKmPmS2_mmm,"",@"SHT_CUDA_INFO"
	.sectionflags	@""
	.align	4


	//----- nvinfo : EIATTR_CUDA_API_VERSION
	.align		4
        /*0000*/ 	.byte	0x04, 0x37
        /*0002*/ 	.short	(.L_424 - .L_423)
.L_423:
        /*0004*/ 	.word	0x00000082


	//----- nvinfo : EIATTR_KPARAM_INFO
	.align		4
.L_424:
        /*0008*/ 	.byte	0x04, 0x17
        /*000a*/ 	.short	(.L_426 - .L_425)
.L_425:
        /*000c*/ 	.word	0x00000000
        /*0010*/ 	.short	0x0007
        /*0012*/ 	.short	0x0038
        /*0014*/ 	.byte	0x00, 0xf0, 0x21, 0x00


	//----- nvinfo : EIATTR_KPARAM_INFO
	.align		4
.L_426:
        /*0018*/ 	.byte	0x04, 0x17
        /*001a*/ 	.short	(.L_428 - .L_427)
.L_427:
        /*001c*/ 	.word	0x00000000
        /*0020*/ 	.short	0x0006
        /*0022*/ 	.short	0x0030
        /*0024*/ 	.byte	0x00, 0xf0, 0x21, 0x00


	//----- nvinfo : EIATTR_KPARAM_INFO
	.align		4
.L_428:
        /*0028*/ 	.byte	0x04, 0x17
        /*002a*/ 	.short	(.L_430 - .L_429)
.L_429:
        /*002c*/ 	.word	0x00000000
        /*0030*/ 	.short	0x0005
        /*0032*/ 	.short	0x0028
        /*0034*/ 	.byte	0x00, 0xf0, 0x21, 0x00


	//----- nvinfo : EIATTR_KPARAM_INFO
	.align		4
.L_430:
        /*0038*/ 	.byte	0x04, 0x17
        /*003a*/ 	.short	(.L_432 - .L_431)
.L_431:
        /*003c*/ 	.word	0x00000000
        /*0040*/ 	.short	0x0004
        /*0042*/ 	.short	0x0020
        /*0044*/ 	.byte	0x00, 0xf5, 0x21, 0x00


	//----- nvinfo : EIATTR_KPARAM_INFO
	.align		4
.L_432:
        /*0048*/ 	.byte	0x04, 0x17
        /*004a*/ 	.short	(.L_434 - .L_433)
.L_433:
        /*004c*/ 	.word	0x00000000
        /*0050*/ 	.short	0x0003
        /*0052*/ 	.short	0x0018
        /*0054*/ 	.byte	0x00, 0xf5, 0x21, 0x00


	//----- nvinfo : EIATTR_KPARAM_INFO
	.align		4
.L_434:
        /*0058*/ 	.byte	0x04, 0x17
        /*005a*/ 	.short	(.L_436 - .L_435)
.L_435:
        /*005c*/ 	.word	0x00000000
        /*0060*/ 	.short	0x0002
        /*0062*/ 	.short	0x0010
        /*0064*/ 	.byte	0x00, 0xf5, 0x21, 0x00


	//----- nvinfo : EIATTR_KPARAM_INFO
	.align		4
.L_436:
        /*0068*/ 	.byte	0x04, 0x17
        /*006a*/ 	.short	(.L_438 - .L_437)
.L_437:
        /*006c*/ 	.word	0x00000000
        /*0070*/ 	.short	0x0001
        /*0072*/ 	.short	0x0008
        /*0074*/ 	.byte	0x00, 0xf5, 0x21, 0x00


	//----- nvinfo : EIATTR_KPARAM_INFO
	.align		4
.L_438:
        /*0078*/ 	.byte	0x04, 0x17
        /*007a*/ 	.short	(.L_440 - .L_439)
.L_439:
        /*007c*/ 	.word	0x00000000
        /*0080*/ 	.short	0x0000
        /*0082*/ 	.short	0x0000
        /*0084*/ 	.byte	0x00, 0xf5, 0x21, 0x00


	//----- nvinfo : EIATTR_SPARSE_MMA_MASK
	.align		4
.L_440:
        /*0088*/ 	.byte	0x03, 0x50
        /*008a*/ 	.short	0x0000


	//----- nvinfo : EIATTR_MAXREG_COUNT
	.align		4
        /*008c*/ 	.byte	0x03, 0x1b
        /*008e*/ 	.short	0x00ff


	//----- nvinfo : EIATTR_NUM_BARRIERS
	.align		4
        /*0090*/ 	.byte	0x02, 0x4c
        /*0092*/ 	.byte	0x01
	.zero		1


	//----- nvinfo : EIATTR_MERCURY_ISA_VERSION
	.align		4
        /*0094*/ 	.byte	0x03, 0x5f
        /*0096*/ 	.short	0x0101


	//----- nvinfo : EIATTR_VRC_CTA_INIT_COUNT
	.align		4
        /*0098*/ 	.byte	0x02, 0x4a
	.zero		1
	.zero		1


	//----- nvinfo : EIATTR_EXIT_INSTR_OFFSETS
	.align		4
        /*009c*/ 	.byte	0x04, 0x1c
        /*009e*/ 	.short	(.L_442 - .L_441)


	//   ....[0]....
.L_441:
        /*00a0*/ 	.word	0x00002660


	//   ....[1]....
        /*00a4*/ 	.word	0x000026e0


	//   ....[2]....
        /*00a8*/ 	.word	0x00002740


	//----- nvinfo : EIATTR_CRS_STACK_SIZE
	.align		4
.L_442:
        /*00ac*/ 	.byte	0x04, 0x1e
        /*00ae*/ 	.short	(.L_444 - .L_443)
.L_443:
        /*00b0*/ 	.word	0x00000000


	//----- nvinfo : EIATTR_CBANK_PARAM_SIZE
	.align		4
.L_444:
        /*00b4*/ 	.byte	0x03, 0x19
        /*00b6*/ 	.short	0x0040


	//----- nvinfo : EIATTR_PARAM_CBANK
	.align		4
        /*00b8*/ 	.byte	0x04, 0x0a
        /*00ba*/ 	.short	(.L_446 - .L_445)
	.align		4
.L_445:
        /*00bc*/ 	.word	index@(.nv.constant0._Z30assign_labels_optimized_kernelPKfS0_PKmPmS2_mmm)
        /*00c0*/ 	.short	0x0380
        /*00c2*/ 	.short	0x0040


	//----- nvinfo : EIATTR_SW_WAR
	.align		4
.L_446:
        /*00c4*/ 	.byte	0x04, 0x36
        /*00c6*/ 	.short	(.L_448 - .L_447)
.L_447:
        /*00c8*/ 	.word	0x00000008
.L_448:


//--------------------- .nv.info._Z20assign_labels_kernelPKfS0_PKmS2_Pmmmm --------------------------
	.section	.nv.info._Z20assign_labels_kernelPKfS0_PKmS2_Pmmmm,"",@"SHT_CUDA_INFO"
	.sectionflags	@""
	.align	4


	//----- nvinfo : EIATTR_CUDA_API_VERSION
	.align		4
        /*0000*/ 	.byte	0x04, 0x37
        /*0002*/ 	.short	(.L_450 - .L_449)
.L_449:
        /*0004*/ 	.word	0x00000082


	//----- nvinfo : EIATTR_KPARAM_INFO
	.align		4
.L_450:
        /*0008*/ 	.byte	0x04, 0x17
        /*000a*/ 	.short	(.L_452 - .L_451)
.L_451:
        /*000c*/ 	.word	0x00000000
        /*0010*/ 	.short	0x0007
        /*0012*/ 	.short	0x0038
        /*0014*/ 	.byte	0x00, 0xf0, 0x21, 0x00


	//----- nvinfo : EIATTR_KPARAM_INFO
	.align		4
.L_452:
        /*0018*/ 	.byte	0x04, 0x17
        /*001a*/ 	.short	(.L_454 - .L_453)
.L_453:
        /*001c*/ 	.word	0x00000000
        /*0020*/ 	.short	0x0006
        /*0022*/ 	.short	0x0030
        /*0024*/ 	.byte	0x00, 0xf0, 0x21, 0x00


	//----- nvinfo : EIATTR_KPARAM_INFO
	.align		4
.L_454:
        /*0028*/ 	.byte	0x04, 0x17
        /*002a*/ 	.short	(.L_456 - .L_455)
.L_455:
        /*002c*/ 	.word	0x00000000
        /*0030*/ 	.short	0x0005
        /*0032*/ 	.short	0x0028
        /*0034*/ 	.byte	0x00, 0xf0, 0x21, 0x00


	//----- nvinfo : EIATTR_KPARAM_INFO
	.align		4
.L_456:
        /*0038*/ 	.byte	0x04, 0x17
        /*003a*/ 	.short	(.L_458 - .L_457)
.L_457:
        /*003c*/ 	.word	0x00000000
        /*0040*/ 	.short	0x0004
        /*0042*/ 	.short	0x0020
        /*0044*/ 	.byte	0x00, 0xf5, 0x21, 0x00


	//----- nvinfo : EIATTR_KPARAM_INFO
	.align		4
.L_458:
        /*0048*/ 	.byte	0x04, 0x17
        /*004a*/ 	.short	(.L_460 - .L_459)
.L_459:
        /*004c*/ 	.word	0x00000000
        /*0050*/ 	.short	0x0003
        /*0052*/ 	.short	0x0018
        /*0054*/ 	.byte	0x00, 0xf5, 0x21, 0x00


	//----- nvinfo : EIATTR_KPARAM_INFO
	.align		4
.L_460:
        /*0058*/ 	.byte	0x04, 0x17
        /*005a*/ 	.short	(.L_462 - .L_461)
.L_461:
        /*005c*/ 	.word	0x00000000
        /*0060*/ 	.short	0x0002
        /*0062*/ 	.short	0x0010
        /*0064*/ 	.byte	0x00, 0xf5, 0x21, 0x00


	//----- nvinfo : EIATTR_KPARAM_INFO
	.align		4
.L_462:
        /*0068*/ 	.byte	0x04, 0x17
        /*006a*/ 	.short	(.L_464 - .L_463)
.L_463:
        /*006c*/ 	.word	0x00000000
        /*0070*/ 	.short	0x0001
        /*0072*/ 	.short	0x0008
        /*0074*/ 	.byte	0x00, 0xf5, 0x21, 0x00


	//----- nvinfo : EIATTR_KPARAM_INFO
	.align		4
.L_464:
        /*0078*/ 	.byte	0x04, 0x17
        /*007a*/ 	.short	(.L_466 - .L_465)
.L_465:
        /*007c*/ 	.word	0x00000000
        /*0080*/ 	.short	0x0000
        /*0082*/ 	.short	0x0000
        /*0084*/ 	.byte	0x00, 0xf5, 0x21, 0x00


	//----- nvinfo : EIATTR_SPARSE_MMA_MASK
	.align		4
.L_466:
        /*0088*/ 	.byte	0x03, 0x50
        /*008a*/ 	.short	0x0000


	//----- nvinfo : EIATTR_MAXREG_COUNT
	.align		4
        /*008c*/ 	.byte	0x03, 0x1b
        /*008e*/ 	.short	0x00ff


	//----- nvinfo : EIATTR_MERCURY_ISA_VERSION
	.align		4
        /*0090*/ 	.byte	0x03, 0x5f
        /*0092*/ 	.short	0x0101


	//----- nvinfo : EIATTR_VRC_CTA_INIT_COUNT
	.align		4
        /*0094*/ 	.byte	0x02, 0x4a
	.zero		1
	.zero		1


	//----- nvinfo : EIATTR_EXIT_INSTR_OFFSETS
	.align		4
        /*0098*/ 	.byte	0x04, 0x1c
        /*009a*/ 	.short	(.L_468 - .L_467)


	//   ....[0]....
.L_467:
        /*009c*/ 	.word	0x00000080


	//   ....[1]....
        /*00a0*/ 	.word	0x00000100


	//   ....[2]....
        /*00a4*/ 	.word	0x00001040


	//----- nvinfo : EIATTR_CBANK_PARAM_SIZE
	.align		4
.L_468:
        /*00a8*/ 	.byte	0x03, 0x19
        /*00aa*/ 	.short	0x0040


	//----- nvinfo : EIATTR_PARAM_CBANK
	.align		4
        /*00ac*/ 	.byte	0x04, 0x0a
        /*00ae*/ 	.short	(.L_470 - .L_469)
	.align		4
.L_469:
        /*00b0*/ 	.word	index@(.nv.constant0._Z20assign_labels_kernelPKfS0_PKmS2_Pmmmm)
        /*00b4*/ 	.short	0x0380
        /*00b6*/ 	.short	0x0040


	//----- nvinfo : EIATTR_SW_WAR
	.align		4
.L_470:
        /*00b8*/ 	.byte	0x04, 0x36
        /*00ba*/ 	.short	(.L_472 - .L_471)
.L_471:
        /*00bc*/ 	.word	0x00000008
.L_472:


//--------------------- .nv.info._Z15find_knn_kernelPKfPfPmmm --------------------------
	.section	.nv.info._Z15find_knn_kernelPKfPfPmmm,"",@"SHT_CUDA_INFO"
	.sectionflags	@""
	.align	4


	//----- nvinfo : EIATTR_CUDA_API_VERSION
	.align		4
        /*0000*/ 	.byte	0x04, 0x37
        /*0002*/ 	.short	(.L_474 - .L_473)
.L_473:
        /*0004*/ 	.word	0x00000082


	//----- nvinfo : EIATTR_KPARAM_INFO
	.align		4
.L_474:
        /*0008*/ 	.byte	0x04, 0x17
        /*000a*/ 	.short	(.L_476 - .L_475)
.L_475:
        /*000c*/ 	.word	0x00000000
        /*0010*/ 	.short	0x0004
        /*0012*/ 	.short	0x0020
        /*0014*/ 	.byte	0x00, 0xf0, 0x21, 0x00


	//----- nvinfo : EIATTR_KPARAM_INFO
	.align		4
.L_476:
        /*0018*/ 	.byte	0x04, 0x17
        /*001a*/ 	.short	(.L_478 - .L_477)
.L_477:
        /*001c*/ 	.word	0x00000000
        /*0020*/ 	.short	0x0003
        /*0022*/ 	.short	0x0018
        /*0024*/ 	.byte	0x00, 0xf0, 0x21, 0x00


	//----- nvinfo : EIATTR_KPARAM_INFO
	.align		4
.L_478:
        /*0028*/ 	.byte	0x04, 0x17
        /*002a*/ 	.short	(.L_480 - .L_479)
.L_479:
        /*002c*/ 	.word	0x00000000
        /*0030*/ 	.short	0x0002
        /*0032*/ 	.short	0x0010
        /*0034*/ 	.byte	0x00, 0xf5, 0x21, 0x00


	//----- nvinfo : EIATTR_KPARAM_INFO
	.align		4
.L_480:
        /*0038*/ 	.byte	0x04, 0x17
        /*003a*/ 	.short	(.L_482 - .L_481)
.L_481:
        /*003c*/ 	.word	0x00000000
        /*0040*/ 	.short	0x0001
        /*0042*/ 	.short	0x0008
        /*0044*/ 	.byte	0x00, 0xf5, 0x21, 0x00


	//----- nvinfo : EIATTR_KPARAM_INFO
	.align		4
.L_482:
        /*0048*/ 	.byte	0x04, 0x17
        /*004a*/ 	.short	(.L_484 - .L_483)
.L_483:
        /*004c*/ 	.word	0x00000000
        /*0050*/ 	.short	0x0000
        /*0052*/ 	.short	0x0000
        /*0054*/ 	.byte	0x00, 0xf5, 0x21, 0x00


	//----- nvinfo : EIATTR_SPARSE_MMA_MASK
	.align		4
.L_484:
        /*0058*/ 	.byte	0x03, 0x50
        /*005a*/ 	.short	0x0000


	//----- nvinfo : EIATTR_MAXREG_COUNT
	.align		4
        /*005c*/ 	.byte	0x03, 0x1b
        /*005e*/ 	.short	0x00ff


	//----- nvinfo : EIATTR_NUM_BARRIERS
	.align		4
        /*0060*/ 	.byte	0x02, 0x4c
        /*0062*/ 	.byte	0x01
	.zero		1


	//----- nvinfo : EIATTR_MERCURY_ISA_VERSION
	.align		4
        /*0064*/ 	.byte	0x03, 0x5f
        /*0066*/ 	.short	0x0101


	//----- nvinfo : EIATTR_VRC_CTA_INIT_COUNT
	.align		4
        /*0068*/ 	.byte	0x02, 0x4a
	.zero		1
	.zero		1


	//----- nvinfo : EIATTR_EXIT_INSTR_OFFSETS
	.align		4
        /*006c*/ 	.byte	0x04, 0x1c
        /*006e*/ 	.short	(.L_486 - .L_485)


	//   ....[0]....
.L_485:
        /*0070*/ 	.word	0x00000210


	//   ....[1]....
        /*0074*/ 	.word	0x00000eb0


	//   ....[2]....
        /*0078*/ 	.word	0x00000f40


	//----- nvinfo : EIATTR_CRS_STACK_SIZE
	.align		4
.L_486:
        /*007c*/ 	.byte	0x04, 0x1e
        /*007e*/ 	.short	(.L_488 - .L_487)
.L_487:
        /*0080*/ 	.word	0x00000000


	//----- nvinfo : EIATTR_CBANK_PARAM_SIZE
	.align		4
.L_488:
        /*0084*/ 	.byte	0x03, 0x19
        /*0086*/ 	.short	0x0028


	//----- nvinfo : EIATTR_PARAM_CBANK
	.align		4
        /*0088*/ 	.byte	0x04, 0x0a
        /*008a*/ 	.short	(.L_490 - .L_489)
	.align		4
.L_489:
        /*008c*/ 	.word	index@(.nv.constant0._Z15find_knn_kernelPKfPfPmmm)
        /*0090*/ 	.short	0x0380
        /*0092*/ 	.short	0x0028


	//----- nvinfo : EIATTR_SW_WAR
	.align		4
.L_490:
        /*0094*/ 	.byte	0x04, 0x36
        /*0096*/ 	.short	(.L_492 - .L_491)
.L_491:
        /*0098*/ 	.word	0x00000008
.L_492:


//--------------------- .nv.info._Z30compute_distances_tiled_kernelPKfPfmmm --------------------------
	.section	.nv.info._Z30compute_distances_tiled_kernelPKfPfmmm,"",@"SHT_CUDA_INFO"
	.sectionflags	@""
	.align	4


	//----- nvinfo : EIATTR_CUDA_API_VERSION
	.align		4
        /*0000*/ 	.byte	0x04, 0x37
        /*0002*/ 	.short	(.L_494 - .L_493)
.L_493:
        /*0004*/ 	.word	0x00000082


	//----- nvinfo : EIATTR_KPARAM_INFO
	.align		4
.L_494:
        /*0008*/ 	.byte	0x04, 0x17
        /*000a*/ 	.short	(.L_496 - .L_495)
.L_495:
        /*000c*/ 	.word	0x00000000
        /*0010*/ 	.short	0x0004
        /*0012*/ 	.short	0x0020
        /*0014*/ 	.byte	0x00, 0xf0, 0x21, 0x00


	//----- nvinfo : EIATTR_KPARAM_INFO
	.align		4
.L_496:
        /*0018*/ 	.byte	0x04, 0x17
        /*001a*/ 	.short	(.L_498 - .L_497)
.L_497:
        /*001c*/ 	.word	0x00000000
        /*0020*/ 	.short	0x0003
        /*0022*/ 	.short	0x0018
        /*0024*/ 	.byte	0x00, 0xf0, 0x21, 0x00


	//----- nvinfo : EIATTR_KPARAM_INFO
	.align		4
.L_498:
        /*0028*/ 	.byte	0x04, 0x17
        /*002a*/ 	.short	(.L_500 - .L_499)
.L_499:
        /*002c*/ 	.word	0x00000000
        /*0030*/ 	.short	0x0002
        /*0032*/ 	.short	0x0010
        /*0034*/ 	.byte	0x00, 0xf0, 0x21, 0x00


	//----- nvinfo : EIATTR_KPARAM_INFO
	.align		4
.L_500:
        /*0038*/ 	.byte	0x04, 0x17
        /*003a*/ 	.short	(.L_502 - .L_501)
.L_501:
        /*003c*/ 	.word	0x00000000
        /*0040*/ 	.short	0x0001
        /*0042*/ 	.short	0x0008
        /*0044*/ 	.byte	0x00, 0xf5, 0x21, 0x00


	//----- nvinfo : EIATTR_KPARAM_INFO
	.align		4
.L_502:
        /*0048*/ 	.byte	0x04, 0x17
        /*004a*/ 	.short	(.L_504 - .L_503)
.L_503:
        /*004c*/ 	.word	0x00000000
        /*0050*/ 	.short	0x0000
        /*0052*/ 	.short	0x0000
        /*0054*/ 	.byte	0x00, 0xf5, 0x21, 0x00


	//----- nvinfo : EIATTR_SPARSE_MMA_MASK
	.align		4
.L_504:
        /*0058*/ 	.byte	0x03, 0x50
        /*005a*/ 	.short	0x0000


	//----- nvinfo : EIATTR_MAXREG_COUNT
	.align		4
        /*005c*/ 	.byte	0x03, 0x1b
        /*005e*/ 	.short	0x00ff


	//----- nvinfo : EIATTR_MERCURY_ISA_VERSION
	.align		4
        /*0060*/ 	.byte	0x03, 0x5f
        /*0062*/ 	.short	0x0101


	//----- nvinfo : EIATTR_VRC_CTA_INIT_COUNT
	.align		4
        /*0064*/ 	.byte	0x02, 0x4a
	.zero		1
	.zero		1


	//----- nvinfo : EIATTR_EXIT_INSTR_OFFSETS
	.align		4
        /*0068*/ 	.byte	0x04, 0x1c
        /*006a*/ 	.short	(.L_506 - .L_505)


	//   ....[0]....
.L_505:
        /*006c*/ 	.word	0x00000080


	//   ....[1]....
        /*0070*/ 	.word	0x00000b90


	//----- nvinfo : EIATTR_CRS_STACK_SIZE
	.align		4
.L_506:
        /*0074*/ 	.byte	0x04, 0x1e
        /*0076*/ 	.short	(.L_508 - .L_507)
.L_507:
        /*0078*/ 	.word	0x00000000


	//----- nvinfo : EIATTR_CBANK_PARAM_SIZE
	.align		4
.L_508:
        /*007c*/ 	.byte	0x03, 0x19
        /*007e*/ 	.short	0x0028


	//----- nvinfo : EIATTR_PARAM_CBANK
	.align		4
        /*0080*/ 	.byte	0x04, 0x0a
        /*0082*/ 	.short	(.L_510 - .L_509)
	.align		4
.L_509:
        /*0084*/ 	.word	index@(.nv.constant0._Z30compute_distances_tiled_kernelPKfPfmmm)
        /*0088*/ 	.short	0x0380
        /*008a*/ 	.short	0x0028


	//----- nvinfo : EIATTR_SW_WAR
	.align		4
.L_510:
        /*008c*/ 	.byte	0x04, 0x36
        /*008e*/ 	.short	(.L_512 - .L_511)
.L_511:
        /*0090*/ 	.word	0x00000008
.L_512:


//--------------------- .nv.info._Z24compute_distances_kernelPKfPfmmmm --------------------------
	.section	.nv.info._Z24compute_distances_kernelPKfPfmmmm,"",@"SHT_CUDA_INFO"
	.sectionflags	@""
	.align	4


	//----- nvinfo : EIATTR_CUDA_API_VERSION
	.align		4
        /*0000*/ 	.byte	0x04, 0x37
        /*0002*/ 	.short	(.L_514 - .L_513)
.L_513:
        /*0004*/ 	.word	0x00000082


	//----- nvinfo : EIATTR_KPARAM_INFO
	.align		4
.L_514:
        /*0008*/ 	.byte	0x04, 0x17
        /*000a*/ 	.short	(.L_516 - .L_515)
.L_515:
        /*000c*/ 	.word	0x00000000
        /*0010*/ 	.short	0x0005
        /*0012*/ 	.short	0x0028
        /*0014*/ 	.byte	0x00, 0xf0, 0x21, 0x00


	//----- nvinfo : EIATTR_KPARAM_INFO
	.align		4
.L_516:
        /*0018*/ 	.byte	0x04, 0x17
        /*001a*/ 	.short	(.L_518 - .L_517)
.L_517:
        /*001c*/ 	.word	0x00000000
        /*0020*/ 	.short	0x0004
        /*0022*/ 	.short	0x0020
        /*0024*/ 	.byte	0x00, 0xf0, 0x21, 0x00


	//----- nvinfo : EIATTR_KPARAM_INFO
	.align		4
.L_518:
        /*0028*/ 	.byte	0x04, 0x17
        /*002a*/ 	.short	(.L_520 - .L_519)
.L_519:
        /*002c*/ 	.word	0x00000000
        /*0030*/ 	.short	0x0003
        /*0032*/ 	.short	0x0018
        /*0034*/ 	.byte	0x00, 0xf0, 0x21, 0x00


	//----- nvinfo : EIATTR_KPARAM_INFO
	.align		4
.L_520:
        /*0038*/ 	.byte	0x04, 0x17
        /*003a*/ 	.short	(.L_522 - .L_521)
.L_521:
        /*003c*/ 	.word	0x00000000
        /*0040*/ 	.short	0x0002
        /*0042*/ 	.short	0x0010
        /*0044*/ 	.byte	0x00, 0xf0, 0x21, 0x00


	//----- nvinfo : EIATTR_KPARAM_INFO
	.align		4
.L_522:
        /*0048*/ 	.byte	0x04, 0x17
        /*004a*/ 	.short	(.L_524 - .L_523)
.L_523:
        /*004c*/ 	.word	0x00000000
        /*0050*/ 	.short	0x0001
        /*0052*/ 	.short	0x0008
        /*0054*/ 	.byte	0x00, 0xf5, 0x21, 0x00


	//----- nvinfo : EIATTR_KPARAM_INFO
	.align		4
.L_524:
        /*0058*/ 	.byte	0x04, 0x17
        /*005a*/ 	.short	(.L_526 - .L_525)
.L_525:
        /*005c*/ 	.word	0x00000000
        /*0060*/ 	.short	0x0000
        /*0062*/ 	.short	0x0000
        /*0064*/ 	.byte	0x00, 0xf5, 0x21, 0x00


	//----- nvinfo : EIATTR_SPARSE_MMA_MASK
	.align		4
.L_526:
        /*0068*/ 	.byte	0x03, 0x50
        /*006a*/ 	.short	0x0000


	//----- nvinfo : EIATTR_MAXREG_COUNT
	.align		4
        /*006c*/ 	.byte	0x03, 0x1b
        /*006e*/ 	.short	0x00ff


	//----- nvinfo : EIATTR_NUM_BARRIERS
	.align		4
        /*0070*/ 	.byte	0x02, 0x4c
        /*0072*/ 	.byte	0x01
	.zero		1


	//----- nvinfo : EIATTR_MERCURY_ISA_VERSION
	.align		4
        /*0074*/ 	.byte	0x03, 0x5f
        /*0076*/ 	.short	0x0101


	//----- nvinfo : EIATTR_UNUSED_LOAD_BYTE_OFFSET
	.align		4
        /*0078*/ 	.byte	0x04, 0x44
        /*007a*/ 	.short	(.L_528 - .L_527)


	//   ....[0]....
.L_527:
        /*007c*/ 	.word	0x00000f10
        /*0080*/ 	.word	0x00000fff


	//----- nvinfo : EIATTR_VRC_CTA_INIT_COUNT
	.align		4
.L_528:
        /*0084*/ 	.byte	0x02, 0x4a
	.zero		1
	.zero		1


	//----- nvinfo : EIATTR_EXIT_INSTR_OFFSETS
	.align		4
        /*0088*/ 	.byte	0x04, 0x1c
        /*008a*/ 	.short	(.L_530 - .L_529)


	//   ....[0]....
.L_529:
        /*008c*/ 	.word	0x000000b0


	//   ....[1]....
        /*0090*/ 	.word	0x00000300


	//   ....[2]....
        /*0094*/ 	.word	0x00000410


	//   ....[3]....
        /*0098*/ 	.word	0x00001190


	//----- nvinfo : EIATTR_CRS_STACK_SIZE
	.align		4
.L_530:
        /*009c*/ 	.byte	0x04, 0x1e
        /*009e*/ 	.short	(.L_532 - .L_531)
.L_531:
        /*00a0*/ 	.word	0x00000000


	//----- nvinfo : EIATTR_CBANK_PARAM_SIZE
	.align		4
.L_532:
        /*00a4*/ 	.byte	0x03, 0x19
        /*00a6*/ 	.short	0x0030


	//----- nvinfo : EIATTR_PARAM_CBANK
	.align		4
        /*00a8*/ 	.byte	0x04, 0x0a
        /*00aa*/ 	.short	(.L_534 - .L_533)
	.align		4
.L_533:
        /*00ac*/ 	.word	index@(.nv.constant0._Z24compute_distances_kernelPKfPfmmmm)
        /*00b0*/ 	.short	0x0380
        /*00b2*/ 	.short	0x0030


	//----- nvinfo : EIATTR_SW_WAR
	.align		4
.L_534:
        /*00b4*/ 	.byte	0x04, 0x36
        /*00b6*/ 	.short	(.L_536 - .L_535)
.L_535:
        /*00b8*/ 	.word	0x00000008
.L_536:


//--------------------- .nv.callgraph             --------------------------
	.section	.nv.callgraph,"",@"SHT_CUDA_CALLGRAPH"
	.align	4
	.sectionentsize	8
	.align		4
        /*0000*/ 	.word	0x00000000
	.align		4
        /*0004*/ 	.word	0xffffffff
	.align		4
        /*0008*/ 	.word	0x00000000
	.align		4
        /*000c*/ 	.word	0xfffffffe
	.align		4
        /*0010*/ 	.word	0x00000000
	.align		4
        /*0014*/ 	.word	0xfffffffd
	.align		4
        /*0018*/ 	.word	0x00000000
	.align		4
        /*001c*/ 	.word	0xfffffffc


//--------------------- .nv.constant4             --------------------------
	.section	.nv.constant4,"a",@progbits
	.align	8
	.align		8
.nv.constant4:
        /*0000*/ 	.dword	_ZN34_INTERNAL_30292077_4_k_cu_f0b7080b4cuda3std3__45__cpo5beginE
	.align		8
        /*0008*/ 	.dword	_ZN34_INTERNAL_30292077_4_k_cu_f0b7080b4cuda3std3__45__cpo3endE
	.align		8
        /*0010*/ 	.dword	_ZN34_INTERNAL_30292077_4_k_cu_f0b7080b4cuda3std3__45__cpo6cbeginE
	.align		8
        /*0018*/ 	.dword	_ZN34_INTERNAL_30292077_4_k_cu_f0b7080b4cuda3std3__45__cpo4cendE
	.align		8
        /*0020*/ 	.dword	_ZN34_INTERNAL_30292077_4_k_cu_f0b7080b4cuda3std3__45__cpo6rbeginE
	.align		8
        /*0028*/ 	.dword	_ZN34_INTERNAL_30292077_4_k_cu_f0b7080b4cuda3std3__45__cpo4rendE
	.align		8
        /*0030*/ 	.dword	_ZN34_INTERNAL_30292077_4_k_cu_f0b7080b4cuda3std3__45__cpo7crbeginE
	.align		8
        /*0038*/ 	.dword	_ZN34_INTERNAL_30292077_4_k_cu_f0b7080b4cuda3std3__45__cpo5crendE
	.align		8
        /*0040*/ 	.dword	_ZN34_INTERNAL_30292077_4_k_cu_f0b7080b4cuda3std3__436_GLOBAL__N__30292077_4_k_cu_f0b7080b6ignoreE
	.align		8
        /*0048*/ 	.dword	_ZN34_INTERNAL_30292077_4_k_cu_f0b7080b4cuda3std3__419piecewise_constructE
	.align		8
        /*0050*/ 	.dword	_ZN34_INTERNAL_30292077_4_k_cu_f0b7080b4cuda3std3__48in_placeE
	.align		8
        /*0058*/ 	.dword	_ZN34_INTERNAL_30292077_4_k_cu_f0b7080b4cuda3std3__420unreachable_sentinelE
	.align		8
        /*0060*/ 	.dword	_ZN34_INTERNAL_30292077_4_k_cu_f0b7080b4cuda3std3__47nulloptE
	.align		8
        /*0068*/ 	.dword	_ZN34_INTERNAL_30292077_4_k_cu_f0b7080b4cuda3std3__48unexpectE
	.align		8
        /*0070*/ 	.dword	_ZN34_INTERNAL_30292077_4_k_cu_f0b7080b4cuda3std6ranges3__45__cpo4swapE
	.align		8
        /*0078*/ 	.dword	_ZN34_INTERNAL_30292077_4_k_cu_f0b7080b4cuda3std6ranges3__45__cpo9iter_moveE
	.align		8
        /*0080*/ 	.dword	_ZN34_INTERNAL_30292077_4_k_cu_f0b7080b4cuda3std6ranges3__45__cpo5beginE
	.align		8
        /*0088*/ 	.dword	_ZN34_INTERNAL_30292077_4_k_cu_f0b7080b4cuda3std6ranges3__45__cpo3endE
	.align		8
        /*0090*/ 	.dword	_ZN34_INTERNAL_30292077_4_k_cu_f0b7080b4cuda3std6ranges3__45__cpo6cbeginE
	.align		8
        /*0098*/ 	.dword	_ZN34_INTERNAL_30292077_4_k_cu_f0b7080b4cuda3std6ranges3__45__cpo4cendE
	.align		8
        /*00a0*/ 	.dword	_ZN34_INTERNAL_30292077_4_k_cu_f0b7080b4cuda3std6ranges3__45__cpo7advanceE
	.align		8
        /*00a8*/ 	.dword	_ZN34_INTERNAL_30292077_4_k_cu_f0b7080b4cuda3std6ranges3__45__cpo9iter_swapE
	.align		8
        /*00b0*/ 	.dword	_ZN34_INTERNAL_30292077_4_k_cu_f0b7080b4cuda3std6ranges3__45__cpo4nextE
	.align		8
        /*00b8*/ 	.dword	_ZN34_INTERNAL_30292077_4_k_cu_f0b7080b4cuda3std6ranges3__45__cpo4prevE
	.align		8
        /*00c0*/ 	.dword	_ZN34_INTERNAL_30292077_4_k_cu_f0b7080b4cuda3std6ranges3__45__cpo4dataE
	.align		8
        /*00c8*/ 	.dword	_ZN34_INTERNAL_30292077_4_k_cu_f0b7080b4cuda3std6ranges3__45__cpo5cdataE
	.align		8
        /*00d0*/ 	.dword	_ZN34_INTERNAL_30292077_4_k_cu_f0b7080b4cuda3std6ranges3__45__cpo4sizeE
	.align		8
        /*00d8*/ 	.dword	_ZN34_INTERNAL_30292077_4_k_cu_f0b7080b4cuda3std6ranges3__45__cpo5ssizeE
	.align		8
        /*00e0*/ 	.dword	_ZN34_INTERNAL_30292077_4_k_cu_f0b7080b4cuda3std6ranges3__45__cpo8distanceE
	.align		8
        /*00e8*/ 	.dword	_ZN34_INTERNAL_30292077_4_k_cu_f0b7080b6thrust24THRUST_300001_SM_1000_NS8cuda_cub3parE
	.align		8
        /*00f0*/ 	.dword	_ZN34_INTERNAL_30292077_4_k_cu_f0b7080b6thrust24THRUST_300001_SM_1000_NS8cuda_cub10par_nosyncE
	.align		8
        /*00f8*/ 	.dword	_ZN34_INTERNAL_30292077_4_k_cu_f0b7080b6thrust24THRUST_300001_SM_1000_NS6system6detail10sequential3seqE
	.align		8
        /*0100*/ 	.dword	_ZN34_INTERNAL_30292077_4_k_cu_f0b7080b6thrust24THRUST_300001_SM_1000_NS6system3cpp3parE
	.align		8
        /*0108*/ 	.dword	_ZN34_INTERNAL_30292077_4_k_cu_f0b7080b6thrust24THRUST_300001_SM_1000_NS12placeholders2_1E
	.align		8
        /*0110*/ 	.dword	_ZN34_INTERNAL_30292077_4_k_cu_f0b7080b6thrust24THRUST_300001_SM_1000_NS12placeholders2_2E
	.align		8
        /*0118*/ 	.dword	_ZN34_INTERNAL_30292077_4_k_cu_f0b7080b6thrust24THRUST_300001_SM_1000_NS12placeholders2_3E
	.align		8
        /*0120*/ 	.dword	_ZN34_INTERNAL_30292077_4_k_cu_f0b7080b6thrust24THRUST_300001_SM_1000_NS12placeholders2_4E
	.align		8
        /*0128*/ 	.dword	_ZN34_INTERNAL_30292077_4_k_cu_f0b7080b6thrust24THRUST_300001_SM_1000_NS12placeholders2_5E
	.align		8
        /*0130*/ 	.dword	_ZN34_INTERNAL_30292077_4_k_cu_f0b7080b6thrust24THRUST_300001_SM_1000_NS12placeholders2_6E
	.align		8
        /*0138*/ 	.dword	_ZN34_INTERNAL_30292077_4_k_cu_f0b7080b6thrust24THRUST_300001_SM_1000_NS12placeholders2_7E
	.align		8
        /*0140*/ 	.dword	_ZN34_INTERNAL_30292077_4_k_cu_f0b7080b6thrust24THRUST_300001_SM_1000_NS12placeholders2_8E
	.align		8
        /*0148*/ 	.dword	_ZN34_INTERNAL_30292077_4_k_cu_f0b7080b6thrust24THRUST_300001_SM_1000_NS12placeholders2_9E
	.align		8
        /*0150*/ 	.dword	_ZN34_INTERNAL_30292077_4_k_cu_f0b7080b6thrust24THRUST_300001_SM_1000_NS12placeholders3_10E
	.align		8
        /*0158*/ 	.dword	_ZN34_INTERNAL_30292077_4_k_cu_f0b7080b6thrust24THRUST_300001_SM_1000_NS3seqE
	.align		8
        /*0160*/ 	.dword	_ZN34_INTERNAL_30292077_4_k_cu_f0b7080b6thrust24THRUST_300001_SM_1000_NS6deviceE


//--------------------- .text._ZN3cub18CUB_300001_SM_10006detail10radix_sort29DeviceRadixSortOnesweepKernelINS1_5radix10policy_hubIffyE10Policy1000ELNS0_9SortOrderE0EffyiiNS1_21identity_decomposer_tEEEvPT5_SB_PT3_PKSC_PT1_PKSG_PT2_PKSK_T4_iiT6_ --------------------------
	.section	.text._ZN3cub18CUB_300001_SM_10006detail10radix_sort29DeviceRadixSortOnesweepKernelINS1_5radix10policy_hubIffyE10Policy1000ELNS0_9SortOrderE0EffyiiNS1_21identity_decomposer_tEEEvPT5_SB_PT3_PKSC_PT1_PKSG_PT2_PKSK_T4_iiT6_,"ax",@progbits
	.align	128
        .global         _ZN3cub18CUB_300001_SM_10006detail10radix_sort29DeviceRadixSortOnesweepKernelINS1_5radix10policy_hubIffyE10Policy1000ELNS0_9SortOrderE0EffyiiNS1_21identity_decomposer_tEEEvPT5_SB_PT3_PKSC_PT1_PKSG_PT2_PKSK_T4_iiT6_
        .type           _ZN3cub18CUB_300001_SM_10006detail10radix_sort29DeviceRadixSortOnesweepKernelINS1_5radix10policy_hubIffyE10Policy1000ELNS0_9SortOrderE0EffyiiNS1_21identity_decomposer_tEEEvPT5_SB_PT3_PKSC_PT1_PKSG_PT2_PKSK_T4_iiT6_,@function
        .size           _ZN3cub18CUB_300001_SM_10006detail10radix_sort29DeviceRadixSortOnesweepKernelINS1_5radix10policy_hubIffyE10Policy1000ELNS0_9SortOrderE0EffyiiNS1_21identity_decomposer_tEEEvPT5_SB_PT3_PKSC_PT1_PKSG_PT2_PKSK_T4_iiT6_,(.L_x_549 - _ZN3cub18CUB_300001_SM_10006detail10radix_sort29DeviceRadixSortOnesweepKernelINS1_5radix10policy_hubIffyE10Policy1000ELNS0_9SortOrderE0EffyiiNS1_21identity_decomposer_tEEEvPT5_SB_PT3_PKSC_PT1_PKSG_PT2_PKSK_T4_iiT6_)
        .other          _ZN3cub18CUB_300001_SM_10006detail10radix_sort29DeviceRadixSortOnesweepKernelINS1_5radix10policy_hubIffyE10Policy1000ELNS0_9SortOrderE0EffyiiNS1_21identity_decomposer_tEEEvPT5_SB_PT3_PKSC_PT1_PKSG_PT2_PKSK_T4_iiT6_,@"STO_CUDA_ENTRY STV_DEFAULT"
_ZN3cub18CUB_300001_SM_10006detail10radix_sort29DeviceRadixSortOnesweepKernelINS1_5radix10policy_hubIffyE10Policy1000ELNS0_9SortOrderE0EffyiiNS1_21identity_decomposer_tEEEvPT5_SB_PT3_PKSC_PT1_PKSG_PT2_PKSK_T4_iiT6_:
.text._ZN3cub18CUB_300001_SM_10006detail10radix_sort29DeviceRadixSortOnesweepKernelINS1_5radix10policy_hubIffyE10Policy1000ELNS0_9SortOrderE0EffyiiNS1_21identity_decomposer_tEEEvPT5_SB_PT3_PKSC_PT1_PKSG_PT2_PKSK_T4_iiT6_:
[----:B------:R-:W-:Y:S01]  /*0000*/  LDC R1, c[0x0][0x37c] ;  /* 0x0000df00ff017b82 */ /* 0x000fe20000000800 */
[----:B------:R-:W0:Y:S01]  /*0010*/  S2R R3, SR_TID.X ;  /* 0x0000000000037919 */ /* 0x000e220000002100 */
[----:B------:R-:W-:Y:S01]  /*0020*/  MOV R23, 0x400 ;  /* 0x0000040000177802 */ /* 0x000fe20000000f00 */
[----:B------:R-:W1:Y:S01]  /*0030*/  LDCU.64 UR6, c[0x0][0x358] ;  /* 0x00006b00ff0677ac */ /* 0x000e620008000a00 */
[----:B------:R-:W-:Y:S01]  /*0040*/  BSSY.RECONVERGENT B0, `(.L_x_0) ;  /* 0x000000c000007945 */ /* 0x000fe20003800200 */
[----:B------:R-:W2:Y:S01]  /*0050*/  S2R R0, SR_CgaCtaId ;  /* 0x0000000000007919 */ /* 0x000ea20000008800 */
[----:B0-----:R-:W-:Y:S02]  /*0060*/  ISETP.NE.AND P0, PT, R3, RZ, PT ;  /* 0x000000ff0300720c */ /* 0x001fe40003f05270 */
[----:B--2---:R-:W-:-:S11]  /*0070*/  LEA R23, R0, R23, 0x18 ;  /* 0x0000001700177211 */ /* 0x004fd600078ec0ff */
[----:B-1----:R-:W-:Y:S05]  /*0080*/  @P0 BRA `(.L_x_1) ;  /* 0x00000000001c0947 */ /* 0x002fea0003800000 */
[----:B------:R-:W0:Y:S01]  /*0090*/  LDC.64 R4, c[0x0][0x388] ;  /* 0x0000e200ff047b82 */ /* 0x000e220000000a00 */
[----:B------:R-:W-:-:S05]  /*00a0*/  IMAD.MOV.U32 R7, RZ, RZ, 0x1 ;  /* 0x00000001ff077424 */ /* 0x000fca00078e00ff */
[----:B0-----:R-:W2:Y:S02]  /*00b0*/  ATOMG.E.ADD.STRONG.GPU PT, R4, desc[UR6][R4.64], R7 ;  /* 0x80000007040479a8 */ /* 0x001ea400081ef106 */
[----:B------:R-:W0:Y:S01]  /*00c0*/  S2UR UR5, SR_CgaCtaId ;  /* 0x00000000000579c3 */ /* 0x000e220000008800 */
[----:B------:R-:W-:Y:S02]  /*00d0*/  UMOV UR4, 0x400 ;  /* 0x0000040000047882 */ /* 0x000fe40000000000 */
[----:B0-----:R-:W-:-:S09]  /*00e0*/  ULEA UR4, UR5, UR4, 0x18 ;  /* 0x0000000405047291 */ /* 0x001fd2000f8ec0ff */
[----:B--2---:R0:W-:Y:S03]  /*00f0*/  STS [UR4+0x6600], R4 ;  /* 0x00660004ff007988 */ /* 0x0041e60008000804 */
.L_x_1:
[----:B------:R-:W-:Y:S05]  /*0100*/  BSYNC.RECONVERGENT B0 ;  /* 0x0000000000007941 */ /* 0x000fea0003800200 */
.L_x_0:
[----:B------:R-:W-:Y:S01]  /*0110*/  BAR.SYNC.DEFER_BLOCKING 0x0 ;  /* 0x0000000000007b1d */ /* 0x000fe20000010000 */
[----:B0-----:R-:W-:-:S05]  /*0120*/  SHF.R.U32.HI R4, RZ, 0x5, R3 ;  /* 0x00000005ff047819 */ /* 0x001fca0000011603 */
[----:B------:R-:W0:Y:S01]  /*0130*/  LDCU UR4, c[0x0][0x3c0] ;  /* 0x00007800ff0477ac */ /* 0x000e220008000800 */
[----:B------:R-:W1:Y:S01]  /*0140*/  S2R R0, SR_LANEID ;  /* 0x0000000000007919 */ /* 0x000e620000000000 */
[----:B------:R-:W2:Y:S02]  /*0150*/  LDS R5, [R23+0x6600] ;  /* 0x0066000017057984 */ /* 0x000ea40000000800 */
[----:B--2---:R-:W-:-:S04]  /*0160*/  IMAD R18, R5, 0x1980, RZ ;  /* 0x0000198005127824 */ /* 0x004fc800078e02ff */
[----:B------:R-:W-:Y:S01]  /*0170*/  VIADD R35, R18, 0x1980 ;  /* 0x0000198012237836 */ /* 0x000fe20000000000 */
[----:B------:R-:W-:-:S04]  /*0180*/  SHF.R.S32.HI R47, RZ, 0x1f, R18 ;  /* 0x0000001fff2f7819 */ /* 0x000fc80000011412 */
[----:B0-----:R-:W-:-:S13]  /*0190*/  ISETP.GT.AND P0, PT, R35, UR4, PT ;  /* 0x0000000423007c0c */ /* 0x001fda000bf04270 */
[----:B-1----:R-:W-:Y:S05]  /*01a0*/  @P0 BRA `(.L_x_2) ;  /* 0x0000000000680947 */ /* 0x002fea0003800000 */
[----:B------:R-:W0:Y:S01]  /*01b0*/  LDCU.64 UR4, c[0x0][0x3a8] ;  /* 0x00007500ff0477ac */ /* 0x000e220008000a00 */
[C---:B------:R-:W-:Y:S02]  /*01c0*/  LOP3.LUT R50, R3.reuse, 0x1f, RZ, 0xc0, !PT ;  /* 0x0000001f03327812 */ /* 0x040fe400078ec0ff */
[----:B------:R-:W-:-:S05]  /*01d0*/  LOP3.LUT R21, R3, 0x3e0, RZ, 0xc0, !PT ;  /* 0x000003e003157812 */ /* 0x000fca00078ec0ff */
[----:B------:R-:W-:-:S05]  /*01e0*/  IMAD R7, R21, 0x11, R50 ;  /* 0x0000001115077824 */ /* 0x000fca00078e0232 */
[----:B------:R-:W-:-:S05]  /*01f0*/  IADD3 R7, P0, PT, R18, R7, RZ ;  /* 0x0000000712077210 */ /* 0x000fca0007f1e0ff */
[----:B------:R-:W-:Y:S01]  /*0200*/  IMAD.X R8, RZ, RZ, R47, P0 ;  /* 0x000000ffff087224 */ /* 0x000fe200000e062f */
[----:B0-----:R-:W-:-:S04]  /*0210*/  LEA R6, P0, R7, UR4, 0x2 ;  /* 0x0000000407067c11 */ /* 0x001fc8000f8010ff */
[----:B------:R-:W-:-:S05]  /*0220*/  LEA.HI.X R7, R7, UR5, R8, 0x2, P0 ;  /* 0x0000000507077c11 */ /* 0x000fca00080f1408 */
[----:B------:R0:W5:Y:S04]  /*0230*/  LDG.E R13, desc[UR6][R6.64] ;  /* 0x00000006060d7981 */ /* 0x000168000c1e1900 */
        /* <DEDUP_REMOVED lines=15> */
[----:B------:R0:W5:Y:S01]  /*0330*/  LDG.E R28, desc[UR6][R6.64+0x800] ;  /* 0x00080006061c7981 */ /* 0x000162000c1e1900 */
[----:B------:R-:W-:Y:S05]  /*0340*/  BRA `(.L_x_3) ;  /* 0x0000000400307947 */ /* 0x000fea0003800000 */
.L_x_2:
[C---:B------:R-:W-:Y:S01]  /*0350*/  LOP3.LUT R50, R3.reuse, 0x1f, RZ, 0xc0, !PT ;  /* 0x0000001f03327812 */ /* 0x040fe200078ec0ff */
[----:B------:R-:W0:Y:S01]  /*0360*/  LDCU.64 UR8, c[0x0][0x3a8] ;  /* 0x00007500ff0877ac */ /* 0x000e220008000a00 */
[----:B------:R-:W-:Y:S01]  /*0370*/  LOP3.LUT R21, R3, 0x3e0, RZ, 0xc0, !PT ;  /* 0x000003e003157812 */ /* 0x000fe200078ec0ff */
[----:B------:R-:W-:Y:S01]  /*0380*/  IMAD.MOV.U32 R13, RZ, RZ, 0x7fffffff ;  /* 0x7fffffffff0d7424 */ /* 0x000fe200078e00ff */
[----:B------:R-:W-:-:S03]  /*0390*/  IADD3 R8, PT, PT, -R18, UR4, RZ ;  /* 0x0000000412087c10 */ /* 0x000fc6000fffe1ff */
[----:B------:R-:W-:-:S04]  /*03a0*/  IMAD R15, R21, 0x11, R50 ;  /* 0x00000011150f7824 */ /* 0x000fc800078e0232 */
[C---:B------:R-:W-:Y:S01]  /*03b0*/  VIADD R9, R15.reuse, 0x40 ;  /* 0x000000400f097836 */ /* 0x040fe20000000000 */
[----:B------:R-:W-:Y:S01]  /*03c0*/  IADD3 R10, P0, PT, R18, R15, RZ ;  /* 0x0000000f120a7210 */ /* 0x000fe20007f1e0ff */
[C---:B------:R-:W-:Y:S01]  /*03d0*/  VIADD R7, R15.reuse, 0x20 ;  /* 0x000000200f077836 */ /* 0x040fe20000000000 */
[-C--:B------:R-:W-:Y:S02]  /*03e0*/  ISETP.GE.AND P2, PT, R15, R8.reuse, PT ;  /* 0x000000080f00720c */ /* 0x080fe40003f46270 */
[-C--:B------:R-:W-:Y:S01]  /*03f0*/  ISETP.GE.AND P4, PT, R9, R8.reuse, PT ;  /* 0x000000080900720c */ /* 0x080fe20003f86270 */
[----:B------:R-:W-:Y:S01]  /*0400*/  VIADD R9, R15, 0x80 ;  /* 0x000000800f097836 */ /* 0x000fe20000000000 */
[-C--:B------:R-:W-:Y:S01]  /*0410*/  ISETP.GE.AND P3, PT, R7, R8.reuse, PT ;  /* 0x000000080700720c */ /* 0x080fe20003f66270 */
[----:B------:R-:W-:Y:S02]  /*0420*/  VIADD R7, R15, 0x60 ;  /* 0x000000600f077836 */ /* 0x000fe40000000000 */
[----:B------:R-:W-:Y:S01]  /*0430*/  IMAD.X R11, RZ, RZ, R47, P0 ;  /* 0x000000ffff0b7224 */ /* 0x000fe200000e062f */
[----:B------:R-:W-:Y:S01]  /*0440*/  ISETP.GE.AND P6, PT, R9, R8, PT ;  /* 0x000000080900720c */ /* 0x000fe20003fc6270 */
[----:B------:R-:W-:Y:S01]  /*0450*/  VIADD R9, R15, 0xa0 ;  /* 0x000000a00f097836 */ /* 0x000fe20000000000 */
[----:B0-----:R-:W-:-:S02]  /*0460*/  LEA R6, P0, R10, UR8, 0x2 ;  /* 0x000000080a067c11 */ /* 0x001fc4000f8010ff */
[-C--:B------:R-:W-:Y:S02]  /*0470*/  ISETP.GE.AND P5, PT, R7, R8.reuse, PT ;  /* 0x000000080700720c */ /* 0x080fe40003fa6270 */
[----:B------:R-:W-:Y:S01]  /*0480*/  LEA.HI.X R7, R10, UR9, R11, 0x2, P0 ;  /* 0x000000090a077c11 */ /* 0x000fe200080f140b */
[----:B------:R-:W-:Y:S01]  /*0490*/  IMAD.MOV.U32 R12, RZ, RZ, 0x7fffffff ;  /* 0x7fffffffff0c7424 */ /* 0x000fe200078e00ff */
[-C--:B------:R-:W-:Y:S01]  /*04a0*/  ISETP.GE.AND P0, PT, R9, R8.reuse, PT ;  /* 0x000000080900720c */ /* 0x080fe20003f06270 */
[C---:B------:R-:W-:Y:S02]  /*04b0*/  VIADD R9, R15.reuse, 0xe0 ;  /* 0x000000e00f097836 */ /* 0x040fe40000000000 */
[----:B------:R1:W5:Y:S01]  /*04c0*/  @!P2 LDG.E R13, desc[UR6][R6.64] ;  /* 0x00000006060da981 */ /* 0x000362000c1e1900 */
[----:B------:R-:W-:Y:S02]  /*04d0*/  VIADD R11, R15, 0xc0 ;  /* 0x000000c00f0b7836 */ /* 0x000fe40000000000 */
[-C--:B------:R-:W-:Y:S01]  /*04e0*/  ISETP.GE.AND P2, PT, R9, R8.reuse, PT ;  /* 0x000000080900720c */ /* 0x080fe20003f46270 */
[----:B------:R-:W-:Y:S01]  /*04f0*/  VIADD R9, R15, 0x100 ;  /* 0x000001000f097836 */ /* 0x000fe20000000000 */
[----:B------:R1:W5:Y:S01]  /*0500*/  @!P3 LDG.E R12, desc[UR6][R6.64+0x80] ;  /* 0x00008006060cb981 */ /* 0x000362000c1e1900 */
[----:B------:R-:W-:Y:S01]  /*0510*/  IMAD.MOV.U32 R24, RZ, RZ, 0x7fffffff ;  /* 0x7fffffffff187424 */ /* 0x000fe200078e00ff */
[----:B------:R-:W-:-:S02]  /*0520*/  ISETP.GE.AND P1, PT, R11, R8, PT ;  /* 0x000000080b00720c */ /* 0x000fc40003f26270 */
[-C--:B------:R-:W-:Y:S01]  /*0530*/  ISETP.GE.AND P3, PT, R9, R8.reuse, PT ;  /* 0x000000080900720c */ /* 0x080fe20003f66270 */
[----:B------:R-:W-:Y:S02]  /*0540*/  VIADD R9, R15, 0x140 ;  /* 0x000001400f097836 */ /* 0x000fe40000000000 */
[----:B------:R1:W5:Y:S01]  /*0550*/  @!P5 LDG.E R24, desc[UR6][R6.64+0x180] ;  /* 0x000180060618d981 */ /* 0x000362000c1e1900 */
[----:B------:R-:W-:Y:S02]  /*0560*/  IMAD.MOV.U32 R27, RZ, RZ, 0x7fffffff ;  /* 0x7fffffffff1b7424 */ /* 0x000fe400078e00ff */
[-C--:B------:R-:W-:Y:S01]  /*0570*/  ISETP.GE.AND P5, PT, R9, R8.reuse, PT ;  /* 0x000000080900720c */ /* 0x080fe20003fa6270 */
[C---:B------:R-:W-:Y:S02]  /*0580*/  VIADD R9, R15.reuse, 0x160 ;  /* 0x000001600f097836 */ /* 0x040fe40000000000 */
[----:B------:R-:W-:Y:S01]  /*0590*/  IMAD.MOV.U32 R43, RZ, RZ, 0x7fffffff ;  /* 0x7fffffffff2b7424 */ /* 0x000fe200078e00ff */
[----:B------:R1:W5:Y:S01]  /*05a0*/  @!P6 LDG.E R27, desc[UR6][R6.64+0x200] ;  /* 0x00020006061be981 */ /* 0x000362000c1e1900 */
[----:B------:R-:W-:Y:S01]  /*05b0*/  VIADD R11, R15, 0x120 ;  /* 0x000001200f0b7836 */ /* 0x000fe20000000000 */
[----:B------:R-:W-:Y:S01]  /*05c0*/  ISETP.GE.AND P6, PT, R9, R8, PT ;  /* 0x000000080900720c */ /* 0x000fe20003fc6270 */
[----:B------:R-:W-:-:S02]  /*05d0*/  IMAD.MOV.U32 R17, RZ, RZ, 0x7fffffff ;  /* 0x7fffffffff117424 */ /* 0x000fc400078e00ff */
[----:B------:R-:W-:Y:S01]  /*05e0*/  VIADD R9, R15, 0x1a0 ;  /* 0x000001a00f097836 */ /* 0x000fe20000000000 */
[----:B------:R1:W5:Y:S01]  /*05f0*/  @!P4 LDG.E R43, desc[UR6][R6.64+0x100] ;  /* 0x00010006062bc981 */ /* 0x000362000c1e1900 */
[-C--:B------:R-:W-:Y:S01]  /*0600*/  ISETP.GE.AND P4, PT, R11, R8.reuse, PT ;  /* 0x000000080b00720c */ /* 0x080fe20003f86270 */
[----:B------:R-:W-:Y:S02]  /*0610*/  IMAD.MOV.U32 R25, RZ, RZ, 0x7fffffff ;  /* 0x7fffffffff197424 */ /* 0x000fe400078e00ff */
[----:B------:R1:W5:Y:S01]  /*0620*/  @!P1 LDG.E R17, desc[UR6][R6.64+0x300] ;  /* 0x0003000606119981 */ /* 0x000362000c1e1900 */
[----:B------:R-:W-:Y:S01]  /*0630*/  IMAD.MOV.U32 R41, RZ, RZ, 0x7fffffff ;  /* 0x7fffffffff297424 */ /* 0x000fe200078e00ff */
[----:B------:R-:W-:Y:S01]  /*0640*/  ISETP.GE.AND P1, PT, R9, R8, PT ;  /* 0x000000080900720c */ /* 0x000fe20003f26270 */
[C---:B------:R-:W-:Y:S01]  /*0650*/  VIADD R11, R15.reuse, 0x180 ;  /* 0x000001800f0b7836 */ /* 0x040fe20000000000 */
[----:B------:R1:W5:Y:S01]  /*0660*/  @!P0 LDG.E R25, desc[UR6][R6.64+0x280] ;  /* 0x0002800606198981 */ /* 0x000362000c1e1900 */
[----:B------:R-:W-:-:S02]  /*0670*/  VIADD R9, R15, 0x1c0 ;  /* 0x000001c00f097836 */ /* 0x000fc40000000000 */
[----:B------:R-:W-:Y:S01]  /*0680*/  IMAD.MOV.U32 R36, RZ, RZ, 0x7fffffff ;  /* 0x7fffffffff247424 */ /* 0x000fe200078e00ff */
[----:B------:R1:W5:Y:S01]  /*0690*/  @!P2 LDG.E R41, desc[UR6][R6.64+0x380] ;  /* 0x000380060629a981 */ /* 0x000362000c1e1900 */
[----:B------:R-:W-:Y:S01]  /*06a0*/  IMAD.MOV.U32 R39, RZ, RZ, 0x7fffffff ;  /* 0x7fffffffff277424 */ /* 0x000fe200078e00ff */
[-C--:B------:R-:W-:Y:S01]  /*06b0*/  ISETP.GE.AND P0, PT, R11, R8.reuse, PT ;  /* 0x000000080b00720c */ /* 0x080fe20003f06270 */
[----:B------:R-:W-:Y:S01]  /*06c0*/  VIADD R11, R15, 0x1e0 ;  /* 0x000001e00f0b7836 */ /* 0x000fe20000000000 */
[-C--:B------:R-:W-:Y:S01]  /*06d0*/  ISETP.GE.AND P2, PT, R9, R8.reuse, PT ;  /* 0x000000080900720c */ /* 0x080fe20003f46270 */
[----:B------:R-:W-:Y:S01]  /*06e0*/  VIADD R9, R15, 0x200 ;  /* 0x000002000f097836 */ /* 0x000fe20000000000 */
[----:B------:R1:W5:Y:S02]  /*06f0*/  @!P3 LDG.E R36, desc[UR6][R6.64+0x400] ;  /* 0x000400060624b981 */ /* 0x000364000c1e1900 */
[-C--:B------:R-:W-:Y:S02]  /*0700*/  ISETP.GE.AND P3, PT, R11, R8.reuse, PT ;  /* 0x000000080b00720c */ /* 0x080fe40003f66270 */
[----:B------:R1:W5:Y:S01]  /*0710*/  @!P4 LDG.E R39, desc[UR6][R6.64+0x480] ;  /* 0x000480060627c981 */ /* 0x000362000c1e1900 */
[----:B------:R-:W-:Y:S01]  /*0720*/  ISETP.GE.AND P4, PT, R9, R8, PT ;  /* 0x000000080900720c */ /* 0x000fe20003f86270 */
[----:B------:R-:W-:-:S02]  /*0730*/  IMAD.MOV.U32 R34, RZ, RZ, 0x7fffffff ;  /* 0x7fffffffff227424 */ /* 0x000fc400078e00ff */
[----:B------:R-:W-:Y:S02]  /*0740*/  IMAD.MOV.U32 R37, RZ, RZ, 0x7fffffff ;  /* 0x7fffffffff257424 */ /* 0x000fe400078e00ff */
[----:B------:R-:W-:Y:S02]  /*0750*/  IMAD.MOV.U32 R32, RZ, RZ, 0x7fffffff ;  /* 0x7fffffffff207424 */ /* 0x000fe400078e00ff */
[----:B------:R-:W-:Y:S01]  /*0760*/  IMAD.MOV.U32 R33, RZ, RZ, 0x7fffffff ;  /* 0x7fffffffff217424 */ /* 0x000fe200078e00ff */
[----:B------:R1:W5:Y:S01]  /*0770*/  @!P5 LDG.E R34, desc[UR6][R6.64+0x500] ;  /* 0x000500060622d981 */ /* 0x000362000c1e1900 */
[----:B------:R-:W-:Y:S02]  /*0780*/  IMAD.MOV.U32 R30, RZ, RZ, 0x7fffffff ;  /* 0x7fffffffff1e7424 */ /* 0x000fe400078e00ff */
[----:B------:R-:W-:Y:S01]  /*0790*/  IMAD.MOV.U32 R31, RZ, RZ, 0x7fffffff ;  /* 0x7fffffffff1f7424 */ /* 0x000fe200078e00ff */
[----:B------:R1:W5:Y:S01]  /*07a0*/  @!P6 LDG.E R37, desc[UR6][R6.64+0x580] ;  /* 0x000580060625e981 */ /* 0x000362000c1e1900 */
[----:B------:R-:W-:-:S03]  /*07b0*/  IMAD.MOV.U32 R28, RZ, RZ, 0x7fffffff ;  /* 0x7fffffffff1c7424 */ /* 0x000fc600078e00ff */
[----:B------:R1:W5:Y:S04]  /*07c0*/  @!P0 LDG.E R32, desc[UR6][R6.64+0x600] ;  /* 0x0006000606208981 */ /* 0x000368000c1e1900 */
[----:B------:R1:W5:Y:S04]  /*07d0*/  @!P1 LDG.E R33, desc[UR6][R6.64+0x680] ;  /* 0x0006800606219981 */ /* 0x000368000c1e1900 */
[----:B------:R1:W5:Y:S04]  /*07e0*/  @!P2 LDG.E R30, desc[UR6][R6.64+0x700] ;  /* 0x00070006061ea981 */ /* 0x000368000c1e1900 */
[----:B------:R1:W5:Y:S04]  /*07f0*/  @!P3 LDG.E R31, desc[UR6][R6.64+0x780] ;  /* 0x00078006061fb981 */ /* 0x000368000c1e1900 */
[----:B------:R1:W5:Y:S02]  /*0800*/  @!P4 LDG.E R28, desc[UR6][R6.64+0x800] ;  /* 0x00080006061cc981 */ /* 0x000364000c1e1900 */
.L_x_3:
[----:B------:R-:W-:Y:S01]  /*0810*/  IMAD.MOV.U32 R19, RZ, RZ, -0x1 ;  /* 0xffffffffff137424 */ /* 0x000fe200078e00ff */
[----:B-----5:R-:W-:Y:S01]  /*0820*/  ISETP.GT.AND P0, PT, R13, -0x1, PT ;  /* 0xffffffff0d00780c */ /* 0x020fe20003f04270 */
[----:B------:R-:W2:Y:S01]  /*0830*/  LDC R14, c[0x0][0x3c8] ;  /* 0x0000f200ff0e7b82 */ /* 0x000ea20000000800 */
[----:B------:R-:W-:Y:S01]  /*0840*/  ISETP.GT.AND P1, PT, R12, -0x1, PT ;  /* 0xffffffff0c00780c */ /* 0x000fe20003f24270 */
[----:B------:R-:W-:Y:S01]  /*0850*/  BSSY.RECONVERGENT B0, `(.L_x_4) ;  /* 0x0000055000007945 */ /* 0x000fe20003800200 */
[----:B01----:R-:W-:Y:S01]  /*0860*/  SEL R6, R19, 0x80000000, !P0 ;  /* 0x8000000013067807 */ /* 0x003fe20004000000 */
[----:B------:R-:W-:Y:S01]  /*0870*/  IMAD.SHL.U32 R4, R4, 0x400, RZ ;  /* 0x0000040004047824 */ /* 0x000fe200078e00ff */
[----:B------:R-:W-:Y:S02]  /*0880*/  ISETP.GT.AND P0, PT, R43, -0x1, PT ;  /* 0xffffffff2b00780c */ /* 0x000fe40003f04270 */
[----:B------:R-:W-:Y:S02]  /*0890*/  LOP3.LUT R13, R6, R13, RZ, 0x3c, !PT ;  /* 0x0000000d060d7212 */ /* 0x000fe400078e3cff */
[----:B------:R-:W-:-:S02]  /*08a0*/  SEL R6, R19, 0x80000000, !P0 ;  /* 0x8000000013067807 */ /* 0x000fc40004000000 */
[----:B------:R-:W-:Y:S02]  /*08b0*/  ISETP.GT.AND P0, PT, R25, -0x1, PT ;  /* 0xffffffff1900780c */ /* 0x000fe40003f04270 */
[----:B------:R-:W-:Y:S02]  /*08c0*/  LOP3.LUT R43, R6, R43, RZ, 0x3c, !PT ;  /* 0x0000002b062b7212 */ /* 0x000fe400078e3cff */
[C---:B------:R-:W-:Y:S02]  /*08d0*/  SEL R7, R19.reuse, 0x80000000, !P1 ;  /* 0x8000000013077807 */ /* 0x040fe40004800000 */
[----:B------:R-:W-:Y:S02]  /*08e0*/  SEL R6, R19, 0x80000000, !P0 ;  /* 0x8000000013067807 */ /* 0x000fe40004000000 */
[----:B------:R-:W-:Y:S02]  /*08f0*/  ISETP.GT.AND P1, PT, R24, -0x1, PT ;  /* 0xffffffff1800780c */ /* 0x000fe40003f24270 */
[----:B------:R-:W-:-:S02]  /*0900*/  ISETP.GT.AND P2, PT, R27, -0x1, PT ;  /* 0xffffffff1b00780c */ /* 0x000fc40003f44270 */
[----:B------:R-:W-:Y:S02]  /*0910*/  ISETP.GT.AND P0, PT, R17, -0x1, PT ;  /* 0xffffffff1100780c */ /* 0x000fe40003f04270 */
[----:B------:R-:W-:Y:S02]  /*0920*/  VIMNMX R11, PT, PT, R0, 0xe0, !PT ;  /* 0x000000e0000b7848 */ /* 0x000fe40007fe0100 */
[----:B------:R-:W-:Y:S02]  /*0930*/  LOP3.LUT R12, R7, R12, RZ, 0x3c, !PT ;  /* 0x0000000c070c7212 */ /* 0x000fe400078e3cff */
[----:B------:R-:W-:Y:S02]  /*0940*/  LOP3.LUT R25, R6, R25, RZ, 0x3c, !PT ;  /* 0x0000001906197212 */ /* 0x000fe400078e3cff */
[C---:B------:R-:W-:Y:S02]  /*0950*/  SEL R7, R19.reuse, 0x80000000, !P1 ;  /* 0x8000000013077807 */ /* 0x040fe40004800000 */
[----:B------:R-:W-:-:S02]  /*0960*/  SEL R8, R19, 0x80000000, !P2 ;  /* 0x8000000013087807 */ /* 0x000fc40005000000 */
[----:B------:R-:W-:Y:S02]  /*0970*/  SEL R6, R19, 0x80000000, !P0 ;  /* 0x8000000013067807 */ /* 0x000fe40004000000 */
[----:B------:R-:W-:Y:S02]  /*0980*/  ISETP.GT.AND P1, PT, R41, -0x1, PT ;  /* 0xffffffff2900780c */ /* 0x000fe40003f24270 */
[----:B------:R-:W-:Y:S02]  /*0990*/  ISETP.GT.AND P2, PT, R36, -0x1, PT ;  /* 0xffffffff2400780c */ /* 0x000fe40003f44270 */
[----:B------:R-:W-:Y:S02]  /*09a0*/  ISETP.GT.AND P0, PT, R39, -0x1, PT ;  /* 0xffffffff2700780c */ /* 0x000fe40003f04270 */
[----:B------:R-:W-:Y:S02]  /*09b0*/  IADD3 R11, PT, PT, R11, 0x1f, -R0 ;  /* 0x0000001f0b0b7810 */ /* 0x000fe40007ffe800 */
[----:B------:R-:W-:-:S02]  /*09c0*/  LOP3.LUT R24, R7, R24, RZ, 0x3c, !PT ;  /* 0x0000001807187212 */ /* 0x000fc400078e3cff */
[----:B------:R-:W-:Y:S02]  /*09d0*/  LOP3.LUT R27, R8, R27, RZ, 0x3c, !PT ;  /* 0x0000001b081b7212 */ /* 0x000fe400078e3cff */
[----:B------:R-:W-:Y:S02]  /*09e0*/  LOP3.LUT R17, R6, R17, RZ, 0x3c, !PT ;  /* 0x0000001106117212 */ /* 0x000fe400078e3cff */
[C---:B------:R-:W-:Y:S02]  /*09f0*/  SEL R8, R19.reuse, 0x80000000, !P1 ;  /* 0x8000000013087807 */ /* 0x040fe40004800000 */
[C---:B------:R-:W-:Y:S02]  /*0a00*/  SEL R7, R19.reuse, 0x80000000, !P2 ;  /* 0x8000000013077807 */ /* 0x040fe40005000000 */
[----:B------:R-:W-:Y:S02]  /*0a10*/  SEL R6, R19, 0x80000000, !P0 ;  /* 0x8000000013067807 */ /* 0x000fe40004000000 */
[----:B------:R-:W-:-:S02]  /*0a20*/  ISETP.GE.U32.AND P4, PT, R11, 0x1e0, PT ;  /* 0x000001e00b00780c */ /* 0x000fc40003f86070 */
[----:B------:R-:W-:Y:S02]  /*0a30*/  ISETP.GT.AND P0, PT, R34, -0x1, PT ;  /* 0xffffffff2200780c */ /* 0x000fe40003f04270 */
[----:B------:R-:W-:Y:S02]  /*0a40*/  ISETP.GT.AND P1, PT, R37, -0x1, PT ;  /* 0xffffffff2500780c */ /* 0x000fe40003f24270 */
[----:B------:R-:W-:Y:S02]  /*0a50*/  ISETP.GT.AND P2, PT, R32, -0x1, PT ;  /* 0xffffffff2000780c */ /* 0x000fe40003f44270 */
[----:B------:R-:W-:Y:S02]  /*0a60*/  LOP3.LUT R36, R7, R36, RZ, 0x3c, !PT ;  /* 0x0000002407247212 */ /* 0x000fe400078e3cff */
[----:B------:R-:W-:Y:S02]  /*0a70*/  LOP3.LUT R39, R6, R39, RZ, 0x3c, !PT ;  /* 0x0000002706277212 */ /* 0x000fe400078e3cff */
[----:B------:R-:W-:-:S02]  /*0a80*/  SEL R7, R19, 0x80000000, !P0 ;  /* 0x8000000013077807 */ /* 0x000fc40004000000 */
[C---:B------:R-:W-:Y:S02]  /*0a90*/  SEL R6, R19.reuse, 0x80000000, !P1 ;  /* 0x8000000013067807 */ /* 0x040fe40004800000 */
[----:B------:R-:W-:Y:S02]  /*0aa0*/  SEL R9, R19, 0x80000000, !P2 ;  /* 0x8000000013097807 */ /* 0x000fe40005000000 */
[----:B------:R-:W-:Y:S02]  /*0ab0*/  ISETP.GT.AND P0, PT, R33, -0x1, PT ;  /* 0xffffffff2100780c */ /* 0x000fe40003f04270 */
[----:B------:R-:W-:Y:S02]  /*0ac0*/  LEA.HI R10, R11, 0x1, RZ, 0x1b ;  /* 0x000000010b0a7811 */ /* 0x000fe400078fd8ff */
[----:B------:R-:W-:Y:S02]  /*0ad0*/  ISETP.GT.AND P1, PT, R30, -0x1, PT ;  /* 0xffffffff1e00780c */ /* 0x000fe40003f24270 */
[----:B------:R-:W-:-:S02]  /*0ae0*/  ISETP.GT.AND P2, PT, R31, -0x1, PT ;  /* 0xffffffff1f00780c */ /* 0x000fc40003f44270 */
[----:B------:R-:W-:Y:S02]  /*0af0*/  ISETP.GT.AND P3, PT, R28, -0x1, PT ;  /* 0xffffffff1c00780c */ /* 0x000fe40003f64270 */
[----:B------:R-:W-:Y:S02]  /*0b00*/  LOP3.LUT R37, R6, R37, RZ, 0x3c, !PT ;  /* 0x0000002506257212 */ /* 0x000fe400078e3cff */
[----:B------:R-:W-:Y:S02]  /*0b10*/  LOP3.LUT R41, R8, R41, RZ, 0x3c, !PT ;  /* 0x0000002908297212 */ /* 0x000fe400078e3cff */
[----:B------:R-:W-:Y:S02]  /*0b20*/  LOP3.LUT R34, R7, R34, RZ, 0x3c, !PT ;  /* 0x0000002207227212 */ /* 0x000fe400078e3cff */
[----:B------:R-:W-:Y:S02]  /*0b30*/  LOP3.LUT R32, R9, R32, RZ, 0x3c, !PT ;  /* 0x0000002009207212 */ /* 0x000fe400078e3cff */
[----:B------:R-:W-:-:S02]  /*0b40*/  SEL R6, R19, 0x80000000, !P0 ;  /* 0x8000000013067807 */ /* 0x000fc40004000000 */
[----:B------:R-:W-:Y:S02]  /*0b50*/  LOP3.LUT R15, R10, 0xf, RZ, 0xc0, !PT ;  /* 0x0000000f0a0f7812 */ /* 0x000fe400078ec0ff */
[C---:B------:R-:W-:Y:S02]  /*0b60*/  SEL R7, R19.reuse, 0x80000000, !P1 ;  /* 0x8000000013077807 */ /* 0x040fe40004800000 */
[C---:B------:R-:W-:Y:S02]  /*0b70*/  SEL R8, R19.reuse, 0x80000000, !P2 ;  /* 0x8000000013087807 */ /* 0x040fe40005000000 */
[----:B------:R-:W-:Y:S02]  /*0b80*/  SEL R9, R19, 0x80000000, !P3 ;  /* 0x8000000013097807 */ /* 0x000fe40005800000 */
[----:B------:R-:W-:Y:S01]  /*0b90*/  LOP3.LUT R33, R6, R33, RZ, 0x3c, !PT ;  /* 0x0000002106217212 */ /* 0x000fe200078e3cff */
[----:B------:R-:W-:Y:S01]  /*0ba0*/  IMAD.MOV.U32 R6, RZ, RZ, R0 ;  /* 0x000000ffff067224 */ /* 0x000fe200078e0000 */
[----:B------:R-:W-:-:S02]  /*0bb0*/  ISETP.NE.AND P1, PT, R15, RZ, PT ;  /* 0x000000ff0f00720c */ /* 0x000fc40003f25270 */
[----:B------:R-:W-:Y:S02]  /*0bc0*/  LOP3.LUT R30, R7, R30, RZ, 0x3c, !PT ;  /* 0x0000001e071e7212 */ /* 0x000fe400078e3cff */
[----:B------:R-:W-:Y:S02]  /*0bd0*/  LOP3.LUT R31, R8, R31, RZ, 0x3c, !PT ;  /* 0x0000001f081f7212 */ /* 0x000fe400078e3cff */
[----:B------:R-:W-:Y:S01]  /*0be0*/  LOP3.LUT R28, R9, R28, RZ, 0x3c, !PT ;  /* 0x0000001c091c7212 */ /* 0x000fe200078e3cff */
[----:B--2---:R-:W-:Y:S06]  /*0bf0*/  @!P4 BRA `(.L_x_5) ;  /* 0x000000000068c947 */ /* 0x004fec0003800000 */
[----:B------:R-:W-:Y:S01]  /*0c00*/  IMAD R8, R0, 0x4, R4 ;  /* 0x0000000400087824 */ /* 0x000fe200078e0204 */
[----:B------:R-:W-:Y:S01]  /*0c10*/  LOP3.LUT R7, R10, 0xffffff0, RZ, 0xc0, !PT ;  /* 0x0ffffff00a077812 */ /* 0x000fe200078ec0ff */
[----:B------:R-:W-:-:S03]  /*0c20*/  IMAD.MOV.U32 R6, RZ, RZ, R0 ;  /* 0x000000ffff067224 */ /* 0x000fc600078e0000 */
[----:B------:R-:W-:Y:S01]  /*0c30*/  IADD3 R8, PT, PT, R8, 0x400, R23 ;  /* 0x0000040008087810 */ /* 0x000fe20007ffe017 */
[----:B------:R-:W-:-:S07]  /*0c40*/  IMAD.MOV R7, RZ, RZ, -R7 ;  /* 0x000000ffff077224 */ /* 0x000fce00078e0a07 */
.L_x_6:
[----:B------:R-:W-:Y:S01]  /*0c50*/  VIADD R7, R7, 0x10 ;  /* 0x0000001007077836 */ /* 0x000fe20000000000 */
[----:B------:R-:W-:Y:S01]  /*0c60*/  STS [R8+-0x400], RZ ;  /* 0xfffc00ff08007388 */ /* 0x000fe20000000800 */
[----:B------:R-:W-:-:S03]  /*0c70*/  VIADD R6, R6, 0x200 ;  /* 0x0000020006067836 */ /* 0x000fc60000000000 */
[----:B------:R-:W-:Y:S01]  /*0c80*/  ISETP.NE.AND P0, PT, R7, RZ, PT ;  /* 0x000000ff0700720c */ /* 0x000fe20003f05270 */
[----:B------:R-:W-:Y:S04]  /*0c90*/  STS [R8+-0x380], RZ ;  /* 0xfffc80ff08007388 */ /* 0x000fe80000000800 */
[----:B------:R-:W-:Y:S04]  /*0ca0*/  STS [R8+-0x300], RZ ;  /* 0xfffd00ff08007388 */ /* 0x000fe80000000800 */
[----:B------:R-:W-:Y:S04]  /*0cb0*/  STS [R8+-0x280], RZ ;  /* 0xfffd80ff08007388 */ /* 0x000fe80000000800 */
[----:B------:R-:W-:Y:S04]  /*0cc0*/  STS [R8+-0x200], RZ ;  /* 0xfffe00ff08007388 */ /* 0x000fe80000000800 */
[----:B------:R-:W-:Y:S04]  /*0cd0*/  STS [R8+-0x180], RZ ;  /* 0xfffe80ff08007388 */ /* 0x000fe80000000800 */
[----:B------:R-:W-:Y:S04]  /*0ce0*/  STS [R8+-0x100], RZ ;  /* 0xffff00ff08007388 */ /* 0x000fe80000000800 */
[----:B------:R-:W-:Y:S04]  /*0cf0*/  STS [R8+-0x80], RZ ;  /* 0xffff80ff08007388 */ /* 0x000fe80000000800 */
[----:B------:R-:W-:Y:S04]  /*0d00*/  STS [R8], RZ ;  /* 0x000000ff08007388 */ /* 0x000fe80000000800 */
[----:B------:R-:W-:Y:S04]  /*0d10*/  STS [R8+0x80], RZ ;  /* 0x000080ff08007388 */ /* 0x000fe80000000800 */
[----:B------:R-:W-:Y:S04]  /*0d20*/  STS [R8+0x100], RZ ;  /* 0x000100ff08007388 */ /* 0x000fe80000000800 */
[----:B------:R-:W-:Y:S04]  /*0d30*/  STS [R8+0x180], RZ ;  /* 0x000180ff08007388 */ /* 0x000fe80000000800 */
[----:B------:R-:W-:Y:S04]  /*0d40*/  STS [R8+0x200], RZ ;  /* 0x000200ff08007388 */ /* 0x000fe80000000800 */
[----:B------:R-:W-:Y:S04]  /*0d50*/  STS [R8+0x280], RZ ;  /* 0x000280ff08007388 */ /* 0x000fe80000000800 */
[----:B------:R-:W-:Y:S04]  /*0d60*/  STS [R8+0x300], RZ ;  /* 0x000300ff08007388 */ /* 0x000fe80000000800 */
[----:B------:R0:W-:Y:S02]  /*0d70*/  STS [R8+0x380], RZ ;  /* 0x000380ff08007388 */ /* 0x0001e40000000800 */
[----:B0-----:R-:W-:Y:S01]  /*0d80*/  VIADD R8, R8, 0x800 ;  /* 0x0000080008087836 */ /* 0x001fe20000000000 */
[----:B------:R-:W-:Y:S06]  /*0d90*/  @P0 BRA `(.L_x_6) ;  /* 0xfffffffc00ac0947 */ /* 0x000fec000383ffff */
.L_x_5:
[----:B------:R-:W-:Y:S05]  /*0da0*/  BSYNC.RECONVERGENT B0 ;  /* 0x0000000000007941 */ /* 0x000fea0003800200 */
.L_x_4:
[----:B------:R-:W-:Y:S01]  /*0db0*/  BSSY.RECONVERGENT B0, `(.L_x_7) ;  /* 0x0000027000007945 */ /* 0x000fe20003800200 */
[----:B------:R-:W-:Y:S01]  /*0dc0*/  SHF.L.U32 R19, R19, R14, RZ ;  /* 0x0000000e13137219 */ /* 0x000fe200000006ff */
[----:B------:R-:W-:Y:S02]  /*0dd0*/  IMAD.IADD R11, R23, 0x1, R4 ;  /* 0x00000001170b7824 */ /* 0x000fe400078e0204 */
[----:B------:R-:W-:Y:S05]  /*0de0*/  @!P1 BRA `(.L_x_8) ;  /* 0x00000000008c9947 */ /* 0x000fea0003800000 */
[----:B------:R-:W-:Y:S01]  /*0df0*/  ISETP.GE.U32.AND P0, PT, R15, 0x8, PT ;  /* 0x000000080f00780c */ /* 0x000fe20003f06070 */
[----:B------:R-:W-:Y:S01]  /*0e00*/  BSSY.RECONVERGENT B1, `(.L_x_9) ;  /* 0x000000e000017945 */ /* 0x000fe20003800200 */
[----:B------:R-:W-:-:S04]  /*0e10*/  LOP3.LUT R8, R10, 0x7, RZ, 0xc0, !PT ;  /* 0x000000070a087812 */ /* 0x000fc800078ec0ff */
[----:B------:R-:W-:-:S07]  /*0e20*/  ISETP.NE.AND P1, PT, R8, RZ, PT ;  /* 0x000000ff0800720c */ /* 0x000fce0003f25270 */
[----:B------:R-:W-:Y:S06]  /*0e30*/  @!P0 BRA `(.L_x_10) ;  /* 0x0000000000288947 */ /* 0x000fec0003800000 */
[C---:B------:R-:W-:Y:S02]  /*0e40*/  IMAD R7, R6.reuse, 0x4, R11 ;  /* 0x0000000406077824 */ /* 0x040fe400078e020b */
[----:B------:R-:W-:-:S03]  /*0e50*/  VIADD R6, R6, 0x100 ;  /* 0x0000010006067836 */ /* 0x000fc60000000000 */
[----:B------:R0:W-:Y:S04]  /*0e60*/  STS [R7], RZ ;  /* 0x000000ff07007388 */ /* 0x0001e80000000800 */
[----:B------:R0:W-:Y:S04]  /*0e70*/  STS [R7+0x80], RZ ;  /* 0x000080ff07007388 */ /* 0x0001e80000000800 */
[----:B------:R0:W-:Y:S04]  /*0e80*/  STS [R7+0x100], RZ ;  /* 0x000100ff07007388 */ /* 0x0001e80000000800 */
[----:B------:R0:W-:Y:S04]  /*0e90*/  STS [R7+0x180], RZ ;  /* 0x000180ff07007388 */ /* 0x0001e80000000800 */
[----:B------:R0:W-:Y:S04]  /*0ea0*/  STS [R7+0x200], RZ ;  /* 0x000200ff07007388 */ /* 0x0001e80000000800 */
[----:B------:R0:W-:Y:S04]  /*0eb0*/  STS [R7+0x280], RZ ;  /* 0x000280ff07007388 */ /* 0x0001e80000000800 */
[----:B------:R0:W-:Y:S04]  /*0ec0*/  STS [R7+0x300], RZ ;  /* 0x000300ff07007388 */ /* 0x0001e80000000800 */
[----:B------:R0:W-:Y:S02]  /*0ed0*/  STS [R7+0x380], RZ ;  /* 0x000380ff07007388 */ /* 0x0001e40000000800 */
.L_x_10:
[----:B------:R-:W-:Y:S05]  /*0ee0*/  BSYNC.RECONVERGENT B1 ;  /* 0x0000000000017941 */ /* 0x000fea0003800200 */
.L_x_9:
[----:B------:R-:W-:Y:S05]  /*0ef0*/  @!P1 BRA `(.L_x_8) ;  /* 0x0000000000489947 */ /* 0x000fea0003800000 */
[----:B------:R-:W-:Y:S02]  /*0f00*/  ISETP.GE.U32.AND P0, PT, R8, 0x4, PT ;  /* 0x000000040800780c */ /* 0x000fe40003f06070 */
[----:B------:R-:W-:-:S04]  /*0f10*/  LOP3.LUT R10, R10, 0x3, RZ, 0xc0, !PT ;  /* 0x000000030a0a7812 */ /* 0x000fc800078ec0ff */
[----:B------:R-:W-:-:S07]  /*0f20*/  ISETP.NE.AND P1, PT, R10, RZ, PT ;  /* 0x000000ff0a00720c */ /* 0x000fce0003f25270 */
[C---:B0-----:R-:W-:Y:S02]  /*0f30*/  @P0 IMAD R7, R6.reuse, 0x4, R11 ;  /* 0x0000000406070824 */ /* 0x041fe400078e020b */
[----:B------:R-:W-:-:S03]  /*0f40*/  @P0 VIADD R6, R6, 0x80 ;  /* 0x0000008006060836 */ /* 0x000fc60000000000 */
[----:B------:R1:W-:Y:S04]  /*0f50*/  @P0 STS [R7], RZ ;  /* 0x000000ff07000388 */ /* 0x0003e80000000800 */
[----:B------:R1:W-:Y:S04]  /*0f60*/  @P0 STS [R7+0x80], RZ ;  /* 0x000080ff07000388 */ /* 0x0003e80000000800 */
[----:B------:R1:W-:Y:S04]  /*0f70*/  @P0 STS [R7+0x100], RZ ;  /* 0x000100ff07000388 */ /* 0x0003e80000000800 */
[----:B------:R1:W-:Y:S01]  /*0f80*/  @P0 STS [R7+0x180], RZ ;  /* 0x000180ff07000388 */ /* 0x0003e20000000800 */
[----:B------:R-:W-:Y:S05]  /*0f90*/  @!P1 BRA `(.L_x_8) ;  /* 0x0000000000209947 */ /* 0x000fea0003800000 */
[----:B------:R-:W-:Y:S02]  /*0fa0*/  IMAD R4, R6, 0x4, R4 ;  /* 0x0000000406047824 */ /* 0x000fe400078e0204 */
[----:B------:R-:W-:Y:S02]  /*0fb0*/  IMAD.MOV R10, RZ, RZ, -R10 ;  /* 0x000000ffff0a7224 */ /* 0x000fe400078e0a0a */
[----:B------:R-:W-:-:S07]  /*0fc0*/  IMAD.IADD R4, R23, 0x1, R4 ;  /* 0x0000000117047824 */ /* 0x000fce00078e0204 */
.L_x_11:
[----:B------:R-:W-:Y:S01]  /*0fd0*/  VIADD R10, R10, 0x1 ;  /* 0x000000010a0a7836 */ /* 0x000fe20000000000 */
[----:B------:R0:W-:Y:S04]  /*0fe0*/  STS [R4], RZ ;  /* 0x000000ff04007388 */ /* 0x0001e80000000800 */
[----:B------:R-:W-:Y:S01]  /*0ff0*/  ISETP.NE.AND P0, PT, R10, RZ, PT ;  /* 0x000000ff0a00720c */ /* 0x000fe20003f05270 */
[----:B0-----:R-:W-:-:S12]  /*1000*/  VIADD R4, R4, 0x80 ;  /* 0x0000008004047836 */ /* 0x001fd80000000000 */
[----:B------:R-:W-:Y:S05]  /*1010*/  @P0 BRA `(.L_x_11) ;  /* 0xfffffffc00ec0947 */ /* 0x000fea000383ffff */
.L_x_8:
[----:B------:R-:W-:Y:S05]  /*1020*/  BSYNC.RECONVERGENT B0 ;  /* 0x0000000000007941 */ /* 0x000fea0003800200 */
.L_x_7:
[----:B------:R-:W2:Y:S01]  /*1030*/  LDCU UR4, c[0x0][0x3c4] ;  /* 0x00007880ff0477ac */ /* 0x000ea20008000800 */
[----:B------:R-:W-:Y:S01]  /*1040*/  ISETP.NE.AND P0, PT, R13, 0x7fffffff, PT ;  /* 0x7fffffff0d00780c */ /* 0x000fe20003f05270 */
[----:B------:R-:W-:Y:S01]  /*1050*/  BSSY.RECONVERGENT B0, `(.L_x_12) ;  /* 0x0000091000007945 */ /* 0x000fe20003800200 */
[C---:B------:R-:W-:Y:S01]  /*1060*/  ISETP.NE.AND P1, PT, R12.reuse, 0x7fffffff, PT ;  /* 0x7fffffff0c00780c */ /* 0x040fe20003f25270 */
[----:B------:R-:W-:Y:S01]  /*1070*/  IMAD R22, R3, 0x4, R23 ;  /* 0x0000000403167824 */ /* 0x000fe200078e0217 */
[----:B------:R-:W-:Y:S02]  /*1080*/  SEL R4, R13, 0x80000000, P0 ;  /* 0x800000000d047807 */ /* 0x000fe40000000000 */
[----:B------:R-:W-:Y:S02]  /*1090*/  SEL R6, R12, 0x80000000, P1 ;  /* 0x800000000c067807 */ /* 0x000fe40000800000 */
[----:B------:R-:W-:Y:S02]  /*10a0*/  ISETP.NE.AND P0, PT, R43, 0x7fffffff, PT ;  /* 0x7fffffff2b00780c */ /* 0x000fe40003f05270 */
[----:B------:R-:W-:-:S02]  /*10b0*/  ISETP.NE.AND P1, PT, R24, 0x7fffffff, PT ;  /* 0x7fffffff1800780c */ /* 0x000fc40003f25270 */
[----:B------:R-:W-:Y:S02]  /*10c0*/  ISETP.NE.AND P2, PT, R27, 0x7fffffff, PT ;  /* 0x7fffffff1b00780c */ /* 0x000fe40003f45270 */
[----:B01----:R-:W-:Y:S02]  /*10d0*/  SEL R7, R43, 0x80000000, P0 ;  /* 0x800000002b077807 */ /* 0x003fe40000000000 */
[----:B------:R-:W-:Y:S02]  /*10e0*/  SEL R8, R24, 0x80000000, P1 ;  /* 0x8000000018087807 */ /* 0x000fe40000800000 */
[----:B--2---:R-:W-:Y:S02]  /*10f0*/  SHF.R.U32.HI R4, RZ, UR4, R4 ;  /* 0x00000004ff047c19 */ /* 0x004fe40008011604 */
[----:B------:R-:W-:Y:S02]  /*1100*/  SHF.R.U32.HI R6, RZ, UR4, R6 ;  /* 0x00000004ff067c19 */ /* 0x000fe40008011606 */
[----:B------:R-:W-:-:S02]  /*1110*/  LOP3.LUT R45, R4, R19, RZ, 0x30, !PT ;  /* 0x00000013042d7212 */ /* 0x000fc400078e30ff */
[----:B------:R-:W-:Y:S02]  /*1120*/  LOP3.LUT R52, R6, R19, RZ, 0x30, !PT ;  /* 0x0000001306347212 */ /* 0x000fe400078e30ff */
[----:B------:R-:W-:Y:S01]  /*1130*/  SEL R9, R27, 0x80000000, P2 ;  /* 0x800000001b097807 */ /* 0x000fe20001000000 */
[----:B------:R-:W-:Y:S01]  /*1140*/  IMAD R4, R45, 0x4, R11 ;  /* 0x000000042d047824 */ /* 0x000fe200078e020b */
[----:B------:R-:W-:Y:S01]  /*1150*/  SHF.R.U32.HI R54, RZ, UR4, R7 ;  /* 0x00000004ff367c19 */ /* 0x000fe20008011607 */
[----:B------:R-:W-:Y:S01]  /*1160*/  IMAD R6, R52, 0x4, R11 ;  /* 0x0000000434067824 */ /* 0x000fe200078e020b */
[----:B------:R-:W-:Y:S01]  /*1170*/  SHF.R.U32.HI R8, RZ, UR4, R8 ;  /* 0x00000004ff087c19 */ /* 0x000fe20008011608 */
[----:B------:R-:W-:Y:S01]  /*1180*/  NOP ;  /* 0x0000000000007918 */ /* 0x000fe20000000000 */
[----:B------:R-:W-:Y:S01]  /*1190*/  ISETP.NE.AND P3, PT, R25, 0x7fffffff, PT ;  /* 0x7fffffff1900780c */ /* 0x000fe20003f65270 */
[----:B------:R0:W-:Y:S01]  /*11a0*/  ATOMS.POPC.INC.32 RZ, [R4+URZ] ;  /* 0x0000000004ff7f8c */ /* 0x0001e2000d8000ff */
[----:B------:R-:W-:-:S02]  /*11b0*/  SHF.R.U32.HI R46, RZ, UR4, R9 ;  /* 0x00000004ff2e7c19 */ /* 0x000fc40008011609 */
[-C--:B------:R-:W-:Y:S01]  /*11c0*/  LOP3.LUT R54, R54, R19.reuse, RZ, 0x30, !PT ;  /* 0x0000001336367212 */ /* 0x080fe200078e30ff */
[----:B------:R1:W-:Y:S01]  /*11d0*/  ATOMS.POPC.INC.32 RZ, [R6+URZ] ;  /* 0x0000000006ff7f8c */ /* 0x0003e2000d8000ff */
[-C--:B------:R-:W-:Y:S02]  /*11e0*/  LOP3.LUT R48, R8, R19.reuse, RZ, 0x30, !PT ;  /* 0x0000001308307212 */ /* 0x080fe400078e30ff */
[----:B------:R-:W-:Y:S01]  /*11f0*/  SEL R10, R25, 0x80000000, P3 ;  /* 0x80000000190a7807 */ /* 0x000fe20001800000 */
[--C-:B0-----:R-:W-:Y:S01]  /*1200*/  IMAD R4, R54, 0x4, R11.reuse ;  /* 0x0000000436047824 */ /* 0x101fe200078e020b */
[----:B------:R-:W-:Y:S02]  /*1210*/  LOP3.LUT R46, R46, R19, RZ, 0x30, !PT ;  /* 0x000000132e2e7212 */ /* 0x000fe400078e30ff */
[----:B------:R-:W-:Y:S01]  /*1220*/  ISETP.NE.AND P4, PT, R17, 0x7fffffff, PT ;  /* 0x7fffffff1100780c */ /* 0x000fe20003f85270 */
[--C-:B-1----:R-:W-:Y:S01]  /*1230*/  IMAD R6, R48, 0x4, R11.reuse ;  /* 0x0000000430067824 */ /* 0x102fe200078e020b */
[----:B------:R-:W-:Y:S01]  /*1240*/  ISETP.NE.AND P0, PT, R41, 0x7fffffff, PT ;  /* 0x7fffffff2900780c */ /* 0x000fe20003f05270 */
[----:B------:R-:W-:Y:S01]  /*1250*/  IMAD R7, R46, 0x4, R11 ;  /* 0x000000042e077824 */ /* 0x000fe200078e020b */
[----:B------:R-:W-:Y:S01]  /*1260*/  SHF.R.U32.HI R10, RZ, UR4, R10 ;  /* 0x00000004ff0a7c19 */ /* 0x000fe2000801160a */
[----:B------:R0:W-:Y:S01]  /*1270*/  ATOMS.POPC.INC.32 RZ, [R4+URZ] ;  /* 0x0000000004ff7f8c */ /* 0x0001e2000d8000ff */
[----:B------:R-:W-:-:S02]  /*1280*/  ISETP.NE.AND P1, PT, R36, 0x7fffffff, PT ;  /* 0x7fffffff2400780c */ /* 0x000fc40003f25270 */
[----:B------:R-:W-:Y:S01]  /*1290*/  SEL R14, R17, 0x80000000, P4 ;  /* 0x80000000110e7807 */ /* 0x000fe20002000000 */
[----:B------:R1:W-:Y:S01]  /*12a0*/  ATOMS.POPC.INC.32 RZ, [R6+URZ] ;  /* 0x0000000006ff7f8c */ /* 0x0003e2000d8000ff */
[----:B------:R-:W-:Y:S02]  /*12b0*/  ISETP.NE.AND P2, PT, R39, 0x7fffffff, PT ;  /* 0x7fffffff2700780c */ /* 0x000fe40003f45270 */
[----:B------:R-:W-:Y:S01]  /*12c0*/  ISETP.NE.AND P3, PT, R34, 0x7fffffff, PT ;  /* 0x7fffffff2200780c */ /* 0x000fe20003f65270 */
[----:B------:R2:W-:Y:S01]  /*12d0*/  ATOMS.POPC.INC.32 RZ, [R7+URZ] ;  /* 0x0000000007ff7f8c */ /* 0x0005e2000d8000ff */
[----:B0-----:R-:W-:Y:S02]  /*12e0*/  SEL R4, R41, 0x80000000, P0 ;  /* 0x8000000029047807 */ /* 0x001fe40000000000 */
[----:B------:R-:W-:Y:S02]  /*12f0*/  LOP3.LUT R44, R10, R19, RZ, 0x30, !PT ;  /* 0x000000130a2c7212 */ /* 0x000fe400078e30ff */
[----:B-1----:R-:W-:-:S02]  /*1300*/  SEL R6, R36, 0x80000000, P1 ;  /* 0x8000000024067807 */ /* 0x002fc40000800000 */
[----:B------:R-:W-:Y:S01]  /*1310*/  SHF.R.U32.HI R14, RZ, UR4, R14 ;  /* 0x00000004ff0e7c19 */ /* 0x000fe2000801160e */
[----:B------:R-:W-:Y:S01]  /*1320*/  IMAD R8, R44, 0x4, R11 ;  /* 0x000000042c087824 */ /* 0x000fe200078e020b */
[----:B------:R-:W-:Y:S02]  /*1330*/  SEL R10, R39, 0x80000000, P2 ;  /* 0x80000000270a7807 */ /* 0x000fe40001000000 */
[----:B------:R-:W-:Y:S02]  /*1340*/  ISETP.NE.AND P4, PT, R37, 0x7fffffff, PT ;  /* 0x7fffffff2500780c */ /* 0x000fe40003f85270 */
[----:B--2---:R-:W-:Y:S01]  /*1350*/  SEL R7, R34, 0x80000000, P3 ;  /* 0x8000000022077807 */ /* 0x004fe20001800000 */
[----:B------:R0:W-:Y:S01]  /*1360*/  ATOMS.POPC.INC.32 RZ, [R8+URZ] ;  /* 0x0000000008ff7f8c */ /* 0x0001e2000d8000ff */
[----:B------:R-:W-:Y:S02]  /*1370*/  SHF.R.U32.HI R4, RZ, UR4, R4 ;  /* 0x00000004ff047c19 */ /* 0x000fe40008011604 */
[----:B------:R-:W-:-:S02]  /*1380*/  SHF.R.U32.HI R6, RZ, UR4, R6 ;  /* 0x00000004ff067c19 */ /* 0x000fc40008011606 */
[-C--:B------:R-:W-:Y:S02]  /*1390*/  LOP3.LUT R42, R14, R19.reuse, RZ, 0x30, !PT ;  /* 0x000000130e2a7212 */ /* 0x080fe400078e30ff */
[----:B------:R-:W-:Y:S02]  /*13a0*/  SHF.R.U32.HI R10, RZ, UR4, R10 ;  /* 0x00000004ff0a7c19 */ /* 0x000fe4000801160a */
[----:B------:R-:W-:Y:S01]  /*13b0*/  SEL R14, R37, 0x80000000, P4 ;  /* 0x80000000250e7807 */ /* 0x000fe20002000000 */
[----:B------:R-:W-:Y:S01]  /*13c0*/  IMAD R9, R42, 0x4, R11 ;  /* 0x000000042a097824 */ /* 0x000fe200078e020b */
[----:B------:R-:W-:Y:S02]  /*13d0*/  SHF.R.U32.HI R16, RZ, UR4, R7 ;  /* 0x00000004ff107c19 */ /* 0x000fe40008011607 */
[-C--:B------:R-:W-:Y:S02]  /*13e0*/  LOP3.LUT R40, R4, R19.reuse, RZ, 0x30, !PT ;  /* 0x0000001304287212 */ /* 0x080fe400078e30ff */
[-C--:B------:R-:W-:Y:S01]  /*13f0*/  LOP3.LUT R38, R6, R19.reuse, RZ, 0x30, !PT ;  /* 0x0000001306267212 */ /* 0x080fe200078e30ff */
[----:B------:R1:W-:Y:S01]  /*1400*/  ATOMS.POPC.INC.32 RZ, [R9+URZ] ;  /* 0x0000000009ff7f8c */ /* 0x0003e2000d8000ff */
[-C--:B------:R-:W-:Y:S01]  /*1410*/  LOP3.LUT R26, R10, R19.reuse, RZ, 0x30, !PT ;  /* 0x000000130a1a7212 */ /* 0x080fe200078e30ff */
[--C-:B------:R-:W-:Y:S01]  /*1420*/  IMAD R4, R40, 0x4, R11.reuse ;  /* 0x0000000428047824 */ /* 0x100fe200078e020b */
[----:B------:R-:W-:Y:S01]  /*1430*/  SHF.R.U32.HI R14, RZ, UR4, R14 ;  /* 0x00000004ff0e7c19 */ /* 0x000fe2000801160e */
[--C-:B------:R-:W-:Y:S01]  /*1440*/  IMAD R6, R38, 0x4, R11.reuse ;  /* 0x0000000426067824 */ /* 0x100fe200078e020b */
[-C--:B------:R-:W-:Y:S01]  /*1450*/  LOP3.LUT R16, R16, R19.reuse, RZ, 0x30, !PT ;  /* 0x0000001310107212 */ /* 0x080fe200078e30ff */
[--C-:B0-----:R-:W-:Y:S01]  /*1460*/  IMAD R8, R26, 0x4, R11.reuse ;  /* 0x000000041a087824 */ /* 0x101fe200078e020b */
[----:B------:R-:W-:Y:S01]  /*1470*/  LOP3.LUT R15, R14, R19, RZ, 0x30, !PT ;  /* 0x000000130e0f7212 */ /* 0x000fe200078e30ff */
[----:B------:R0:W-:Y:S01]  /*1480*/  ATOMS.POPC.INC.32 RZ, [R4+URZ] ;  /* 0x0000000004ff7f8c */ /* 0x0001e2000d8000ff */
[----:B------:R-:W-:Y:S01]  /*1490*/  ISETP.NE.AND P0, PT, R32, 0x7fffffff, PT ;  /* 0x7fffffff2000780c */ /* 0x000fe20003f05270 */
[--C-:B-1----:R-:W-:Y:S01]  /*14a0*/  IMAD R9, R16, 0x4, R11.reuse ;  /* 0x0000000410097824 */ /* 0x102fe200078e020b */
[----:B------:R-:W-:Y:S01]  /*14b0*/  ISETP.NE.AND P1, PT, R33, 0x7fffffff, PT ;  /* 0x7fffffff2100780c */ /* 0x000fe20003f25270 */
[----:B------:R1:W-:Y:S01]  /*14c0*/  ATOMS.POPC.INC.32 RZ, [R6+URZ] ;  /* 0x0000000006ff7f8c */ /* 0x0003e2000d8000ff */
[----:B------:R-:W-:Y:S01]  /*14d0*/  ISETP.NE.AND P2, PT, R30, 0x7fffffff, PT ;  /* 0x7fffffff1e00780c */ /* 0x000fe20003f45270 */
[----:B------:R-:W-:Y:S01]  /*14e0*/  IMAD R10, R15, 0x4, R11 ;  /* 0x000000040f0a7824 */ /* 0x000fe200078e020b */
[----:B------:R-:W-:Y:S01]  /*14f0*/  ISETP.NE.AND P3, PT, R31, 0x7fffffff, PT ;  /* 0x7fffffff1f00780c */ /* 0x000fe20003f65270 */
[----:B------:R2:W-:Y:S01]  /*1500*/  ATOMS.POPC.INC.32 RZ, [R8+URZ] ;  /* 0x0000000008ff7f8c */ /* 0x0005e2000d8000ff */
[----:B------:R-:W-:-:S02]  /*1510*/  ISETP.NE.AND P4, PT, R28, 0x7fffffff, PT ;  /* 0x7fffffff1c00780c */ /* 0x000fc40003f85270 */
[----:B0-----:R-:W-:Y:S01]  /*1520*/  SEL R4, R32, 0x80000000, P0 ;  /* 0x8000000020047807 */ /* 0x001fe20000000000 */
[----:B------:R0:W-:Y:S01]  /*1530*/  ATOMS.POPC.INC.32 RZ, [R9+URZ] ;  /* 0x0000000009ff7f8c */ /* 0x0001e2000d8000ff */
[----:B------:R-:W-:Y:S01]  /*1540*/  SEL R14, R30, 0x80000000, P2 ;  /* 0x800000001e0e7807 */ /* 0x000fe20001000000 */
[----:B-1----:R-:W1:Y:S01]  /*1550*/  LDC.64 R6, c[0x0][0x380] ;  /* 0x0000e000ff067b82 */ /* 0x002e620000000a00 */
[----:B------:R-:W-:Y:S01]  /*1560*/  SEL R20, R28, 0x80000000, P4 ;  /* 0x800000001c147807 */ /* 0x000fe20002000000 */
[----:B------:R3:W-:Y:S01]  /*1570*/  ATOMS.POPC.INC.32 RZ, [R10+URZ] ;  /* 0x000000000aff7f8c */ /* 0x0007e2000d8000ff */
[----:B--2---:R-:W-:Y:S02]  /*1580*/  SEL R8, R33, 0x80000000, P1 ;  /* 0x8000000021087807 */ /* 0x004fe40000800000 */
[----:B------:R-:W-:Y:S02]  /*1590*/  SHF.R.U32.HI R4, RZ, UR4, R4 ;  /* 0x00000004ff047c19 */ /* 0x000fe40008011604 */
[----:B0-----:R-:W-:-:S02]  /*15a0*/  SEL R9, R31, 0x80000000, P3 ;  /* 0x800000001f097807 */ /* 0x001fc40001800000 */
[----:B------:R-:W-:Y:S02]  /*15b0*/  SHF.R.U32.HI R8, RZ, UR4, R8 ;  /* 0x00000004ff087c19 */ /* 0x000fe40008011608 */
[----:B------:R-:W-:Y:S02]  /*15c0*/  SHF.R.U32.HI R14, RZ, UR4, R14 ;  /* 0x00000004ff0e7c19 */ /* 0x000fe4000801160e */
[----:B---3--:R-:W-:Y:S02]  /*15d0*/  SHF.R.U32.HI R10, RZ, UR4, R9 ;  /* 0x00000004ff0a7c19 */ /* 0x008fe40008011609 */
[----:B------:R-:W-:Y:S02]  /*15e0*/  SHF.R.U32.HI R20, RZ, UR4, R20 ;  /* 0x00000004ff147c19 */ /* 0x000fe40008011614 */
[-C--:B------:R-:W-:Y:S02]  /*15f0*/  LOP3.LUT R4, R4, R19.reuse, RZ, 0x30, !PT ;  /* 0x0000001304047212 */ /* 0x080fe400078e30ff */
[----:B------:R-:W-:-:S02]  /*1600*/  LOP3.LUT R8, R8, R19, RZ, 0x30, !PT ;  /* 0x0000001308087212 */ /* 0x000fc400078e30ff */
[-C--:B------:R-:W-:Y:S01]  /*1610*/  LOP3.LUT R9, R14, R19.reuse, RZ, 0x30, !PT ;  /* 0x000000130e097212 */ /* 0x080fe200078e30ff */
[--C-:B------:R-:W-:Y:S01]  /*1620*/  IMAD R29, R4, 0x4, R11.reuse ;  /* 0x00000004041d7824 */ /* 0x100fe200078e020b */
[----:B------:R-:W-:Y:S01]  /*1630*/  ISETP.GT.U32.AND P5, PT, R3, 0xff, PT ;  /* 0x000000ff0300780c */ /* 0x000fe20003fa4070 */
[--C-:B------:R-:W-:Y:S01]  /*1640*/  IMAD R49, R8, 0x4, R11.reuse ;  /* 0x0000000408317824 */ /* 0x100fe200078e020b */
[-C--:B------:R-:W-:Y:S01]  /*1650*/  LOP3.LUT R10, R10, R19.reuse, RZ, 0x30, !PT ;  /* 0x000000130a0a7212 */ /* 0x080fe200078e30ff */
[--C-:B------:R-:W-:Y:S01]  /*1660*/  IMAD R51, R9, 0x4, R11.reuse ;  /* 0x0000000409337824 */ /* 0x100fe200078e020b */
[----:B------:R-:W-:Y:S01]  /*1670*/  LOP3.LUT R14, R20, R19, RZ, 0x30, !PT ;  /* 0x00000013140e7212 */ /* 0x000fe200078e30ff */
[----:B------:R0:W-:Y:S01]  /*1680*/  ATOMS.POPC.INC.32 RZ, [R29+URZ] ;  /* 0x000000001dff7f8c */ /* 0x0001e2000d8000ff */
[----:B------:R-:W-:Y:S01]  /*1690*/  P2R R58, PR, RZ, 0x20 ;  /* 0x00000020ff3a7803 */ /* 0x000fe20000000000 */
[--C-:B------:R-:W-:Y:S02]  /*16a0*/  IMAD R53, R10, 0x4, R11.reuse ;  /* 0x000000040a357824 */ /* 0x100fe400078e020b */
[----:B------:R-:W-:Y:S01]  /*16b0*/  IMAD R11, R14, 0x4, R11 ;  /* 0x000000040e0b7824 */ /* 0x000fe200078e020b */
[----:B------:R0:W-:Y:S01]  /*16c0*/  ATOMS.POPC.INC.32 RZ, [R49+URZ] ;  /* 0x0000000031ff7f8c */ /* 0x0001e2000d8000ff */
[----:B------:R-:W-:-:S03]  /*16d0*/  IMAD.MOV.U32 R20, RZ, RZ, RZ ;  /* 0x000000ffff147224 */ /* 0x000fc600078e00ff */
[----:B------:R0:W-:Y:S04]  /*16e0*/  ATOMS.POPC.INC.32 RZ, [R51+URZ] ;  /* 0x0000000033ff7f8c */ /* 0x0001e8000d8000ff */
[----:B------:R0:W-:Y:S04]  /*16f0*/  ATOMS.POPC.INC.32 RZ, [R53+URZ] ;  /* 0x0000000035ff7f8c */ /* 0x0001e8000d8000ff */
[----:B------:R0:W-:Y:S01]  /*1700*/  ATOMS.POPC.INC.32 RZ, [R11+URZ] ;  /* 0x000000000bff7f8c */ /* 0x0001e2000d8000ff */
[----:B------:R-:W-:Y:S06]  /*1710*/  BAR.SYNC.DEFER_BLOCKING 0x0 ;  /* 0x0000000000007b1d */ /* 0x000fec0000010000 */
[----:B-1----:R-:W-:Y:S05]  /*1720*/  @P5 BRA `(.L_x_13) ;  /* 0x00000000008c5947 */ /* 0x002fea0003800000 */
[----:B0-----:R-:W-:Y:S04]  /*1730*/  LDS R11, [R22] ;  /* 0x00000000160b7984 */ /* 0x001fe80000000800 */
[----:B------:R-:W0:Y:S04]  /*1740*/  LDS R20, [R22+0x400] ;  /* 0x0004000016147984 */ /* 0x000e280000000800 */
[----:B------:R-:W1:Y:S04]  /*1750*/  LDS R56, [R22+0x800] ;  /* 0x0008000016387984 */ /* 0x000e680000000800 */
[----:B------:R-:W2:Y:S04]  /*1760*/  LDS R60, [R22+0xc00] ;  /* 0x000c0000163c7984 */ /* 0x000ea80000000800 */
[----:B------:R-:W3:Y:S04]  /*1770*/  LDS R62, [R22+0x1000] ;  /* 0x00100000163e7984 */ /* 0x000ee80000000800 */
[----:B------:R-:W4:Y:S04]  /*1780*/  LDS R64, [R22+0x1400] ;  /* 0x0014000016407984 */ /* 0x000f280000000800 */
[----:B------:R-:W5:Y:S04]  /*1790*/  LDS R66, [R22+0x1800] ;  /* 0x0018000016427984 */ /* 0x000f680000000800 */
[----:B------:R-:W5:Y:S04]  /*17a0*/  LDS R68, [R22+0x1c00] ;  /* 0x001c000016447984 */ /* 0x000f680000000800 */
[----:B------:R-:W5:Y:S04]  /*17b0*/  LDS R70, [R22+0x2000] ;  /* 0x0020000016467984 */ /* 0x000f680000000800 */
[----:B------:R-:W5:Y:S04]  /*17c0*/  LDS R72, [R22+0x2400] ;  /* 0x0024000016487984 */ /* 0x000f680000000800 */
[----:B------:R-:W5:Y:S01]  /*17d0*/  LDS R74, [R22+0x2800] ;  /* 0x00280000164a7984 */ /* 0x000f620000000800 */
[----:B0-----:R-:W-:-:S03]  /*17e0*/  IMAD.IADD R29, R11, 0x1, R20 ;  /* 0x000000010b1d7824 */ /* 0x001fc600078e0214 */
[----:B------:R0:W-:Y:S01]  /*17f0*/  STS [R22+0x400], R11 ;  /* 0x0004000b16007388 */ /* 0x0001e20000000800 */
[----:B-1----:R-:W-:-:S03]  /*1800*/  IMAD.IADD R49, R29, 0x1, R56 ;  /* 0x000000011d317824 */ /* 0x002fc600078e0238 */
[----:B------:R-:W1:Y:S01]  /*1810*/  LDS R20, [R22+0x2c00] ;  /* 0x002c000016147984 */ /* 0x000e620000000800 */
[----:B--2---:R-:W-:-:S03]  /*1820*/  IMAD.IADD R51, R49, 0x1, R60 ;  /* 0x0000000131337824 */ /* 0x004fc600078e023c */
[----:B------:R2:W-:Y:S01]  /*1830*/  STS [R22+0x800], R29 ;  /* 0x0008001d16007388 */ /* 0x0005e20000000800 */
[----:B---3--:R-:W-:-:S03]  /*1840*/  IMAD.IADD R53, R51, 0x1, R62 ;  /* 0x0000000133357824 */ /* 0x008fc600078e023e */
[----:B------:R3:W-:Y:S01]  /*1850*/  STS [R22+0xc00], R49 ;  /* 0x000c003116007388 */ /* 0x0007e20000000800 */
[----:B----4-:R-:W-:-:S03]  /*1860*/  IMAD.IADD R55, R53, 0x1, R64 ;  /* 0x0000000135377824 */ /* 0x010fc600078e0240 */
[----:B------:R3:W-:Y:S01]  /*1870*/  STS [R22+0x1000], R51 ;  /* 0x0010003316007388 */ /* 0x0007e20000000800 */
[----:B-----5:R-:W-:-:S03]  /*1880*/  IMAD.IADD R57, R55, 0x1, R66 ;  /* 0x0000000137397824 */ /* 0x020fc600078e0242 */
[----:B------:R3:W-:Y:S01]  /*1890*/  STS [R22+0x1400], R53 ;  /* 0x0014003516007388 */ /* 0x0007e20000000800 */
[----:B------:R-:W-:-:S03]  /*18a0*/  IMAD.IADD R59, R57, 0x1, R68 ;  /* 0x00000001393b7824 */ /* 0x000fc600078e0244 */
[----:B------:R3:W-:Y:S01]  /*18b0*/  STS [R22+0x1800], R55 ;  /* 0x0018003716007388 */ /* 0x0007e20000000800 */
[----:B------:R-:W-:-:S03]  /*18c0*/  IMAD.IADD R61, R59, 0x1, R70 ;  /* 0x000000013b3d7824 */ /* 0x000fc600078e0246 */
[----:B------:R3:W-:Y:S01]  /*18d0*/  STS [R22+0x1c00], R57 ;  /* 0x001c003916007388 */ /* 0x0007e20000000800 */
[----:B0-----:R-:W-:-:S03]  /*18e0*/  IMAD.IADD R11, R61, 0x1, R72 ;  /* 0x000000013d0b7824 */ /* 0x001fc600078e0248 */
[----:B------:R3:W-:Y:S01]  /*18f0*/  STS [R22+0x2000], R59 ;  /* 0x0020003b16007388 */ /* 0x0007e20000000800 */
[----:B--2---:R-:W-:-:S03]  /*1900*/  IMAD.IADD R29, R11, 0x1, R74 ;  /* 0x000000010b1d7824 */ /* 0x004fc600078e024a */
[----:B------:R3:W-:Y:S04]  /*1910*/  STS [R22+0x2400], R61 ;  /* 0x0024003d16007388 */ /* 0x0007e80000000800 */
[----:B------:R3:W-:Y:S04]  /*1920*/  STS [R22+0x2800], R11 ;  /* 0x0028000b16007388 */ /* 0x0007e80000000800 */
[----:B------:R3:W-:Y:S01]  /*1930*/  STS [R22], RZ ;  /* 0x000000ff16007388 */ /* 0x0007e20000000800 */
[----:B-1----:R-:W-:-:S03]  /*1940*/  IMAD.IADD R20, R29, 0x1, R20 ;  /* 0x000000011d147824 */ /* 0x002fc600078e0214 */
[----:B------:R3:W-:Y:S04]  /*1950*/  STS [R22+0x2c00], R29 ;  /* 0x002c001d16007388 */ /* 0x0007e80000000800 */
.L_x_13:
[----:B------:R-:W-:Y:S05]  /*1960*/  BSYNC.RECONVERGENT B0 ;  /* 0x0000000000007941 */ /* 0x000fea0003800200 */
.L_x_12:
[C---:B------:R-:W-:Y:S01]  /*1970*/  ISETP.NE.AND P0, PT, R20.reuse, 0x1980, PT ;  /* 0x000019801400780c */ /* 0x040fe20003f05270 */
[----:B0--3--:R-:W-:Y:S01]  /*1980*/  IMAD R29, R5, 0x100, R3 ;  /* 0x00000100051d7824 */ /* 0x009fe200078e0203 */
[----:B------:R-:W-:Y:S01]  /*1990*/  @!P5 LOP3.LUT R49, R20, 0x40000000, RZ, 0xfc, !PT ;  /* 0x400000001431d812 */ /* 0x000fe200078efcff */
[----:B------:R-:W-:Y:S01]  /*19a0*/  IMAD R21, R21, 0x11, RZ ;  /* 0x0000001115157824 */ /* 0x000fe200078e02ff */
[----:B------:R-:W-:Y:S01]  /*19b0*/  ISETP.LT.U32.AND P0, PT, R3, 0x100, !P0 ;  /* 0x000001000300780c */ /* 0x000fe20004701070 */
[----:B------:R-:W-:-:S03]  /*19c0*/  IMAD.WIDE R6, R29, 0x4, R6 ;  /* 0x000000041d067825 */ /* 0x000fc600078e0206 */
[----:B------:R-:W-:Y:S02]  /*19d0*/  LOP3.LUT R11, R21, R50, RZ, 0xfc, !PT ;  /* 0x00000032150b7212 */ /* 0x000fe400078efcff */
[----:B------:R0:W-:Y:S07]  /*19e0*/  @!P5 STG.E.STRONG.SYS desc[UR6][R6.64], R49 ;  /* 0x000000310600d986 */ /* 0x0001ee000c115906 */
[----:B------:R-:W-:Y:S06]  /*19f0*/  BAR.RED.OR.DEFER_BLOCKING 0x0, P0 ;  /* 0x0000000000007b1d */ /* 0x000fec0000014800 */
[----:B------:R-:W1:Y:S02]  /*1a00*/  B2R.RESULT RZ, P0 ;  /* 0x0000000000ff731c */ /* 0x000e640000004000 */
[----:B01----:R-:W-:Y:S05]  /*1a10*/  @!P0 BRA `(.L_x_14) ;  /* 0x00000014008c8947 */ /* 0x003fea0003800000 */
[----:B------:R-:W0:Y:S01]  /*1a20*/  LDCU.64 UR4, c[0x0][0x3b8] ;  /* 0x00007700ff0477ac */ /* 0x000e220008000a00 */
[----:B------:R-:W-:Y:S01]  /*1a30*/  IADD3 R0, P0, PT, R18, R11, RZ ;  /* 0x0000000b12007210 */ /* 0x000fe20007f1e0ff */
[----:B------:R-:W-:Y:S01]  /*1a40*/  BSSY B1, `(.L_x_15) ;  /* 0x0000033000017945 */ /* 0x000fe20003800000 */
[----:B------:R-:W-:-:S03]  /*1a50*/  IMAD R19, R3, 0x8, R23 ;  /* 0x0000000803137824 */ /* 0x000fc600078e0217 */
[----:B------:R-:W-:Y:S01]  /*1a60*/  IMAD.X R47, RZ, RZ, R47, P0 ;  /* 0x000000ffff2f7224 */ /* 0x000fe200000e062f */
[----:B0-----:R-:W-:-:S04]  /*1a70*/  LEA R8, P0, R0, UR4, 0x2 ;  /* 0x0000000400087c11 */ /* 0x001fc8000f8010ff */
[----:B------:R-:W-:Y:S01]  /*1a80*/  LEA.HI.X R9, R0, UR5, R47, 0x2, P0 ;  /* 0x0000000500097c11 */ /* 0x000fe200080f142f */
[----:B------:R-:W-:Y:S08]  /*1a90*/  @P5 BRA `(.L_x_16) ;  /* 0x0000000000b45947 */ /* 0x000ff00003800000 */
[----:B------:R-:W0:Y:S02]  /*1aa0*/  LDCU.64 UR4, c[0x0][0x398] ;  /* 0x00007300ff0477ac */ /* 0x000e240008000a00 */
[----:B0-----:R-:W-:-:S04]  /*1ab0*/  LEA R46, P0, R3, UR4, 0x3 ;  /* 0x00000004032e7c11 */ /* 0x001fc8000f8018ff */
[----:B------:R-:W-:-:S05]  /*1ac0*/  LEA.HI.X R47, R3, UR5, RZ, 0x3, P0 ;  /* 0x00000005032f7c11 */ /* 0x000fca00080f1cff */
[----:B------:R-:W2:Y:S01]  /*1ad0*/  LDG.E.64 R14, desc[UR6][R46.64] ;  /* 0x000000062e0e7981 */ /* 0x000ea2000c1e1b00 */
[----:B------:R-:W-:-:S04]  /*1ae0*/  ISETP.GT.U32.AND P0, PT, R3, R45, PT ;  /* 0x0000002d0300720c */ /* 0x000fc80003f04070 */
[----:B------:R-:W-:-:S04]  /*1af0*/  SEL R21, RZ, 0x1980, !P0 ;  /* 0x00001980ff157807 */ /* 0x000fc80004000000 */
[----:B--2---:R-:W-:Y:S01]  /*1b00*/  IADD3 R14, P0, PT, R14, -R21, RZ ;  /* 0x800000150e0e7210 */ /* 0x004fe20007f1e0ff */
[----:B------:R-:W-:-:S03]  /*1b10*/  IMAD.MOV.U32 R21, RZ, RZ, R20 ;  /* 0x000000ffff157224 */ /* 0x000fc600078e0014 */
[----:B------:R-:W-:Y:S02]  /*1b20*/  IADD3.X R15, PT, PT, R15, -0x1, RZ, P0, !PT ;  /* 0xffffffff0f0f7810 */ /* 0x000fe400007fe4ff */
[----:B------:R-:W-:-:S03]  /*1b30*/  ISETP.GE.AND P0, PT, R5, 0x1, PT ;  /* 0x000000010500780c */ /* 0x000fc60003f06270 */
[----:B------:R0:W-:Y:S10]  /*1b40*/  STS.64 [R19+0x6600], R14 ;  /* 0x0066000e13007388 */ /* 0x0001f40000000a00 */
[----:B------:R-:W-:Y:S05]  /*1b50*/  @!P0 BRA `(.L_x_17) ;  /* 0x00000000006c8947 */ /* 0x000fea0003800000 */
[----:B------:R-:W-:Y:S01]  /*1b60*/  BSSY B0, `(.L_x_18) ;  /* 0x0000019000007945 */ /* 0x000fe20003800000 */
[----:B------:R-:W-:Y:S02]  /*1b70*/  IMAD.MOV.U32 R0, RZ, RZ, -0x1 ;  /* 0xffffffffff007424 */ /* 0x000fe400078e00ff */
[----:B------:R-:W-:Y:S02]  /*1b80*/  IMAD.MOV.U32 R4, RZ, RZ, R5 ;  /* 0x000000ffff047224 */ /* 0x000fe400078e0005 */
[----:B------:R-:W-:-:S07]  /*1b90*/  IMAD.MOV.U32 R21, RZ, RZ, R20 ;  /* 0x000000ffff157224 */ /* 0x000fce00078e0014 */
.L_x_22:
[----:B0-----:R-:W0:Y:S01]  /*1ba0*/  LDC.64 R14, c[0x0][0x380] ;  /* 0x0000e000ff0e7b82 */ /* 0x001e220000000a00 */
[----:B------:R-:W-:Y:S01]  /*1bb0*/  VIADD R47, R4, 0xffffffff ;  /* 0xffffffff042f7836 */ /* 0x000fe20000000000 */
[----:B------:R-:W-:Y:S03]  /*1bc0*/  BSSY B2, `(.L_x_19) ;  /* 0x0000008000027945 */ /* 0x000fe60003800000 */
[----:B------:R-:W-:-:S04]  /*1bd0*/  IMAD R29, R47, 0x100, R3 ;  /* 0x000001002f1d7824 */ /* 0x000fc800078e0203 */
[----:B0-----:R-:W-:-:S07]  /*1be0*/  IMAD.WIDE R14, R29, 0x4, R14 ;  /* 0x000000041d0e7825 */ /* 0x001fce00078e020e */
.L_x_20:
[----:B------:R-:W-:Y:S05]  /*1bf0*/  YIELD ;  /* 0x0000000000007946 */ /* 0x000fea0003800000 */
[----:B------:R0:W-:Y:S06]  /*1c00*/  MEMBAR.SC.CTA ;  /* 0x0000000000007992 */ /* 0x0001ec0000000000 */
[----:B0-----:R-:W2:Y:S02]  /*1c10*/  LDG.E.STRONG.SYS R10, desc[UR6][R14.64] ;  /* 0x000000060e0a7981 */ /* 0x001ea4000c1f5900 */
[----:B--2---:R-:W-:-:S13]  /*1c20*/  ISETP.NE.AND P0, PT, R10, RZ, PT ;  /* 0x000000ff0a00720c */ /* 0x004fda0003f05270 */
[----:B------:R-:W-:Y:S05]  /*1c30*/  @!P0 BRA `(.L_x_20) ;  /* 0xfffffffc00ec8947 */ /* 0x000fea000383ffff */
[----:B------:R-:W-:Y:S05]  /*1c40*/  BSYNC B2 ;  /* 0x0000000000027941 */ /* 0x000fea0003800000 */
.L_x_19:
[----:B------:R-:W-:Y:S01]  /*1c50*/  BSSY.RECONVERGENT B2, `(.L_x_21) ;  /* 0x0000006000027945 */ /* 0x000fe20003800200 */
[C---:B------:R-:W-:Y:S02]  /*1c60*/  ISETP.GT.AND P0, PT, R10.reuse, -0x1, PT ;  /* 0xffffffff0a00780c */ /* 0x040fe40003f04270 */
[----:B------:R-:W-:Y:S01]  /*1c70*/  LOP3.LUT R10, R10, 0x3fffffff, RZ, 0xc0, !PT ;  /* 0x3fffffff0a0a7812 */ /* 0x000fe200078ec0ff */
[----:B------:R-:W-:Y:S05]  /*1c80*/  WARPSYNC.EXCLUSIVE R0 ;  /* 0x0000000000007348 */ /* 0x000fea0003a00000 */
[----:B------:R-:W-:-:S05]  /*1c90*/  IMAD.IADD R21, R10, 0x1, R21 ;  /* 0x000000010a157824 */ /* 0x000fca00078e0215 */
[----:B------:R-:W-:-:S07]  /*1ca0*/  VOTE.ANY R0, PT, P0 ;  /* 0x0000000000007806 */ /* 0x000fce00000e0100 */
[----:B------:R-:W-:Y:S05]  /*1cb0*/  BSYNC.RECONVERGENT B2 ;  /* 0x0000000000027941 */ /* 0x000fea0003800200 */
.L_x_21:
[----:B------:R-:W-:Y:S01]  /*1cc0*/  ISETP.GT.U32.AND P1, PT, R4, 0x1, PT ;  /* 0x000000010400780c */ /* 0x000fe20003f24070 */
[----:B------:R-:W-:-:S12]  /*1cd0*/  IMAD.MOV.U32 R4, RZ, RZ, R47 ;  /* 0x000000ffff047224 */ /* 0x000fd800078e002f */
[----:B------:R-:W-:Y:S05]  /*1ce0*/  @P0 BRA P1, `(.L_x_22) ;  /* 0xfffffffc00ac0947 */ /* 0x000fea000083ffff */
[----:B------:R-:W-:Y:S05]  /*1cf0*/  BSYNC B0 ;  /* 0x0000000000007941 */ /* 0x000fea0003800000 */
.L_x_18:
[----:B------:R1:W2:Y:S02]  /*1d00*/  LDS.64 R14, [R19+0x6600] ;  /* 0x00660000130e7984 */ /* 0x0002a40000000a00 */
.L_x_17:
[C---:B------:R-:W-:Y:S01]  /*1d10*/  IMAD.IADD R29, R21.reuse, 0x1, -R20 ;  /* 0x00000001151d7824 */ /* 0x040fe200078e0a14 */
[----:B------:R-:W-:-:S04]  /*1d20*/  LOP3.LUT R21, R21, 0x80000000, RZ, 0xfc, !PT ;  /* 0x8000000015157812 */ /* 0x000fc800078efcff */
[C---:B0-2---:R-:W-:Y:S01]  /*1d30*/  IADD3 R14, P0, PT, R29.reuse, R14, RZ ;  /* 0x0000000e1d0e7210 */ /* 0x045fe20007f1e0ff */
[----:B------:R0:W-:Y:S03]  /*1d40*/  STG.E.STRONG.SYS desc[UR6][R6.64], R21 ;  /* 0x0000001506007986 */ /* 0x0001e6000c115906 */
[----:B------:R-:W-:-:S05]  /*1d50*/  LEA.HI.X.SX32 R15, R29, R15, 0x1, P0 ;  /* 0x0000000f1d0f7211 */ /* 0x000fca00000f0eff */
[----:B------:R0:W-:Y:S04]  /*1d60*/  STS.64 [R19+0x6600], R14 ;  /* 0x0066000e13007388 */ /* 0x0001e80000000a00 */
.L_x_16:
[----:B------:R-:W-:Y:S05]  /*1d70*/  BSYNC B1 ;  /* 0x0000000000017941 */ /* 0x000fea0003800000 */
.L_x_15:
[----:B------:R-:W2:Y:S01]  /*1d80*/  LDC R0, c[0x0][0x3c0] ;  /* 0x0000f000ff007b82 */ /* 0x000ea20000000800 */
[----:B------:R-:W-:Y:S01]  /*1d90*/  IMAD.MOV.U32 R16, RZ, RZ, -0x1 ;  /* 0xffffffffff107424 */ /* 0x000fe200078e00ff */
[----:B------:R-:W-:Y:S01]  /*1da0*/  ISETP.GT.AND P0, PT, R13, -0x1, PT ;  /* 0xffffffff0d00780c */ /* 0x000fe20003f04270 */
[----:B------:R-:W-:Y:S01]  /*1db0*/  IMAD R23, R45, 0x8, R23 ;  /* 0x000000082d177824 */ /* 0x000fe200078e0217 */
[----:B------:R-:W-:Y:S02]  /*1dc0*/  ISETP.GT.AND P3, PT, R12, -0x1, PT ;  /* 0xffffffff0c00780c */ /* 0x000fe40003f64270 */
[----:B------:R-:W-:Y:S02]  /*1dd0*/  SEL R4, R16, 0x80000000, P0 ;  /* 0x8000000010047807 */ /* 0x000fe40000000000 */
[----:B0-----:R-:W0:Y:S01]  /*1de0*/  LDC.64 R6, c[0x0][0x390] ;  /* 0x0000e400ff067b82 */ /* 0x001e220000000a00 */
[----:B------:R-:W-:Y:S02]  /*1df0*/  ISETP.GT.AND P4, PT, R43, -0x1, PT ;  /* 0xffffffff2b00780c */ /* 0x000fe40003f84270 */
[----:B------:R-:W-:-:S02]  /*1e00*/  ISETP.GT.AND P2, PT, R24, -0x1, PT ;  /* 0xffffffff1800780c */ /* 0x000fc40003f44270 */
[----:B------:R-:W-:Y:S02]  /*1e10*/  LOP3.LUT R13, R4, R13, RZ, 0x3c, !PT ;  /* 0x0000000d040d7212 */ /* 0x000fe400078e3cff */
[C---:B------:R-:W-:Y:S02]  /*1e20*/  SEL R15, R16.reuse, 0x80000000, P3 ;  /* 0x80000000100f7807 */ /* 0x040fe40001800000 */
[C---:B------:R-:W-:Y:S02]  /*1e30*/  SEL R4, R16.reuse, 0x80000000, P4 ;  /* 0x8000000010047807 */ /* 0x040fe40002000000 */
[----:B------:R-:W-:Y:S02]  /*1e40*/  SEL R21, R16, 0x80000000, P2 ;  /* 0x8000000010157807 */ /* 0x000fe40001000000 */
[----:B------:R-:W-:Y:S02]  /*1e50*/  LOP3.LUT R12, R15, R12, RZ, 0x3c, !PT ;  /* 0x0000000c0f0c7212 */ /* 0x000fe400078e3cff */
[----:B------:R-:W-:-:S02]  /*1e60*/  LOP3.LUT R43, R4, R43, RZ, 0x3c, !PT ;  /* 0x0000002b042b7212 */ /* 0x000fc400078e3cff */
[----:B--2---:R-:W-:Y:S02]  /*1e70*/  ISETP.GE.AND P0, PT, R35, R0, PT ;  /* 0x000000002300720c */ /* 0x004fe40003f06270 */
[----:B------:R-:W-:Y:S02]  /*1e80*/  LOP3.LUT R24, R21, R24, RZ, 0x3c, !PT ;  /* 0x0000001815187212 */ /* 0x000fe400078e3cff */
[----:B0-----:R-:W-:-:S04]  /*1e90*/  ISETP.EQ.U32.AND P1, PT, R6, RZ, PT ;  /* 0x000000ff0600720c */ /* 0x001fc80003f22070 */
[----:B------:R-:W-:Y:S02]  /*1ea0*/  ISETP.EQ.OR.EX P0, PT, R7, RZ, !P0, P1 ;  /* 0x000000ff0700720c */ /* 0x000fe40004702710 */
[----:B------:R-:W-:Y:S02]  /*1eb0*/  ISETP.GT.AND P1, PT, R27, -0x1, PT ;  /* 0xffffffff1b00780c */ /* 0x000fe40003f24270 */
[----:B------:R-:W-:Y:S02]  /*1ec0*/  ISETP.GT.U32.OR P0, PT, R3, 0xff, P0 ;  /* 0x000000ff0300780c */ /* 0x000fe40000704470 */
[----:B------:R-:W-:-:S04]  /*1ed0*/  SEL R10, R16, 0x80000000, P1 ;  /* 0x80000000100a7807 */ /* 0x000fc80000800000 */
[----:B------:R-:W-:-:S07]  /*1ee0*/  LOP3.LUT R27, R10, R27, RZ, 0x3c, !PT ;  /* 0x0000001b0a1b7212 */ /* 0x000fce00078e3cff */
[----:B------:R-:W-:Y:S05]  /*1ef0*/  @P0 BRA `(.L_x_23) ;  /* 0x0000000000240947 */ /* 0x000fea0003800000 */
[----:B------:R-:W0:Y:S01]  /*1f00*/  LDS.64 R14, [R19+0x6600] ;  /* 0x00660000130e7984 */ /* 0x000e220000000a00 */
[C---:B------:R-:W-:Y:S02]  /*1f10*/  ISETP.GT.U32.AND P0, PT, R3.reuse, R45, PT ;  /* 0x0000002d0300720c */ /* 0x040fe40003f04070 */
[----:B------:R-:W-:Y:S02]  /*1f20*/  SHF.R.S32.HI R21, RZ, 0x1f, R20 ;  /* 0x0000001fff157819 */ /* 0x000fe40000011414 */
[----:B------:R-:W-:Y:S02]  /*1f30*/  SEL R29, RZ, 0x1980, !P0 ;  /* 0x00001980ff1d7807 */ /* 0x000fe40004000000 */
[----:B------:R-:W-:-:S04]  /*1f40*/  LEA R6, P2, R3, R6, 0x3 ;  /* 0x0000000603067211 */ /* 0x000fc800078418ff */
[----:B------:R-:W-:Y:S02]  /*1f50*/  LEA.HI.X R7, R3, R7, RZ, 0x3, P2 ;  /* 0x0000000703077211 */ /* 0x000fe400010f1cff */
[----:B0-----:R-:W-:-:S04]  /*1f60*/  IADD3 R20, P0, P1, R14, R29, R20 ;  /* 0x0000001d0e147210 */ /* 0x001fc8000791e014 */
[----:B------:R-:W-:-:S05]  /*1f70*/  IADD3.X R21, PT, PT, R15, RZ, R21, P0, P1 ;  /* 0x000000ff0f157210 */ /* 0x000fca00007e2415 */
[----:B------:R0:W-:Y:S04]  /*1f80*/  STG.E.64 desc[UR6][R6.64], R20 ;  /* 0x0000001406007986 */ /* 0x0001e8000c101b06 */
.L_x_23:
[----:B------:R-:W-:Y:S05]  /*1f90*/  WARPSYNC.ALL ;  /* 0x0000000000007948 */ /* 0x000fea0003800000 */
[----:B------:R-:W-:Y:S01]  /*1fa0*/  BAR.SYNC.DEFER_BLOCKING 0x0 ;  /* 0x0000000000007b1d */ /* 0x000fe20000010000 */
[----:B------:R-:W-:Y:S02]  /*1fb0*/  ISETP.GT.AND P0, PT, R25, -0x1, PT ;  /* 0xffffffff1900780c */ /* 0x000fe40003f04270 */
[----:B------:R-:W-:Y:S02]  /*1fc0*/  ISETP.GT.AND P1, PT, R17, -0x1, PT ;  /* 0xffffffff1100780c */ /* 0x000fe40003f24270 */
[----:B------:R-:W-:-:S02]  /*1fd0*/  SEL R4, R16, 0x80000000, P0 ;  /* 0x8000000010047807 */ /* 0x000fc40000000000 */
[----:B------:R-:W-:Y:S02]  /*1fe0*/  ISETP.GT.AND P0, PT, R39, -0x1, PT ;  /* 0xffffffff2700780c */ /* 0x000fe40003f04270 */
[----:B------:R-:W-:Y:S02]  /*1ff0*/  ISETP.GT.AND P2, PT, R41, -0x1, PT ;  /* 0xffffffff2900780c */ /* 0x000fe40003f44270 */
[----:B------:R-:W-:Y:S02]  /*2000*/  ISETP.GT.AND P3, PT, R36, -0x1, PT ;  /* 0xffffffff2400780c */ /* 0x000fe40003f64270 */
[----:B------:R-:W-:Y:S02]  /*2010*/  LOP3.LUT R25, R4, R25, RZ, 0x3c, !PT ;  /* 0x0000001904197212 */ /* 0x000fe400078e3cff */
[----:B------:R-:W-:Y:S02]  /*2020*/  SEL R4, R16, 0x80000000, P0 ;  /* 0x8000000010047807 */ /* 0x000fe40000000000 */
[----:B------:R-:W-:-:S02]  /*2030*/  ISETP.GT.AND P0, PT, R35, R0, PT ;  /* 0x000000002300720c */ /* 0x000fc40003f04270 */
[C---:B0-----:R-:W-:Y:S02]  /*2040*/  SEL R6, R16.reuse, 0x80000000, P1 ;  /* 0x8000000010067807 */ /* 0x041fe40000800000 */
[C---:B------:R-:W-:Y:S02]  /*2050*/  SEL R10, R16.reuse, 0x80000000, P2 ;  /* 0x80000000100a7807 */ /* 0x040fe40001000000 */
[----:B------:R-:W-:Y:S01]  /*2060*/  SEL R7, R16, 0x80000000, P3 ;  /* 0x8000000010077807 */ /* 0x000fe20001800000 */
[----:B------:R0:W2:Y:S01]  /*2070*/  LDS.64 R2, [R23+0x6600] ;  /* 0x0066000017027984 */ /* 0x0000a20000000a00 */
[----:B------:R-:W-:Y:S02]  /*2080*/  ISETP.GT.AND P1, PT, R34, -0x1, PT ;  /* 0xffffffff2200780c */ /* 0x000fe40003f24270 */
[----:B------:R-:W-:Y:S02]  /*2090*/  ISETP.GT.AND P2, PT, R37, -0x1, PT ;  /* 0xffffffff2500780c */ /* 0x000fe40003f44270 */
[----:B------:R-:W-:-:S02]  /*20a0*/  ISETP.GT.AND P3, PT, R32, -0x1, PT ;  /* 0xffffffff2000780c */ /* 0x000fc40003f64270 */
[----:B------:R-:W-:Y:S02]  /*20b0*/  LOP3.LUT R21, R6, R17, RZ, 0x3c, !PT ;  /* 0x0000001106157212 */ /* 0x000fe400078e3cff */
[----:B------:R-:W-:Y:S02]  /*20c0*/  LOP3.LUT R29, R7, R36, RZ, 0x3c, !PT ;  /* 0x00000024071d7212 */ /* 0x000fe400078e3cff */
[C---:B------:R-:W-:Y:S02]  /*20d0*/  SEL R7, R16.reuse, 0x80000000, P1 ;  /* 0x8000000010077807 */ /* 0x040fe40000800000 */
[C---:B------:R-:W-:Y:S02]  /*20e0*/  SEL R6, R16.reuse, 0x80000000, P2 ;  /* 0x8000000010067807 */ /* 0x040fe40001000000 */
[----:B------:R-:W-:Y:S02]  /*20f0*/  SEL R15, R16, 0x80000000, P3 ;  /* 0x80000000100f7807 */ /* 0x000fe40001800000 */
[----:B------:R-:W-:-:S02]  /*2100*/  ISETP.GT.AND P1, PT, R33, -0x1, PT ;  /* 0xffffffff2100780c */ /* 0x000fc40003f24270 */
[----:B------:R-:W-:Y:S02]  /*2110*/  ISETP.GT.AND P2, PT, R30, -0x1, PT ;  /* 0xffffffff1e00780c */ /* 0x000fe40003f44270 */
[----:B------:R-:W-:Y:S02]  /*2120*/  ISETP.GT.AND P3, PT, R31, -0x1, PT ;  /* 0xffffffff1f00780c */ /* 0x000fe40003f64270 */
[----:B------:R-:W-:Y:S02]  /*2130*/  ISETP.GT.AND P4, PT, R28, -0x1, PT ;  /* 0xffffffff1c00780c */ /* 0x000fe40003f84270 */
[----:B------:R-:W-:Y:S02]  /*2140*/  LOP3.LUT R39, R4, R39, RZ, 0x3c, !PT ;  /* 0x0000002704277212 */ /* 0x000fe400078e3cff */
[----:B0-----:R-:W-:Y:S02]  /*2150*/  LOP3.LUT R23, R7, R34, RZ, 0x3c, !PT ;  /* 0x0000002207177212 */ /* 0x001fe400078e3cff */
[----:B------:R-:W-:-:S02]  /*2160*/  LOP3.LUT R37, R6, R37, RZ, 0x3c, !PT ;  /* 0x0000002506257212 */ /* 0x000fc400078e3cff */
[----:B------:R-:W-:Y:S02]  /*2170*/  LOP3.LUT R45, R15, R32, RZ, 0x3c, !PT ;  /* 0x000000200f2d7212 */ /* 0x000fe400078e3cff */
[C---:B------:R-:W-:Y:S02]  /*2180*/  SEL R4, R16.reuse, 0x80000000, P1 ;  /* 0x8000000010047807 */ /* 0x040fe40000800000 */
[C---:B------:R-:W-:Y:S02]  /*2190*/  SEL R7, R16.reuse, 0x80000000, P2 ;  /* 0x8000000010077807 */ /* 0x040fe40001000000 */
[C---:B------:R-:W-:Y:S02]  /*21a0*/  SEL R6, R16.reuse, 0x80000000, P3 ;  /* 0x8000000010067807 */ /* 0x040fe40001800000 */
[----:B------:R-:W-:Y:S02]  /*21b0*/  SEL R15, R16, 0x80000000, P4 ;  /* 0x80000000100f7807 */ /* 0x000fe40002000000 */
[----:B------:R-:W-:-:S02]  /*21c0*/  LOP3.LUT R41, R10, R41, RZ, 0x3c, !PT ;  /* 0x000000290a297212 */ /* 0x000fc400078e3cff */
[----:B------:R-:W-:Y:S02]  /*21d0*/  LOP3.LUT R33, R4, R33, RZ, 0x3c, !PT ;  /* 0x0000002104217212 */ /* 0x000fe400078e3cff */
[----:B------:R-:W-:Y:S02]  /*21e0*/  LOP3.LUT R35, R7, R30, RZ, 0x3c, !PT ;  /* 0x0000001e07237212 */ /* 0x000fe400078e3cff */
[----:B------:R-:W-:Y:S02]  /*21f0*/  LOP3.LUT R31, R6, R31, RZ, 0x3c, !PT ;  /* 0x0000001f061f7212 */ /* 0x000fe400078e3cff */
[----:B------:R-:W-:Y:S01]  /*2200*/  LOP3.LUT R47, R15, R28, RZ, 0x3c, !PT ;  /* 0x0000001c0f2f7212 */ /* 0x000fe200078e3cff */
[----:B--2---:R-:W-:Y:S06]  /*2210*/  @P0 BRA `(.L_x_24) ;  /* 0x00000000005c0947 */ /* 0x004fec0003800000 */
[----:B------:R-:W0:Y:S01]  /*2220*/  LDCU.64 UR4, c[0x0][0x3a0] ;  /* 0x00007400ff0477ac */ /* 0x000e220008000a00 */
[----:B------:R-:W-:-:S05]  /*2230*/  IADD3 R4, P1, PT, R11, R2, RZ ;  /* 0x000000020b047210 */ /* 0x000fca0007f3e0ff */
[----:B------:R-:W-:Y:S01]  /*2240*/  IMAD.X R7, RZ, RZ, R3, P1 ;  /* 0x000000ffff077224 */ /* 0x000fe200008e0603 */
[----:B0-----:R-:W-:-:S04]  /*2250*/  LEA R2, P1, R4, UR4, 0x2 ;  /* 0x0000000404027c11 */ /* 0x001fc8000f8210ff */
[----:B------:R-:W-:-:S05]  /*2260*/  LEA.HI.X R3, R4, UR5, R7, 0x2, P1 ;  /* 0x0000000504037c11 */ /* 0x000fca00088f1407 */
[----:B------:R0:W-:Y:S04]  /*2270*/  STG.E desc[UR6][R2.64], R13 ;  /* 0x0000000d02007986 */ /* 0x0001e8000c101906 */
        /* <DEDUP_REMOVED lines=15> */
[----:B------:R0:W-:Y:S01]  /*2370*/  STG.E desc[UR6][R2.64+0x800], R47 ;  /* 0x0008002f02007986 */ /* 0x0001e2000c101906 */
[----:B------:R-:W-:Y:S05]  /*2380*/  BRA `(.L_x_25) ;  /* 0x0000000000e07947 */ /* 0x000fea0003800000 */
.L_x_24:
[----:B------:R-:W0:Y:S01]  /*2390*/  LDCU.64 UR4, c[0x0][0x3a0] ;  /* 0x00007400ff0477ac */ /* 0x000e220008000a00 */
[----:B------:R-:W-:Y:S01]  /*23a0*/  IMAD R6, R5, -0x1980, R0 ;  /* 0xffffe68005067824 */ /* 0x000fe200078e0200 */
[C---:B------:R-:W-:Y:S01]  /*23b0*/  IADD3 R4, P1, PT, R11.reuse, R2, RZ ;  /* 0x000000020b047210 */ /* 0x040fe20007f3e0ff */
[C---:B------:R-:W-:Y:S02]  /*23c0*/  VIADD R15, R11.reuse, 0x20 ;  /* 0x000000200b0f7836 */ /* 0x040fe40000000000 */
[C---:B------:R-:W-:Y:S01]  /*23d0*/  VIADD R17, R11.reuse, 0x40 ;  /* 0x000000400b117836 */ /* 0x040fe20000000000 */
[-C--:B------:R-:W-:Y:S01]  /*23e0*/  ISETP.GE.AND P5, PT, R11, R6.reuse, PT ;  /* 0x000000060b00720c */ /* 0x080fe20003fa6270 */
[----:B------:R-:W-:Y:S01]  /*23f0*/  IMAD.X R7, RZ, RZ, R3, P1 ;  /* 0x000000ffff077224 */ /* 0x000fe200008e0603 */
[-C--:B------:R-:W-:Y:S01]  /*2400*/  ISETP.GE.AND P4, PT, R15, R6.reuse, PT ;  /* 0x000000060f00720c */ /* 0x080fe20003f86270 */
[----:B------:R-:W-:Y:S01]  /*2410*/  VIADD R15, R11, 0x60 ;  /* 0x000000600b0f7836 */ /* 0x000fe20000000000 */
[----:B------:R-:W-:Y:S01]  /*2420*/  ISETP.GE.AND P3, PT, R17, R6, PT ;  /* 0x000000061100720c */ /* 0x000fe20003f66270 */
[----:B------:R-:W-:-:S02]  /*2430*/  VIADD R17, R11, 0x80 ;  /* 0x000000800b117836 */ /* 0x000fc40000000000 */
[----:B-1----:R-:W-:Y:S01]  /*2440*/  VIADD R19, R11, 0xa0 ;  /* 0x000000a00b137836 */ /* 0x002fe20000000000 */
[-C--:B------:R-:W-:Y:S01]  /*2450*/  ISETP.GE.AND P2, PT, R15, R6.reuse, PT ;  /* 0x000000060f00720c */ /* 0x080fe20003f46270 */
[----:B------:R-:W-:Y:S01]  /*2460*/  VIADD R15, R11, 0xc0 ;  /* 0x000000c00b0f7836 */ /* 0x000fe20000000000 */
[C---:B0-----:R-:W-:Y:S02]  /*2470*/  LEA R2, P1, R4.reuse, UR4, 0x2 ;  /* 0x0000000404027c11 */ /* 0x041fe4000f8210ff */
[-C--:B------:R-:W-:Y:S02]  /*2480*/  ISETP.GE.AND P6, PT, R19, R6.reuse, PT ;  /* 0x000000061300720c */ /* 0x080fe40003fc6270 */
[----:B------:R-:W-:Y:S02]  /*2490*/  LEA.HI.X R3, R4, UR5, R7, 0x2, P1 ;  /* 0x0000000504037c11 */ /* 0x000fe400088f1407 */
[----:B------:R-:W-:Y:S01]  /*24a0*/  ISETP.GE.AND P1, PT, R17, R6, PT ;  /* 0x000000061100720c */ /* 0x000fe20003f26270 */
[----:B------:R-:W-:-:S02]  /*24b0*/  VIADD R17, R11, 0xe0 ;  /* 0x000000e00b117836 */ /* 0x000fc40000000000 */
[----:B------:R0:W-:Y:S01]  /*24c0*/  @!P5 STG.E desc[UR6][R2.64], R13 ;  /* 0x0000000d0200d986 */ /* 0x0001e2000c101906 */
[-C--:B------:R-:W-:Y:S01]  /*24d0*/  ISETP.GE.AND P5, PT, R15, R6.reuse, PT ;  /* 0x000000060f00720c */ /* 0x080fe20003fa6270 */
[----:B------:R-:W-:Y:S02]  /*24e0*/  VIADD R15, R11, 0x100 ;  /* 0x000001000b0f7836 */ /* 0x000fe40000000000 */
[----:B------:R1:W-:Y:S03]  /*24f0*/  @!P3 STG.E desc[UR6][R2.64+0x100], R43 ;  /* 0x0001002b0200b986 */ /* 0x0003e6000c101906 */
[-C--:B------:R-:W-:Y:S01]  /*2500*/  ISETP.GE.AND P3, PT, R15, R6.reuse, PT ;  /* 0x000000060f00720c */ /* 0x080fe20003f66270 */
[----:B------:R-:W-:Y:S01]  /*2510*/  VIADD R15, R11, 0x140 ;  /* 0x000001400b0f7836 */ /* 0x000fe20000000000 */
[----:B------:R1:W-:Y:S01]  /*2520*/  @!P4 STG.E desc[UR6][R2.64+0x80], R12 ;  /* 0x0000800c0200c986 */ /* 0x0003e2000c101906 */
[----:B------:R-:W-:Y:S01]  /*2530*/  ISETP.GE.AND P4, PT, R17, R6, PT ;  /* 0x000000061100720c */ /* 0x000fe20003f86270 */
[----:B------:R-:W-:-:S02]  /*2540*/  VIADD R17, R11, 0x120 ;  /* 0x000001200b117836 */ /* 0x000fc40000000000 */
[----:B------:R1:W-:Y:S01]  /*2550*/  @!P1 STG.E desc[UR6][R2.64+0x200], R27 ;  /* 0x0002001b02009986 */ /* 0x0003e2000c101906 */
[-C--:B------:R-:W-:Y:S01]  /*2560*/  ISETP.GE.AND P1, PT, R15, R6.reuse, PT ;  /* 0x000000060f00720c */ /* 0x080fe20003f26270 */
[C---:B0-----:R-:W-:Y:S02]  /*2570*/  VIADD R13, R11.reuse, 0x160 ;  /* 0x000001600b0d7836 */ /* 0x041fe40000000000 */
[----:B------:R-:W-:Y:S01]  /*2580*/  VIADD R15, R11, 0x180 ;  /* 0x000001800b0f7836 */ /* 0x000fe20000000000 */
[----:B------:R1:W-:Y:S01]  /*2590*/  @!P2 STG.E desc[UR6][R2.64+0x180], R24 ;  /* 0x000180180200a986 */ /* 0x0003e2000c101906 */
[----:B------:R-:W-:-:S03]  /*25a0*/  ISETP.GE.AND P2, PT, R17, R6, PT ;  /* 0x000000061100720c */ /* 0x000fc60003f46270 */
[----:B------:R1:W-:Y:S01]  /*25b0*/  @!P6 STG.E desc[UR6][R2.64+0x280], R25 ;  /* 0x000280190200e986 */ /* 0x0003e2000c101906 */
[-C--:B------:R-:W-:Y:S01]  /*25c0*/  ISETP.GE.AND P6, PT, R13, R6.reuse, PT ;  /* 0x000000060d00720c */ /* 0x080fe20003fc6270 */
[----:B------:R-:W-:Y:S02]  /*25d0*/  VIADD R13, R11, 0x1a0 ;  /* 0x000001a00b0d7836 */ /* 0x000fe40000000000 */
[----:B------:R1:W-:Y:S01]  /*25e0*/  @!P5 STG.E desc[UR6][R2.64+0x300], R21 ;  /* 0x000300150200d986 */ /* 0x0003e2000c101906 */
[-C--:B------:R-:W-:Y:S01]  /*25f0*/  ISETP.GE.AND P5, PT, R15, R6.reuse, PT ;  /* 0x000000060f00720c */ /* 0x080fe20003fa6270 */
[----:B------:R-:W-:Y:S02]  /*2600*/  VIADD R15, R11, 0x1c0 ;  /* 0x000001c00b0f7836 */ /* 0x000fe40000000000 */
[----:B------:R1:W-:Y:S01]  /*2610*/  @!P4 STG.E desc[UR6][R2.64+0x380], R41 ;  /* 0x000380290200c986 */ /* 0x0003e2000c101906 */
[----:B------:R-:W-:Y:S01]  /*2620*/  ISETP.GE.AND P4, PT, R13, R6, PT ;  /* 0x000000060d00720c */ /* 0x000fe20003f86270 */
[----:B------:R-:W-:-:S02]  /*2630*/  VIADD R13, R11, 0x1e0 ;  /* 0x000001e00b0d7836 */ /* 0x000fc40000000000 */
[----:B------:R1:W-:Y:S01]  /*2640*/  @!P3 STG.E desc[UR6][R2.64+0x400], R29 ;  /* 0x0004001d0200b986 */ /* 0x0003e2000c101906 */
[-C--:B------:R-:W-:Y:S01]  /*2650*/  ISETP.GE.AND P3, PT, R15, R6.reuse, PT ;  /* 0x000000060f00720c */ /* 0x080fe20003f66270 */
[----:B------:R-:W-:Y:S02]  /*2660*/  VIADD R15, R11, 0x200 ;  /* 0x000002000b0f7836 */ /* 0x000fe40000000000 */
[----:B------:R1:W-:Y:S01]  /*2670*/  @!P2 STG.E desc[UR6][R2.64+0x480], R39 ;  /* 0x000480270200a986 */ /* 0x0003e2000c101906 */
[----:B------:R-:W-:-:S03]  /*2680*/  ISETP.GE.AND P2, PT, R13, R6, PT ;  /* 0x000000060d00720c */ /* 0x000fc60003f46270 */
[----:B------:R1:W-:Y:S01]  /*2690*/  @!P1 STG.E desc[UR6][R2.64+0x500], R23 ;  /* 0x0005001702009986 */ /* 0x0003e2000c101906 */
[----:B------:R-:W-:-:S03]  /*26a0*/  ISETP.GE.AND P1, PT, R15, R6, PT ;  /* 0x000000060f00720c */ /* 0x000fc60003f26270 */
[----:B------:R1:W-:Y:S04]  /*26b0*/  @!P6 STG.E desc[UR6][R2.64+0x580], R37 ;  /* 0x000580250200e986 */ /* 0x0003e8000c101906 */
[----:B------:R1:W-:Y:S04]  /*26c0*/  @!P5 STG.E desc[UR6][R2.64+0x600], R45 ;  /* 0x0006002d0200d986 */ /* 0x0003e8000c101906 */
[----:B------:R1:W-:Y:S04]  /*26d0*/  @!P4 STG.E desc[UR6][R2.64+0x680], R33 ;  /* 0x000680210200c986 */ /* 0x0003e8000c101906 */
[----:B------:R1:W-:Y:S04]  /*26e0*/  @!P3 STG.E desc[UR6][R2.64+0x700], R35 ;  /* 0x000700230200b986 */ /* 0x0003e8000c101906 */
[----:B------:R1:W-:Y:S04]  /*26f0*/  @!P2 STG.E desc[UR6][R2.64+0x780], R31 ;  /* 0x0007801f0200a986 */ /* 0x0003e8000c101906 */
[----:B------:R1:W-:Y:S02]  /*2700*/  @!P1 STG.E desc[UR6][R2.64+0x800], R47 ;  /* 0x0008002f02009986 */ /* 0x0003e4000c101906 */
.L_x_25:
[----:B------:R-:W-:Y:S05]  /*2710*/  @P0 BRA `(.L_x_26) ;  /* 0x0000000000480947 */ /* 0x000fea0003800000 */
[----:B0-----:R0:W5:Y:S04]  /*2720*/  LDG.E R13, desc[UR6][R8.64] ;  /* 0x00000006080d7981 */ /* 0x001168000c1e1900 */
[----:B------:R0:W5:Y:S04]  /*2730*/  LDG.E R15, desc[UR6][R8.64+0x80] ;  /* 0x00008006080f7981 */ /* 0x000168000c1e1900 */
[----:B------:R0:W5:Y:S04]  /*2740*/  LDG.E R17, desc[UR6][R8.64+0x100] ;  /* 0x0001000608117981 */ /* 0x000168000c1e1900 */
[----:B-1----:R0:W5:Y:S04]  /*2750*/  LDG.E R19, desc[UR6][R8.64+0x180] ;  /* 0x0001800608137981 */ /* 0x002168000c1e1900 */
        /* <DEDUP_REMOVED lines=14> */
.L_x_26:
[----:B------:R-:W-:Y:S02]  /*2840*/  IMAD.IADD R18, R0, 0x1, -R18 ;  /* 0x0000000100127824 */ /* 0x000fe400078e0a12 */
[C---:B01----:R-:W-:Y:S02]  /*2850*/  VIADD R3, R11.reuse, 0x20 ;  /* 0x000000200b037836 */ /* 0x043fe40000000000 */
[C---:B------:R-:W-:Y:S01]  /*2860*/  VIADD R47, R11.reuse, 0x40 ;  /* 0x000000400b2f7836 */ /* 0x040fe20000000000 */
[CC--:B------:R-:W-:Y:S01]  /*2870*/  ISETP.GE.AND P5, PT, R11.reuse, R18.reuse, PT ;  /* 0x000000120b00720c */ /* 0x0c0fe20003fa6270 */
[----:B------:R-:W-:Y:S01]  /*2880*/  VIADD R49, R11, 0x80 ;  /* 0x000000800b317836 */ /* 0x000fe20000000000 */
[-C--:B------:R-:W-:Y:S01]  /*2890*/  ISETP.GE.AND P4, PT, R3, R18.reuse, PT ;  /* 0x000000120300720c */ /* 0x080fe20003f86270 */
[----:B------:R-:W-:Y:S01]  /*28a0*/  VIADD R3, R11, 0x60 ;  /* 0x000000600b037836 */ /* 0x000fe20000000000 */
[-C--:B------:R-:W-:Y:S01]  /*28b0*/  ISETP.GE.AND P3, PT, R47, R18.reuse, PT ;  /* 0x000000122f00720c */ /* 0x080fe20003f66270 */
[----:B------:R-:W-:Y:S01]  /*28c0*/  VIADD R47, R11, 0xa0 ;  /* 0x000000a00b2f7836 */ /* 0x000fe20000000000 */
[----:B------:R-:W-:-:S02]  /*28d0*/  ISETP.GE.AND P1, PT, R49, R18, PT ;  /* 0x000000123100720c */ /* 0x000fc40003f26270 */
[-C--:B------:R-:W-:Y:S01]  /*28e0*/  ISETP.GE.AND P2, PT, R3, R18.reuse, PT ;  /* 0x000000120300720c */ /* 0x080fe20003f46270 */
[----:B------:R-:W-:Y:S01]  /*28f0*/  VIADD R3, R11, 0xc0 ;  /* 0x000000c00b037836 */ /* 0x000fe20000000000 */
[-C--:B------:R-:W-:Y:S01]  /*2900*/  ISETP.GE.AND P6, PT, R47, R18.reuse, PT ;  /* 0x000000122f00720c */ /* 0x080fe20003fc6270 */
[----:B------:R-:W-:Y:S02]  /*2910*/  VIADD R47, R11, 0xe0 ;  /* 0x000000e00b2f7836 */ /* 0x000fe40000000000 */
[----:B------:R1:W5:Y:S01]  /*2920*/  @!P5 LDG.E R13, desc[UR6][R8.64] ;  /* 0x00000006080dd981 */ /* 0x000362000c1e1900 */
[-C--:B------:R-:W-:Y:S01]  /*2930*/  ISETP.GE.AND P5, PT, R3, R18.reuse, PT ;  /* 0x000000120300720c */ /* 0x080fe20003fa6270 */
[----:B------:R-:W-:Y:S02]  /*2940*/  VIADD R3, R11, 0x100 ;  /* 0x000001000b037836 */ /* 0x000fe40000000000 */
[----:B------:R1:W5:Y:S01]  /*2950*/  @!P4 LDG.E R15, desc[UR6][R8.64+0x80] ;  /* 0x00008006080fc981 */ /* 0x000362000c1e1900 */
[----:B------:R-:W-:Y:S01]  /*2960*/  ISETP.GE.AND P4, PT, R47, R18, PT ;  /* 0x000000122f00720c */ /* 0x000fe20003f86270 */
[----:B------:R-:W-:-:S02]  /*2970*/  VIADD R47, R11, 0x120 ;  /* 0x000001200b2f7836 */ /* 0x000fc40000000000 */
[----:B------:R1:W5:Y:S01]  /*2980*/  @!P3 LDG.E R17, desc[UR6][R8.64+0x100] ;  /* 0x000100060811b981 */ /* 0x000362000c1e1900 */
        /* <DEDUP_REMOVED lines=21> */
[----:B------:R-:W-:-:S03]  /*2ae0*/  ISETP.GE.AND P2, PT, R47, R18, PT ;  /* 0x000000122f00720c */ /* 0x000fc60003f46270 */
[----:B------:R1:W5:Y:S01]  /*2af0*/  @!P1 LDG.E R33, desc[UR6][R8.64+0x500] ;  /* 0x0005000608219981 */ /* 0x000362000c1e1900 */
[----:B------:R-:W-:-:S03]  /*2b00*/  ISETP.GE.AND P1, PT, R3, R18, PT ;  /* 0x000000120300720c */ /* 0x000fc60003f26270 */
[----:B------:R1:W5:Y:S04]  /*2b10*/  @!P6 LDG.E R35, desc[UR6][R8.64+0x580] ;  /* 0x000580060823e981 */ /* 0x000368000c1e1900 */
[----:B------:R1:W5:Y:S04]  /*2b20*/  @!P5 LDG.E R37, desc[UR6][R8.64+0x600] ;  /* 0x000600060825d981 */ /* 0x000368000c1e1900 */
[----:B------:R1:W5:Y:S04]  /*2b30*/  @!P4 LDG.E R39, desc[UR6][R8.64+0x680] ;  /* 0x000680060827c981 */ /* 0x000368000c1e1900 */
[----:B------:R1:W5:Y:S04]  /*2b40*/  @!P3 LDG.E R41, desc[UR6][R8.64+0x700] ;  /* 0x000700060829b981 */ /* 0x000368000c1e1900 */
[----:B------:R1:W5:Y:S04]  /*2b50*/  @!P2 LDG.E R43, desc[UR6][R8.64+0x780] ;  /* 0x00078006082ba981 */ /* 0x000368000c1e1900 */
[----:B------:R1:W5:Y:S02]  /*2b60*/  @!P1 LDG.E R45, desc[UR6][R8.64+0x800] ;  /* 0x00080006082d9981 */ /* 0x000364000c1e1900 */
.L_x_27:
[----:B------:R-:W-:Y:S05]  /*2b70*/  @P0 BRA `(.L_x_28) ;  /* 0x0000000000540947 */ /* 0x000fea0003800000 */
[----:B------:R-:W2:Y:S02]  /*2b80*/  LDCU.64 UR4, c[0x0][0x3b0] ;  /* 0x00007600ff0477ac */ /* 0x000ea40008000a00 */
[----:B--2---:R-:W-:-:S04]  /*2b90*/  LEA R2, P0, R4, UR4, 0x2 ;  /* 0x0000000404027c11 */ /* 0x004fc8000f8010ff */
[----:B------:R-:W-:-:S05]  /*2ba0*/  LEA.HI.X R3, R4, UR5, R7, 0x2, P0 ;  /* 0x0000000504037c11 */ /* 0x000fca00080f1407 */
[----:B-----5:R-:W-:Y:S04]  /*2bb0*/  STG.E desc[UR6][R2.64], R13 ;  /* 0x0000000d02007986 */ /* 0x020fe8000c101906 */
[----:B------:R-:W-:Y:S04]  /*2bc0*/  STG.E desc[UR6][R2.64+0x80], R15 ;  /* 0x0000800f02007986 */ /* 0x000fe8000c101906 */
        /* <DEDUP_REMOVED lines=14> */
[----:B------:R-:W-:Y:S01]  /*2cb0*/  STG.E desc[UR6][R2.64+0x800], R45 ;  /* 0x0008002d02007986 */ /* 0x000fe2000c101906 */
[----:B------:R-:W-:Y:S05]  /*2cc0*/  EXIT ;  /* 0x000000000000794d */ /* 0x000fea0003800000 */
.L_x_28:
[----:B------:R-:W2:Y:S01]  /*2cd0*/  LDCU.64 UR4, c[0x0][0x3b0] ;  /* 0x00007600ff0477ac */ /* 0x000ea20008000a00 */
[----:B------:R-:W-:Y:S02]  /*2ce0*/  IMAD R0, R5, -0x1980, R0 ;  /* 0xffffe68005007824 */ /* 0x000fe400078e0200 */
[C---:B------:R-:W-:Y:S02]  /*2cf0*/  VIADD R5, R11.reuse, 0x40 ;  /* 0x000000400b057836 */ /* 0x040fe40000000000 */
[C---:B------:R-:W-:Y:S01]  /*2d00*/  VIADD R3, R11.reuse, 0x20 ;  /* 0x000000200b037836 */ /* 0x040fe20000000000 */
[CC--:B------:R-:W-:Y:S01]  /*2d10*/  ISETP.GE.AND P3, PT, R11.reuse, R0.reuse, PT ;  /* 0x000000000b00720c */ /* 0x0c0fe20003f66270 */
[----:B01----:R-:W-:Y:S01]  /*2d20*/  VIADD R9, R11, 0x60 ;  /* 0x000000600b097836 */ /* 0x003fe20000000000 */
[-C--:B------:R-:W-:Y:S01]  /*2d30*/  ISETP.GE.AND P1, PT, R5, R0.reuse, PT ;  /* 0x000000000500720c */ /* 0x080fe20003f26270 */
[----:B------:R-:W-:Y:S01]  /*2d40*/  VIADD R5, R11, 0x80 ;  /* 0x000000800b057836 */ /* 0x000fe20000000000 */
[-C--:B------:R-:W-:Y:S01]  /*2d50*/  ISETP.GE.AND P2, PT, R3, R0.reuse, PT ;  /* 0x000000000300720c */ /* 0x080fe20003f46270 */
[----:B------:R-:W-:Y:S01]  /*2d60*/  VIADD R47, R11, 0xc0 ;  /* 0x000000c00b2f7836 */ /* 0x000fe20000000000 */
[-C--:B------:R-:W-:Y:S01]  /*2d70*/  ISETP.GE.AND P0, PT, R9, R0.reuse, PT ;  /* 0x000000000900720c */ /* 0x080fe20003f06270 */
[----:B------:R-:W-:Y:S01]  /*2d80*/  VIADD R9, R11, 0xa0 ;  /* 0x000000a00b097836 */ /* 0x000fe20000000000 */
[----:B------:R-:W-:Y:S01]  /*2d90*/  ISETP.GE.AND P6, PT, R5, R0, PT ;  /* 0x000000000500720c */ /* 0x000fe20003fc6270 */
[----:B------:R-:W-:Y:S01]  /*2da0*/  VIADD R5, R11, 0xe0 ;  /* 0x000000e00b057836 */ /* 0x000fe20000000000 */
[----:B--2---:R-:W-:-:S02]  /*2db0*/  LEA R2, P4, R4, UR4, 0x2 ;  /* 0x0000000404027c11 */ /* 0x004fc4000f8810ff */
[-C--:B------:R-:W-:Y:S02]  /*2dc0*/  ISETP.GE.AND P5, PT, R9, R0.reuse, PT ;  /* 0x000000000900720c */ /* 0x080fe40003fa6270 */
[----:B------:R-:W-:Y:S01]  /*2dd0*/  LEA.HI.X R3, R4, UR5, R7, 0x2, P4 ;  /* 0x0000000504037c11 */ /* 0x000fe2000a0f1407 */
[----:B------:R-:W-:Y:S01]  /*2de0*/  VIADD R7, R11, 0x100 ;  /* 0x000001000b077836 */ /* 0x000fe20000000000 */
[----:B------:R-:W-:-:S03]  /*2df0*/  ISETP.GE.AND P4, PT, R47, R0, PT ;  /* 0x000000002f00720c */ /* 0x000fc60003f86270 */
[----:B-----5:R0:W-:Y:S01]  /*2e00*/  @!P3 STG.E desc[UR6][R2.64], R13 ;  /* 0x0000000d0200b986 */ /* 0x0201e2000c101906 */
        /* <DEDUP_REMOVED lines=19> */
[C---:B------:R-:W-:Y:S02]  /*2f40*/  VIADD R5, R11.reuse, 0x1e0 ;  /* 0x000001e00b057836 */ /* 0x040fe40000000000 */
[----:B------:R-:W-:Y:S01]  /*2f50*/  VIADD R11, R11, 0x200 ;  /* 0x000002000b0b7836 */ /* 0x000fe20000000000 */
[----:B------:R0:W-:Y:S01]  /*2f60*/  @!P3 STG.E desc[UR6][R2.64+0x380], R27 ;  /* 0x0003801b0200b986 */ /* 0x0001e2000c101906 */
[----:B------:R-:W-:-:S03]  /*2f70*/  ISETP.GE.AND P3, PT, R7, R0, PT ;  /* 0x000000000700720c */ /* 0x000fc60003f66270 */
        /* <DEDUP_REMOVED lines=9> */
[----:B------:R0:W-:Y:S01]  /*3010*/  @!P2 STG.E desc[UR6][R2.64+0x780], R43 ;  /* 0x0007802b0200a986 */ /* 0x0001e2000c101906 */
[----:B------:R-:W-:Y:S05]  /*3020*/  @P1 EXIT ;  /* 0x000000000000194d */ /* 0x000fea0003800000 */
[----:B------:R-:W-:Y:S01]  /*3030*/  STG.E desc[UR6][R2.64+0x800], R45 ;  /* 0x0008002d02007986 */ /* 0x000fe2000c101906 */
[----:B------:R-:W-:Y:S05]  /*3040*/  EXIT ;  /* 0x000000000000794d */ /* 0x000fea0003800000 */
.L_x_14:
[----:B------:R-:W-:Y:S01]  /*3050*/  IMAD.MOV.U32 R2, RZ, RZ, RZ ;  /* 0x000000ffff027224 */ /* 0x000fe200078e00ff */
[C---:B------:R-:W-:Y:S01]  /*3060*/  ISETP.GT.U32.AND P0, PT, R3.reuse, 0x1f, PT ;  /* 0x0000001f0300780c */ /* 0x040fe20003f04070 */
[----:B------:R-:W-:Y:S05]  /*3070*/  WARPSYNC.ALL ;  /* 0x0000000000007948 */ /* 0x000fea0003800000 */
[----:B------:R-:W-:-:S04]  /*3080*/  IMAD.HI.U32 R6, R3, 0x15555556, R2 ;  /* 0x1555555603067827 */ /* 0x000fc800078e0002 */
[----:B------:R-:W-:-:S05]  /*3090*/  IMAD R35, R6, 0x4, R23 ;  /* 0x0000000406237824 */ /* 0x000fca00078e0217 */
[----:B------:R0:W-:Y:S01]  /*30a0*/  STS [R35+0x3410], R20 ;  /* 0x0034101423007388 */ /* 0x0001e20000000800 */
[----:B------:R-:W-:Y:S06]  /*30b0*/  BAR.SYNC.DEFER_BLOCKING 0x0 ;  /* 0x0000000000007b1d */ /* 0x000fec0000010000 */
[----:B------:R-:W-:Y:S05]  /*30c0*/  @P0 BRA `(.L_x_29) ;  /* 0x0000000000dc0947 */ /* 0x000fea0003800000 */
[----:B------:R-:W-:Y:S01]  /*30d0*/  IMAD R6, R3, 0x34, R23 ;  /* 0x0000003403067824 */ /* 0x000fe200078e0217 */
[----:B------:R-:W-:-:S04]  /*30e0*/  UMOV UR4, 0xffffffff ;  /* 0xffffffff00047882 */ /* 0x000fc80000000000 */
[----:B------:R-:W-:Y:S04]  /*30f0*/  LDS R55, [R6+0x3410] ;  /* 0x0034100006377984 */ /* 0x000fe80000000800 */
[----:B------:R-:W-:Y:S04]  /*3100*/  LDS R64, [R6+0x3414] ;  /* 0x0034140006407984 */ /* 0x000fe80000000800 */
[----:B------:R-:W1:Y:S04]  /*3110*/  LDS R53, [R6+0x3418] ;  /* 0x0034180006357984 */ /* 0x000e680000000800 */
[----:B------:R-:W-:Y:S04]  /*3120*/  LDS R62, [R6+0x341c] ;  /* 0x00341c00063e7984 */ /* 0x000fe80000000800 */
[----:B------:R-:W2:Y:S04]  /*3130*/  LDS R51, [R6+0x3420] ;  /* 0x0034200006337984 */ /* 0x000ea80000000800 */
[----:B------:R-:W-:Y:S04]  /*3140*/  LDS R60, [R6+0x3424] ;  /* 0x00342400063c7984 */ /* 0x000fe80000000800 */
[----:B------:R-:W3:Y:S04]  /*3150*/  LDS R49, [R6+0x3428] ;  /* 0x0034280006317984 */ /* 0x000ee80000000800 */
[----:B------:R-:W-:Y:S04]  /*3160*/  LDS R56, [R6+0x342c] ;  /* 0x00342c0006387984 */ /* 0x000fe80000000800 */
[----:B------:R-:W4:Y:S04]  /*3170*/  LDS R47, [R6+0x3430] ;  /* 0x00343000062f7984 */ /* 0x000f280000000800 */
[----:B------:R-:W-:Y:S04]  /*3180*/  LDS R50, [R6+0x3434] ;  /* 0x0034340006327984 */ /* 0x000fe80000000800 */
[----:B------:R-:W5:Y:S04]  /*3190*/  LDS R7, [R6+0x3438] ;  /* 0x0034380006077984 */ /* 0x000f680000000800 */
[----:B------:R-:W0:Y:S01]  /*31a0*/  LDS R57, [R6+0x343c] ;  /* 0x00343c0006397984 */ /* 0x000e220000000800 */
[----:B-1----:R-:W-:-:S04]  /*31b0*/  IADD3 R59, PT, PT, R53, R64, R55 ;  /* 0x00000040353b7210 */ /* 0x002fc80007ffe037 */
[----:B--2---:R-:W-:-:S04]  /*31c0*/  IADD3 R59, PT, PT, R51, R59, R62 ;  /* 0x0000003b333b7210 */ /* 0x004fc80007ffe03e */
[----:B---3--:R-:W-:-:S04]  /*31d0*/  IADD3 R59, PT, PT, R49, R59, R60 ;  /* 0x0000003b313b7210 */ /* 0x008fc80007ffe03c */
[----:B----4-:R-:W-:-:S04]  /*31e0*/  IADD3 R59, PT, PT, R47, R59, R56 ;  /* 0x0000003b2f3b7210 */ /* 0x010fc80007ffe038 */
[----:B-----5:R-:W-:-:S05]  /*31f0*/  IADD3 R66, PT, PT, R7, R59, R50 ;  /* 0x0000003b07427210 */ /* 0x020fca0007ffe032 */
[----:B0-----:R-:W-:Y:S01]  /*3200*/  IMAD.IADD R57, R57, 0x1, R66 ;  /* 0x0000000139397824 */ /* 0x001fe200078e0242 */
[----:B------:R-:W-:Y:S06]  /*3210*/  BRA.DIV UR4, `(.L_x_30) ;  /* 0x0000008204847947 */ /* 0x000fec000b800000 */
[----:B------:R-:W0:Y:S02]  /*3220*/  SHFL.UP P0, R66, R57, 0x1, RZ ;  /* 0x0420000039427989 */ /* 0x000e2400000000ff */
[----:B0-----:R-:W-:-:S05]  /*3230*/  @P0 IMAD.IADD R66, R57, 0x1, R66 ;  /* 0x0000000139420824 */ /* 0x001fca00078e0242 */
[----:B------:R-:W0:Y:S02]  /*3240*/  SHFL.UP P0, R59, R66, 0x2, RZ ;  /* 0x04400000423b7989 */ /* 0x000e2400000000ff */
[----:B0-----:R-:W-:-:S05]  /*3250*/  @P0 IMAD.IADD R59, R66, 0x1, R59 ;  /* 0x00000001423b0824 */ /* 0x001fca00078e023b */
[----:B------:R-:W0:Y:S02]  /*3260*/  SHFL.UP P0, R68, R59, 0x4, RZ ;  /* 0x048000003b447989 */ /* 0x000e2400000000ff */
[----:B0-----:R-:W-:-:S05]  /*3270*/  @P0 IMAD.IADD R68, R59, 0x1, R68 ;  /* 0x000000013b440824 */ /* 0x001fca00078e0244 */
[----:B------:R-:W0:Y:S02]  /*3280*/  SHFL.UP P0, R61, R68, 0x8, RZ ;  /* 0x05000000443d7989 */ /* 0x000e2400000000ff */
[----:B0-----:R-:W-:-:S05]  /*3290*/  @P0 IMAD.IADD R61, R68, 0x1, R61 ;  /* 0x00000001443d0824 */ /* 0x001fca00078e023d */
[----:B------:R0:W1:Y:S02]  /*32a0*/  SHFL.UP P0, R70, R61, 0x10, RZ ;  /* 0x060000003d467989 */ /* 0x00006400000000ff */
.L_x_120:
[----:B-1----:R-:W-:-:S04]  /*32b0*/  @P0 IMAD.IADD R70, R61, 0x1, R70 ;  /* 0x000000013d460824 */ /* 0x002fc800078e0246 */
[----:B------:R-:W-:-:S04]  /*32c0*/  IMAD.IADD R57, R70, 0x1, -R57 ;  /* 0x0000000146397824 */ /* 0x000fc800078e0a39 */
[----:B------:R-:W-:Y:S01]  /*32d0*/  IMAD.IADD R55, R55, 0x1, R57 ;  /* 0x0000000137377824 */ /* 0x000fe200078e0239 */
[----:B------:R1:W-:Y:S03]  /*32e0*/  STS [R6+0x3410], R57 ;  /* 0x0034103906007388 */ /* 0x0003e60000000800 */
        /* <DEDUP_REMOVED lines=19> */
[----:B------:R1:W-:Y:S04]  /*3420*/  STS [R6+0x3438], R50 ;  /* 0x0034383206007388 */ /* 0x0003e80000000800 */
[----:B------:R1:W-:Y:S02]  /*3430*/  STS [R6+0x343c], R7 ;  /* 0x00343c0706007388 */ /* 0x0003e40000000800 */
.L_x_29:
[----:B------:R-:W-:Y:S05]  /*3440*/  WARPSYNC.ALL ;  /* 0x0000000000007948 */ /* 0x000fea0003800000 */
[----:B------:R-:W-:Y:S01]  /*3450*/  BAR.SYNC.DEFER_BLOCKING 0x0 ;  /* 0x0000000000007b1d */ /* 0x000fe20000010000 */
[----:B------:R-:W-:-:S05]  /*3460*/  ISETP.NE.AND P0, PT, R58, RZ, PT ;  /* 0x000000ff3a00720c */ /* 0x000fca0003f05270 */
[----:B------:R-:W-:Y:S01]  /*3470*/  BSSY.RECONVERGENT B0, `(.L_x_31) ;  /* 0x0000027000007945 */ /* 0x000fe20003800200 */
[----:B0-----:R-:W0:Y:S07]  /*3480*/  LDS R35, [R35+0x3410] ;  /* 0x0034100023237984 */ /* 0x001e2e0000000800 */
[----:B------:R-:W-:Y:S05]  /*3490*/  @P0 BRA `(.L_x_32) ;  /* 0x0000000000900947 */ /* 0x000fea0003800000 */
[----:B-1----:R-:W0:Y:S04]  /*34a0*/  LDS R6, [R22] ;  /* 0x0000000016067984 */ /* 0x002e280000000800 */
        /* <DEDUP_REMOVED lines=8> */
[----:B------:R-:W5:Y:S04]  /*3530*/  LDS R72, [R22+0x2400] ;  /* 0x0024000016487984 */ /* 0x000f680000000800 */
[----:B------:R-:W5:Y:S01]  /*3540*/  LDS R74, [R22+0x2800] ;  /* 0x00280000164a7984 */ /* 0x000f620000000800 */
[----:B0-----:R-:W-:-:S03]  /*3550*/  IMAD.IADD R7, R35, 0x1, R6 ;  /* 0x0000000123077824 */ /* 0x001fc600078e0206 */
[----:B------:R-:W0:Y:S01]  /*3560*/  LDS R76, [R22+0x2c00] ;  /* 0x002c0000164c7984 */ /* 0x000e220000000800 */
[C---:B-1----:R-:W-:Y:S02]  /*3570*/  IMAD.IADD R47, R35.reuse, 0x1, R50 ;  /* 0x00000001232f7824 */ /* 0x042fe400078e0232 */
[C---:B--2---:R-:W-:Y:S01]  /*3580*/  IMAD.IADD R49, R35.reuse, 0x1, R56 ;  /* 0x0000000123317824 */ /* 0x044fe200078e0238 */
[----:B------:R1:W-:Y:S01]  /*3590*/  STS [R22], R7 ;  /* 0x0000000716007388 */ /* 0x0003e20000000800 */
        /* <DEDUP_REMOVED lines=8> */
[----:B-1----:R-:W-:-:S03]  /*3620*/  IMAD.IADD R7, R35, 0x1, R68 ;  /* 0x0000000123077824 */ /* 0x002fc600078e0244 */
[----:B------:R4:W-:Y:S01]  /*3630*/  STS [R22+0x1400], R55 ;  /* 0x0014003716007388 */ /* 0x0009e20000000800 */
[----:B--2---:R-:W-:-:S03]  /*3640*/  IMAD.IADD R47, R35, 0x1, R70 ;  /* 0x00000001232f7824 */ /* 0x004fc600078e0246 */
[----:B------:R4:W-:Y:S01]  /*3650*/  STS [R22+0x1800], R57 ;  /* 0x0018003916007388 */ /* 0x0009e20000000800 */
[----:B---3--:R-:W-:-:S03]  /*3660*/  IMAD.IADD R49, R35, 0x1, R72 ;  /* 0x0000000123317824 */ /* 0x008fc600078e0248 */
[----:B------:R4:W-:Y:S01]  /*3670*/  STS [R22+0x1c00], R7 ;  /* 0x001c000716007388 */ /* 0x0009e20000000800 */
[----:B------:R-:W-:-:S03]  /*3680*/  IMAD.IADD R59, R35, 0x1, R74 ;  /* 0x00000001233b7824 */ /* 0x000fc600078e024a */
[----:B------:R4:W-:Y:S01]  /*3690*/  STS [R22+0x2000], R47 ;  /* 0x0020002f16007388 */ /* 0x0009e20000000800 */
[----:B0-----:R-:W-:-:S03]  /*36a0*/  IMAD.IADD R61, R35, 0x1, R76 ;  /* 0x00000001233d7824 */ /* 0x001fc600078e024c */
[----:B------:R4:W-:Y:S04]  /*36b0*/  STS [R22+0x2400], R49 ;  /* 0x0024003116007388 */ /* 0x0009e80000000800 */
[----:B------:R4:W-:Y:S04]  /*36c0*/  STS [R22+0x2800], R59 ;  /* 0x0028003b16007388 */ /* 0x0009e80000000800 */
[----:B------:R4:W-:Y:S02]  /*36d0*/  STS [R22+0x2c00], R61 ;  /* 0x002c003d16007388 */ /* 0x0009e40000000800 */
.L_x_32:
[----:B------:R-:W-:Y:S05]  /*36e0*/  BSYNC.RECONVERGENT B0 ;  /* 0x0000000000007941 */ /* 0x000fea0003800200 */
.L_x_31:
[----:B------:R-:W-:Y:S01]  /*36f0*/  BAR.SYNC.DEFER_BLOCKING 0x0 ;  /* 0x0000000000007b1d */ /* 0x000fe20000010000 */
[----:B------:R-:W-:Y:S01]  /*3700*/  R2P PR, R45, 0x7f ;  /* 0x0000007f2d007804 */ /* 0x000fe20000000000 */
[----:B-1----:R-:W-:-:S04]  /*3710*/  IMAD.MOV.U32 R60, RZ, RZ, RZ ;  /* 0x000000ffff3c7224 */ /* 0x002fc800078e00ff */
[----:B------:R-:W-:Y:S08]  /*3720*/  BSSY.RECONVERGENT B0, `(.L_x_33) ;  /* 0x0000024000007945 */ /* 0x000ff00003800200 */
[----:B------:R-:W-:Y:S02]  /*3730*/  VOTE.ANY R6, PT, P0 ;  /* 0x0000000000067806 */ /* 0x000fe400000e0100 */
[----:B----4-:R-:W-:-:S02]  /*3740*/  VOTE.ANY R7, PT, P1 ;  /* 0x0000000000077806 */ /* 0x010fc400008e0100 */
[----:B------:R-:W-:Y:S02]  /*3750*/  @!P0 LOP3.LUT R6, RZ, R6, RZ, 0x33, !PT ;  /* 0x00000006ff068212 */ /* 0x000fe400078e33ff */
[----:B------:R-:W-:Y:S02]  /*3760*/  VOTE.ANY R47, PT, P2 ;  /* 0x00000000002f7806 */ /* 0x000fe400010e0100 */
[----:B------:R-:W-:Y:S02]  /*3770*/  @!P1 LOP3.LUT R7, RZ, R7, RZ, 0x33, !PT ;  /* 0x00000007ff079212 */ /* 0x000fe400078e33ff */
[----:B------:R-:W-:Y:S02]  /*3780*/  VOTE.ANY R49, PT, P3 ;  /* 0x0000000000317806 */ /* 0x000fe400018e0100 */
[----:B------:R-:W-:Y:S02]  /*3790*/  @!P2 LOP3.LUT R47, RZ, R47, RZ, 0x33, !PT ;  /* 0x0000002fff2fa212 */ /* 0x000fe400078e33ff */
[----:B------:R-:W-:-:S02]  /*37a0*/  LOP3.LUT R6, R7, R6, RZ, 0xc0, !PT ;  /* 0x0000000607067212 */ /* 0x000fc400078ec0ff */
[----:B------:R-:W-:Y:S02]  /*37b0*/  @!P3 LOP3.LUT R49, RZ, R49, RZ, 0x33, !PT ;  /* 0x00000031ff31b212 */ /* 0x000fe400078e33ff */
[----:B------:R-:W-:Y:S02]  /*37c0*/  LOP3.LUT R6, R47, R6, RZ, 0xc0, !PT ;  /* 0x000000062f067212 */ /* 0x000fe400078ec0ff */
[----:B------:R-:W-:Y:S02]  /*37d0*/  VOTE.ANY R7, PT, P4 ;  /* 0x0000000000077806 */ /* 0x000fe400020e0100 */
[----:B------:R-:W-:Y:S02]  /*37e0*/  LOP3.LUT R6, R49, R6, RZ, 0xc0, !PT ;  /* 0x0000000631067212 */ /* 0x000fe400078ec0ff */
[----:B------:R-:W-:Y:S02]  /*37f0*/  @!P4 LOP3.LUT R7, RZ, R7, RZ, 0x33, !PT ;  /* 0x00000007ff07c212 */ /* 0x000fe400078e33ff */
[----:B------:R-:W-:-:S02]  /*3800*/  VOTE.ANY R47, PT, P5 ;  /* 0x00000000002f7806 */ /* 0x000fc400028e0100 */
[----:B------:R-:W-:Y:S01]  /*3810*/  LOP3.LUT R6, R7, R6, RZ, 0xc0, !PT ;  /* 0x0000000607067212 */ /* 0x000fe200078ec0ff */
[----:B------:R-:W-:Y:S01]  /*3820*/  IMAD.SHL.U32 R7, R3, 0x20, RZ ;  /* 0x0000002003077824 */ /* 0x000fe200078e00ff */
[----:B------:R-:W-:Y:S02]  /*3830*/  LOP3.LUT P0, RZ, R45, 0x80, RZ, 0xc0, !PT ;  /* 0x000000802dff7812 */ /* 0x000fe4000780c0ff */
[----:B------:R-:W-:Y:S02]  /*3840*/  @!P5 LOP3.LUT R47, RZ, R47, RZ, 0x33, !PT ;  /* 0x0000002fff2fd212 */ /* 0x000fe400078e33ff */
[----:B------:R-:W-:Y:S02]  /*3850*/  VOTE.ANY R50, PT, P6 ;  /* 0x0000000000327806 */ /* 0x000fe400030e0100 */
[----:B------:R-:W-:Y:S02]  /*3860*/  LOP3.LUT R47, R47, R6, RZ, 0xc0, !PT ;  /* 0x000000062f2f7212 */ /* 0x000fe400078ec0ff */
[----:B------:R-:W1:Y:S01]  /*3870*/  S2R R6, SR_LEMASK ;  /* 0x0000000000067919 */ /* 0x000e620000003a00 */
[----:B------:R-:W-:-:S04]  /*3880*/  @!P6 LOP3.LUT R50, RZ, R50, RZ, 0x33, !PT ;  /* 0x00000032ff32e212 */ /* 0x000fc800078e33ff */
[----:B------:R-:W-:Y:S02]  /*3890*/  VOTE.ANY R56, PT, P0 ;  /* 0x0000000000387806 */ /* 0x000fe400000e0100 */
[----:B------:R-:W-:Y:S02]  /*38a0*/  LOP3.LUT R47, R50, R47, RZ, 0xc0, !PT ;  /* 0x0000002f322f7212 */ /* 0x000fe400078ec0ff */
[----:B------:R-:W-:Y:S02]  /*38b0*/  @!P0 LOP3.LUT R56, RZ, R56, RZ, 0x33, !PT ;  /* 0x00000038ff388212 */ /* 0x000fe400078e33ff */
[----:B------:R-:W-:Y:S02]  /*38c0*/  LOP3.LUT R50, R7, 0x7c00, RZ, 0xc0, !PT ;  /* 0x00007c0007327812 */ /* 0x000fe400078ec0ff */
[----:B------:R-:W-:-:S03]  /*38d0*/  LOP3.LUT R47, R56, R47, RZ, 0xc0, !PT ;  /* 0x0000002f382f7212 */ /* 0x000fc600078ec0ff */
[----:B------:R-:W-:Y:S01]  /*38e0*/  IMAD.IADD R7, R23, 0x1, R50 ;  /* 0x0000000117077824 */ /* 0x000fe200078e0232 */
[----:B------:R-:W2:Y:S01]  /*38f0*/  FLO.U32 R49, R47 ;  /* 0x0000002f00317300 */ /* 0x000ea200000e0000 */
[----:B-1----:R-:W-:Y:S02]  /*3900*/  LOP3.LUT R55, R6, R47, RZ, 0xc0, !PT ;  /* 0x0000002f06377212 */ /* 0x002fe400078ec0ff */
[----:B--2---:R-:W-:-:S05]  /*3910*/  ISETP.NE.AND P0, PT, R0, R49, PT ;  /* 0x000000310000720c */ /* 0x004fca0003f05270 */
[----:B------:R-:W1:Y:S08]  /*3920*/  POPC R55, R55 ;  /* 0x0000003700377309 */ /* 0x000e700000000000 */
[----:B------:R-:W-:Y:S05]  /*3930*/  @P0 BRA `(.L_x_34) ;  /* 0x0000000000080947 */ /* 0x000fea0003800000 */
[----:B------:R-:W-:-:S06]  /*3940*/  IMAD R60, R45, 0x4, R7 ;  /* 0x000000042d3c7824 */ /* 0x000fcc00078e0207 */
[----:B-1----:R2:W3:Y:S02]  /*3950*/  ATOMS.ADD R60, [R60], R55 ;  /* 0x000000373c3c738c */ /* 0x0024e40000000000 */
.L_x_34:
[----:B------:R-:W-:Y:S05]  /*3960*/  BSYNC.RECONVERGENT B0 ;  /* 0x0000000000007941 */ /* 0x000fea0003800200 */
.L_x_33:
[----:B------:R-:W-:Y:S01]  /*3970*/  R2P PR, R52, 0x7f ;  /* 0x0000007f34007804 */ /* 0x000fe20000000000 */
[----:B---3--:R3:W4:Y:S01]  /*3980*/  SHFL.IDX PT, R60, R60, R49, 0x1f ;  /* 0x00001f313c3c7589 */ /* 0x00872200000e0000 */
[----:B------:R-:W-:Y:S11]  /*3990*/  BSSY.RECONVERGENT B0, `(.L_x_35) ;  /* 0x0000021000007945 */ /* 0x000ff60003800200 */
[----:B------:R-:W-:-:S02]  /*39a0*/  VOTE.ANY R45, PT, P0 ;  /* 0x00000000002d7806 */ /* 0x000fc400000e0100 */
[----:B------:R-:W-:Y:S02]  /*39b0*/  VOTE.ANY R50, PT, P1 ;  /* 0x0000000000327806 */ /* 0x000fe400008e0100 */
[----:B------:R-:W-:Y:S02]  /*39c0*/  @!P0 LOP3.LUT R45, RZ, R45, RZ, 0x33, !PT ;  /* 0x0000002dff2d8212 */ /* 0x000fe400078e33ff */
[----:B------:R-:W-:Y:S02]  /*39d0*/  VOTE.ANY R56, PT, P2 ;  /* 0x0000000000387806 */ /* 0x000fe400010e0100 */
[----:B------:R-:W-:Y:S02]  /*39e0*/  @!P1 LOP3.LUT R50, RZ, R50, RZ, 0x33, !PT ;  /* 0x00000032ff329212 */ /* 0x000fe400078e33ff */
[----:B------:R-:W-:Y:S02]  /*39f0*/  @!P2 LOP3.LUT R56, RZ, R56, RZ, 0x33, !PT ;  /* 0x00000038ff38a212 */ /* 0x000fe400078e33ff */
[----:B------:R-:W-:-:S02]  /*3a00*/  LOP3.LUT R45, R50, R45, RZ, 0xc0, !PT ;  /* 0x0000002d322d7212 */ /* 0x000fc400078ec0ff */
[----:B------:R-:W-:Y:S02]  /*3a10*/  VOTE.ANY R50, PT, P3 ;  /* 0x0000000000327806 */ /* 0x000fe400018e0100 */
[----:B------:R-:W-:Y:S02]  /*3a20*/  LOP3.LUT R45, R56, R45, RZ, 0xc0, !PT ;  /* 0x0000002d382d7212 */ /* 0x000fe400078ec0ff */
[----:B------:R-:W-:Y:S02]  /*3a30*/  LOP3.LUT P0, RZ, R52, 0x80, RZ, 0xc0, !PT ;  /* 0x0000008034ff7812 */ /* 0x000fe4000780c0ff */
[----:B------:R-:W-:Y:S02]  /*3a40*/  VOTE.ANY R56, PT, P4 ;  /* 0x0000000000387806 */ /* 0x000fe400020e0100 */
[----:B------:R-:W-:Y:S02]  /*3a50*/  @!P3 LOP3.LUT R50, RZ, R50, RZ, 0x33, !PT ;  /* 0x00000032ff32b212 */ /* 0x000fe400078e33ff */
[----:B------:R-:W-:-:S02]  /*3a60*/  @!P4 LOP3.LUT R56, RZ, R56, RZ, 0x33, !PT ;  /* 0x00000038ff38c212 */ /* 0x000fc400078e33ff */
[----:B------:R-:W-:Y:S02]  /*3a70*/  LOP3.LUT R45, R50, R45, RZ, 0xc0, !PT ;  /* 0x0000002d322d7212 */ /* 0x000fe400078ec0ff */
[----:B------:R-:W-:Y:S02]  /*3a80*/  VOTE.ANY R50, PT, P5 ;  /* 0x0000000000327806 */ /* 0x000fe400028e0100 */
[----:B------:R-:W-:Y:S02]  /*3a90*/  LOP3.LUT R45, R56, R45, RZ, 0xc0, !PT ;  /* 0x0000002d382d7212 */ /* 0x000fe400078ec0ff */
[----:B------:R-:W-:Y:S02]  /*3aa0*/  VOTE.ANY R56, PT, P6 ;  /* 0x0000000000387806 */ /* 0x000fe400030e0100 */
[----:B------:R-:W-:Y:S02]  /*3ab0*/  @!P5 LOP3.LUT R50, RZ, R50, RZ, 0x33, !PT ;  /* 0x00000032ff32d212 */ /* 0x000fe400078e33ff */
[----:B------:R-:W-:-:S02]  /*3ac0*/  VOTE.ANY R62, PT, P0 ;  /* 0x00000000003e7806 */ /* 0x000fc400000e0100 */
[----:B------:R-:W-:Y:S02]  /*3ad0*/  @!P6 LOP3.LUT R56, RZ, R56, RZ, 0x33, !PT ;  /* 0x00000038ff38e212 */ /* 0x000fe400078e33ff */
[----:B------:R-:W-:Y:S02]  /*3ae0*/  LOP3.LUT R45, R50, R45, RZ, 0xc0, !PT ;  /* 0x0000002d322d7212 */ /* 0x000fe400078ec0ff */
[----:B------:R-:W-:Y:S02]  /*3af0*/  @!P0 LOP3.LUT R62, RZ, R62, RZ, 0x33, !PT ;  /* 0x0000003eff3e8212 */ /* 0x000fe400078e33ff */
[----:B------:R-:W-:-:S04]  /*3b00*/  LOP3.LUT R45, R56, R45, RZ, 0xc0, !PT ;  /* 0x0000002d382d7212 */ /* 0x000fc800078ec0ff */
[----:B------:R-:W-:Y:S01]  /*3b10*/  LOP3.LUT R45, R62, R45, RZ, 0xc0, !PT ;  /* 0x0000002d3e2d7212 */ /* 0x000fe200078ec0ff */
[----:B------:R-:W-:-:S03]  /*3b20*/  IMAD.MOV.U32 R62, RZ, RZ, RZ ;  /* 0x000000ffff3e7224 */ /* 0x000fc600078e00ff */
[----:B------:R-:W5:Y:S01]  /*3b30*/  FLO.U32 R47, R45 ;  /* 0x0000002d002f7300 */ /* 0x000f6200000e0000 */
[----:B------:R-:W-:-:S07]  /*3b40*/  LOP3.LUT R57, R6, R45, RZ, 0xc0, !PT ;  /* 0x0000002d06397212 */ /* 0x000fce00078ec0ff */
[----:B------:R-:W0:Y:S01]  /*3b50*/  POPC R57, R57 ;  /* 0x0000003900397309 */ /* 0x000e220000000000 */
[----:B-----5:R-:W-:-:S13]  /*3b60*/  ISETP.NE.AND P0, PT, R0, R47, PT ;  /* 0x0000002f0000720c */ /* 0x020fda0003f05270 */
[----:B0--34-:R-:W-:Y:S05]  /*3b70*/  @P0 BRA `(.L_x_36) ;  /* 0x0000000000080947 */ /* 0x019fea0003800000 */
[----:B------:R-:W-:-:S05]  /*3b80*/  IMAD R52, R52, 0x4, R7 ;  /* 0x0000000434347824 */ /* 0x000fca00078e0207 */
[----:B------:R0:W3:Y:S02]  /*3b90*/  ATOMS.ADD R62, [R52], R57 ;  /* 0x00000039343e738c */ /* 0x0000e40000000000 */
.L_x_36:
[----:B------:R-:W-:Y:S05]  /*3ba0*/  BSYNC.RECONVERGENT B0 ;  /* 0x0000000000007941 */ /* 0x000fea0003800200 */
.L_x_35:
[----:B------:R-:W-:Y:S01]  /*3bb0*/  R2P PR, R54, 0x7f ;  /* 0x0000007f36007804 */ /* 0x000fe20000000000 */
[----:B---3--:R3:W4:Y:S01]  /*3bc0*/  SHFL.IDX PT, R62, R62, R47, 0x1f ;  /* 0x00001f2f3e3e7589 */ /* 0x00872200000e0000 */
[----:B------:R-:W-:Y:S01]  /*3bd0*/  BSSY.RECONVERGENT B0, `(.L_x_37) ;  /* 0x0000021000007945 */ /* 0x000fe20003800200 */
[----:B------:R-:W-:-:S10]  /*3be0*/  IMAD.MOV.U32 R56, RZ, RZ, RZ ;  /* 0x000000ffff387224 */ /* 0x000fd400078e00ff */
[----:B------:R-:W-:Y:S02]  /*3bf0*/  VOTE.ANY R45, PT, P0 ;  /* 0x00000000002d7806 */ /* 0x000fe400000e0100 */
[----:B------:R-:W-:Y:S02]  /*3c00*/  VOTE.ANY R50, PT, P1 ;  /* 0x0000000000327806 */ /* 0x000fe400008e0100 */
[----:B------:R-:W-:Y:S02]  /*3c10*/  @!P0 LOP3.LUT R45, RZ, R45, RZ, 0x33, !PT ;  /* 0x0000002dff2d8212 */ /* 0x000fe400078e33ff */
[----:B------:R-:W-:Y:S02]  /*3c20*/  @!P1 LOP3.LUT R50, RZ, R50, RZ, 0x33, !PT ;  /* 0x00000032ff329212 */ /* 0x000fe400078e33ff */
[----:B0-----:R-:W-:Y:S02]  /*3c30*/  VOTE.ANY R52, PT, P2 ;  /* 0x0000000000347806 */ /* 0x001fe400010e0100 */
[----:B------:R-:W-:-:S02]  /*3c40*/  LOP3.LUT R45, R50, R45, RZ, 0xc0, !PT ;  /* 0x0000002d322d7212 */ /* 0x000fc400078ec0ff */
[----:B------:R-:W-:Y:S02]  /*3c50*/  VOTE.ANY R50, PT, P3 ;  /* 0x0000000000327806 */ /* 0x000fe400018e0100 */
[----:B------:R-:W-:Y:S02]  /*3c60*/  @!P2 LOP3.LUT R52, RZ, R52, RZ, 0x33, !PT ;  /* 0x00000034ff34a212 */ /* 0x000fe400078e33ff */
[----:B------:R-:W-:Y:S02]  /*3c70*/  @!P3 LOP3.LUT R50, RZ, R50, RZ, 0x33, !PT ;  /* 0x00000032ff32b212 */ /* 0x000fe400078e33ff */
[----:B------:R-:W-:Y:S02]  /*3c80*/  LOP3.LUT R45, R52, R45, RZ, 0xc0, !PT ;  /* 0x0000002d342d7212 */ /* 0x000fe400078ec0ff */
[----:B------:R-:W-:Y:S02]  /*3c90*/  LOP3.LUT P0, RZ, R54, 0x80, RZ, 0xc0, !PT ;  /* 0x0000008036ff7812 */ /* 0x000fe4000780c0ff */
[----:B------:R-:W-:-:S02]  /*3ca0*/  VOTE.ANY R52, PT, P4 ;  /* 0x0000000000347806 */ /* 0x000fc400020e0100 */
[----:B------:R-:W-:Y:S02]  /*3cb0*/  LOP3.LUT R45, R50, R45, RZ, 0xc0, !PT ;  /* 0x0000002d322d7212 */ /* 0x000fe400078ec0ff */
[----:B------:R-:W-:Y:S02]  /*3cc0*/  VOTE.ANY R50, PT, P5 ;  /* 0x0000000000327806 */ /* 0x000fe400028e0100 */
[----:B------:R-:W-:Y:S02]  /*3cd0*/  @!P4 LOP3.LUT R52, RZ, R52, RZ, 0x33, !PT ;  /* 0x00000034ff34c212 */ /* 0x000fe400078e33ff */
[----:B------:R-:W-:Y:S02]  /*3ce0*/  @!P5 LOP3.LUT R50, RZ, R50, RZ, 0x33, !PT ;  /* 0x00000032ff32d212 */ /* 0x000fe400078e33ff */
[----:B------:R-:W-:Y:S02]  /*3cf0*/  LOP3.LUT R45, R52, R45, RZ, 0xc0, !PT ;  /* 0x0000002d342d7212 */ /* 0x000fe400078ec0ff */
[----:B------:R-:W-:-:S02]  /*3d00*/  VOTE.ANY R52, PT, P6 ;  /* 0x0000000000347806 */ /* 0x000fc400030e0100 */
[----:B------:R-:W-:Y:S02]  /*3d10*/  LOP3.LUT R45, R50, R45, RZ, 0xc0, !PT ;  /* 0x0000002d322d7212 */ /* 0x000fe400078ec0ff */
[----:B------:R-:W-:Y:S02]  /*3d20*/  VOTE.ANY R50, PT, P0 ;  /* 0x0000000000327806 */ /* 0x000fe400000e0100 */
[----:B------:R-:W-:Y:S02]  /*3d30*/  @!P6 LOP3.LUT R52, RZ, R52, RZ, 0x33, !PT ;  /* 0x00000034ff34e212 */ /* 0x000fe400078e33ff */
[----:B------:R-:W-:Y:S02]  /*3d40*/  @!P0 LOP3.LUT R50, RZ, R50, RZ, 0x33, !PT ;  /* 0x00000032ff328212 */ /* 0x000fe400078e33ff */
[----:B------:R-:W-:-:S04]  /*3d50*/  LOP3.LUT R45, R52, R45, RZ, 0xc0, !PT ;  /* 0x0000002d342d7212 */ /* 0x000fc800078ec0ff */
[----:B------:R-:W-:-:S04]  /*3d60*/  LOP3.LUT R45, R50, R45, RZ, 0xc0, !PT ;  /* 0x0000002d322d7212 */ /* 0x000fc800078ec0ff */
[----:B------:R-:W0:Y:S01]  /*3d70*/  FLO.U32 R49, R45 ;  /* 0x0000002d00317300 */ /* 0x000e2200000e0000 */
[----:B------:R-:W-:-:S07]  /*3d80*/  LOP3.LUT R51, R6, R45, RZ, 0xc0, !PT ;  /* 0x0000002d06337212 */ /* 0x000fce00078ec0ff */
[----:B------:R-:W1:Y:S01]  /*3d90*/  POPC R51, R51 ;  /* 0x0000003300337309 */ /* 0x000e620000000000 */
[----:B0-----:R-:W-:-:S13]  /*3da0*/  ISETP.NE.AND P0, PT, R0, R49, PT ;  /* 0x000000310000720c */ /* 0x001fda0003f05270 */
[----:B-1-34-:R-:W-:Y:S05]  /*3db0*/  @P0 BRA `(.L_x_38) ;  /* 0x0000000000080947 */ /* 0x01afea0003800000 */
[----:B------:R-:W-:-:S05]  /*3dc0*/  IMAD R54, R54, 0x4, R7 ;  /* 0x0000000436367824 */ /* 0x000fca00078e0207 */
[----:B------:R0:W1:Y:S02]  /*3dd0*/  ATOMS.ADD R56, [R54], R51 ;  /* 0x000000333638738c */ /* 0x0000640000000000 */
.L_x_38:
[----:B------:R-:W-:Y:S05]  /*3de0*/  BSYNC.RECONVERGENT B0 ;  /* 0x0000000000007941 */ /* 0x000fea0003800200 */
.L_x_37:
[----:B------:R-:W-:Y:S01]  /*3df0*/  R2P PR, R48, 0x7f ;  /* 0x0000007f30007804 */ /* 0x000fe20000000000 */
[----:B-1----:R1:W3:Y:S01]  /*3e00*/  SHFL.IDX PT, R56, R56, R49, 0x1f ;  /* 0x00001f3138387589 */ /* 0x0022e200000e0000 */
[----:B------:R-:W-:Y:S11]  /*3e10*/  BSSY.RECONVERGENT B0, `(.L_x_39) ;  /* 0x0000021000007945 */ /* 0x000ff60003800200 */
[----:B------:R-:W-:-:S02]  /*3e20*/  VOTE.ANY R45, PT, P0 ;  /* 0x00000000002d7806 */ /* 0x000fc400000e0100 */
[----:B------:R-:W-:Y:S02]  /*3e30*/  VOTE.ANY R50, PT, P1 ;  /* 0x0000000000327806 */ /* 0x000fe400008e0100 */
[----:B------:R-:W-:Y:S02]  /*3e40*/  @!P0 LOP3.LUT R45, RZ, R45, RZ, 0x33, !PT ;  /* 0x0000002dff2d8212 */ /* 0x000fe400078e33ff */
[----:B------:R-:W-:Y:S02]  /*3e50*/  @!P1 LOP3.LUT R50, RZ, R50, RZ, 0x33, !PT ;  /* 0x00000032ff329212 */ /* 0x000fe400078e33ff */
[----:B------:R-:W-:Y:S02]  /*3e60*/  VOTE.ANY R52, PT, P2 ;  /* 0x0000000000347806 */ /* 0x000fe400010e0100 */
[----:B------:R-:W-:Y:S02]  /*3e70*/  LOP3.LUT R45, R50, R45, RZ, 0xc0, !PT ;  /* 0x0000002d322d7212 */ /* 0x000fe400078ec0ff */
[----:B------:R-:W-:-:S02]  /*3e80*/  @!P2 LOP3.LUT R52, RZ, R52, RZ, 0x33, !PT ;  /* 0x00000034ff34a212 */ /* 0x000fc400078e33ff */
[----:B------:R-:W-:Y:S02]  /*3e90*/  VOTE.ANY R50, PT, P3 ;  /* 0x0000000000327806 */ /* 0x000fe400018e0100 */
[----:B------:R-:W-:Y:S02]  /*3ea0*/  LOP3.LUT R45, R52, R45, RZ, 0xc0, !PT ;  /* 0x0000002d342d7212 */ /* 0x000fe400078ec0ff */
[----:B------:R-:W-:Y:S02]  /*3eb0*/  @!P3 LOP3.LUT R50, RZ, R50, RZ, 0x33, !PT ;  /* 0x00000032ff32b212 */ /* 0x000fe400078e33ff */
[----:B------:R-:W-:Y:S02]  /*3ec0*/  LOP3.LUT P0, RZ, R48, 0x80, RZ, 0xc0, !PT ;  /* 0x0000008030ff7812 */ /* 0x000fe4000780c0ff */
[----:B------:R-:W-:Y:S02]  /*3ed0*/  LOP3.LUT R45, R50, R45, RZ, 0xc0, !PT ;  /* 0x0000002d322d7212 */ /* 0x000fe400078ec0ff */
[----:B------:R-:W-:-:S02]  /*3ee0*/  VOTE.ANY R50, PT, P4 ;  /* 0x0000000000327806 */ /* 0x000fc400020e0100 */
[----:B------:R-:W-:Y:S02]  /*3ef0*/  VOTE.ANY R52, PT, P5 ;  /* 0x0000000000347806 */ /* 0x000fe400028e0100 */
[----:B------:R-:W-:Y:S02]  /*3f00*/  @!P4 LOP3.LUT R50, RZ, R50, RZ, 0x33, !PT ;  /* 0x00000032ff32c212 */ /* 0x000fe400078e33ff */
[----:B------:R-:W-:Y:S02]  /*3f10*/  @!P5 LOP3.LUT R52, RZ, R52, RZ, 0x33, !PT ;  /* 0x00000034ff34d212 */ /* 0x000fe400078e33ff */
[----:B------:R-:W-:Y:S02]  /*3f20*/  LOP3.LUT R45, R50, R45, RZ, 0xc0, !PT ;  /* 0x0000002d322d7212 */ /* 0x000fe400078ec0ff */
[----:B------:R-:W-:Y:S02]  /*3f30*/  VOTE.ANY R50, PT, P6 ;  /* 0x0000000000327806 */ /* 0x000fe400030e0100 */
[----:B------:R-:W-:-:S02]  /*3f40*/  LOP3.LUT R45, R52, R45, RZ, 0xc0, !PT ;  /* 0x0000002d342d7212 */ /* 0x000fc400078ec0ff */
[----:B------:R-:W-:Y:S02]  /*3f50*/  @!P6 LOP3.LUT R50, RZ, R50, RZ, 0x33, !PT ;  /* 0x00000032ff32e212 */ /* 0x000fe400078e33ff */
[----:B------:R-:W-:Y:S02]  /*3f60*/  VOTE.ANY R52, PT, P0 ;  /* 0x0000000000347806 */ /* 0x000fe400000e0100 */
[----:B------:R-:W-:Y:S01]  /*3f70*/  LOP3.LUT R45, R50, R45, RZ, 0xc0, !PT ;  /* 0x0000002d322d7212 */ /* 0x000fe200078ec0ff */
[----:B------:R-:W-:Y:S01]  /*3f80*/  IMAD.MOV.U32 R50, RZ, RZ, RZ ;  /* 0x000000ffff327224 */ /* 0x000fe200078e00ff */
[----:B------:R-:W-:-:S04]  /*3f90*/  @!P0 LOP3.LUT R52, RZ, R52, RZ, 0x33, !PT ;  /* 0x00000034ff348212 */ /* 0x000fc800078e33ff */
[----:B------:R-:W-:-:S04]  /*3fa0*/  LOP3.LUT R45, R52, R45, RZ, 0xc0, !PT ;  /* 0x0000002d342d7212 */ /* 0x000fc800078ec0ff */
[----:B------:R-:W4:Y:S01]  /*3fb0*/  FLO.U32 R53, R45 ;  /* 0x0000002d00357300 */ /* 0x000f2200000e0000 */
[----:B------:R-:W-:-:S07]  /*3fc0*/  LOP3.LUT R47, R6, R45, RZ, 0xc0, !PT ;  /* 0x0000002d062f7212 */ /* 0x000fce00078ec0ff */
[----:B------:R-:W0:Y:S01]  /*3fd0*/  POPC R47, R47 ;  /* 0x0000002f002f7309 */ /* 0x000e220000000000 */
[----:B----4-:R-:W-:-:S13]  /*3fe0*/  ISETP.NE.AND P0, PT, R0, R53, PT ;  /* 0x000000350000720c */ /* 0x010fda0003f05270 */
[----:B01-3--:R-:W-:Y:S05]  /*3ff0*/  @P0 BRA `(.L_x_40) ;  /* 0x0000000000080947 */ /* 0x00bfea0003800000 */
[----:B------:R-:W-:-:S05]  /*4000*/  IMAD R48, R48, 0x4, R7 ;  /* 0x0000000430307824 */ /* 0x000fca00078e0207 */
[----:B------:R0:W1:Y:S02]  /*4010*/  ATOMS.ADD R50, [R48], R47 ;  /* 0x0000002f3032738c */ /* 0x0000640000000000 */
.L_x_40:
[----:B------:R-:W-:Y:S05]  /*4020*/  BSYNC.RECONVERGENT B0 ;  /* 0x0000000000007941 */ /* 0x000fea0003800200 */
.L_x_39:
[----:B------:R-:W-:Y:S01]  /*4030*/  R2P PR, R46, 0x7f ;  /* 0x0000007f2e007804 */ /* 0x000fe20000000000 */
[----:B-1----:R1:W3:Y:S01]  /*4040*/  SHFL.IDX PT, R50, R50, R53, 0x1f ;  /* 0x00001f3532327589 */ /* 0x0022e200000e0000 */
[----:B------:R-:W-:Y:S11]  /*4050*/  BSSY.RECONVERGENT B0, `(.L_x_41) ;  /* 0x0000021000007945 */ /* 0x000ff60003800200 */
[----:B------:R-:W-:-:S02]  /*4060*/  VOTE.ANY R45, PT, P0 ;  /* 0x00000000002d7806 */ /* 0x000fc400000e0100 */
[----:B0-----:R-:W-:Y:S02]  /*4070*/  VOTE.ANY R48, PT, P1 ;  /* 0x0000000000307806 */ /* 0x001fe400008e0100 */
[----:B------:R-:W-:Y:S02]  /*4080*/  @!P0 LOP3.LUT R45, RZ, R45, RZ, 0x33, !PT ;  /* 0x0000002dff2d8212 */ /* 0x000fe400078e33ff */
[----:B------:R-:W-:Y:S02]  /*4090*/  @!P1 LOP3.LUT R48, RZ, R48, RZ, 0x33, !PT ;  /* 0x00000030ff309212 */ /* 0x000fe400078e33ff */
[----:B------:R-:W-:Y:S02]  /*40a0*/  LOP3.LUT P0, RZ, R46, 0x80, RZ, 0xc0, !PT ;  /* 0x000000802eff7812 */ /* 0x000fe4000780c0ff */
[----:B------:R-:W-:Y:S02]  /*40b0*/  LOP3.LUT R45, R48, R45, RZ, 0xc0, !PT ;  /* 0x0000002d302d7212 */ /* 0x000fe400078ec0ff */
[----:B------:R-:W-:-:S04]  /*40c0*/  VOTE.ANY R48, PT, P2 ;  /* 0x0000000000307806 */ /* 0x000fc800010e0100 */
[----:B------:R-:W-:-:S04]  /*40d0*/  @!P2 LOP3.LUT R48, RZ, R48, RZ, 0x33, !PT ;  /* 0x00000030ff30a212 */ /* 0x000fc800078e33ff */
        /* <DEDUP_REMOVED lines=15> */
[----:B------:R-:W-:Y:S01]  /*41d0*/  LOP3.LUT R59, R48, R45, RZ, 0xc0, !PT ;  /* 0x0000002d303b7212 */ /* 0x000fe200078ec0ff */
[----:B------:R-:W-:-:S03]  /*41e0*/  IMAD.MOV.U32 R48, RZ, RZ, RZ ;  /* 0x000000ffff307224 */ /* 0x000fc600078e00ff */
[----:B------:R-:W0:Y:S01]  /*41f0*/  FLO.U32 R49, R59 ;  /* 0x0000003b00317300 */ /* 0x000e2200000e0000 */
[----:B------:R-:W-:-:S07]  /*4200*/  LOP3.LUT R45, R6, R59, RZ, 0xc0, !PT ;  /* 0x0000003b062d7212 */ /* 0x000fce00078ec0ff */
[----:B------:R-:W4:Y:S01]  /*4210*/  POPC R45, R45 ;  /* 0x0000002d002d7309 */ /* 0x000f220000000000 */
[----:B0-----:R-:W-:-:S13]  /*4220*/  ISETP.NE.AND P0, PT, R0, R49, PT ;  /* 0x000000310000720c */ /* 0x001fda0003f05270 */
[----:B-1-34-:R-:W-:Y:S05]  /*4230*/  @P0 BRA `(.L_x_42) ;  /* 0x0000000000080947 */ /* 0x01afea0003800000 */
[----:B------:R-:W-:-:S05]  /*4240*/  IMAD R46, R46, 0x4, R7 ;  /* 0x000000042e2e7824 */ /* 0x000fca00078e0207 */
[----:B------:R0:W1:Y:S02]  /*4250*/  ATOMS.ADD R48, [R46], R45 ;  /* 0x0000002d2e30738c */ /* 0x0000640000000000 */
.L_x_42:
[----:B------:R-:W-:Y:S05]  /*4260*/  BSYNC.RECONVERGENT B0 ;  /* 0x0000000000007941 */ /* 0x000fea0003800200 */
.L_x_41:
[----:B------:R-:W-:Y:S01]  /*4270*/  R2P PR, R44, 0x7f ;  /* 0x0000007f2c007804 */ /* 0x000fe20000000000 */
[----:B-1----:R1:W3:Y:S01]  /*4280*/  SHFL.IDX PT, R48, R48, R49, 0x1f ;  /* 0x00001f3130307589 */ /* 0x0022e200000e0000 */
[----:B------:R-:W-:Y:S01]  /*4290*/  BSSY.RECONVERGENT B0, `(.L_x_43) ;  /* 0x0000021000007945 */ /* 0x000fe20003800200 */
[----:B------:R-:W-:-:S10]  /*42a0*/  IMAD.MOV.U32 R52, RZ, RZ, RZ ;  /* 0x000000ffff347224 */ /* 0x000fd400078e00ff */
[----:B0-----:R-:W-:Y:S02]  /*42b0*/  VOTE.ANY R46, PT, P0 ;  /* 0x00000000002e7806 */ /* 0x001fe400000e0100 */
[----:B------:R-:W-:Y:S02]  /*42c0*/  VOTE.ANY R53, PT, P1 ;  /* 0x0000000000357806 */ /* 0x000fe400008e0100 */
[----:B------:R-:W-:Y:S02]  /*42d0*/  @!P0 LOP3.LUT R46, RZ, R46, RZ, 0x33, !PT ;  /* 0x0000002eff2e8212 */ /* 0x000fe400078e33ff */
[----:B------:R-:W-:Y:S02]  /*42e0*/  @!P1 LOP3.LUT R53, RZ, R53, RZ, 0x33, !PT ;  /* 0x00000035ff359212 */ /* 0x000fe400078e33ff */
[----:B------:R-:W-:Y:S02]  /*42f0*/  LOP3.LUT P0, RZ, R44, 0x80, RZ, 0xc0, !PT ;  /* 0x000000802cff7812 */ /* 0x000fe4000780c0ff */
[----:B------:R-:W-:-:S02]  /*4300*/  LOP3.LUT R46, R53, R46, RZ, 0xc0, !PT ;  /* 0x0000002e352e7212 */ /* 0x000fc400078ec0ff */
        /* <DEDUP_REMOVED lines=17> */
[----:B------:R-:W-:-:S04]  /*4420*/  LOP3.LUT R59, R53, R46, RZ, 0xc0, !PT ;  /* 0x0000002e353b7212 */ /* 0x000fc800078ec0ff */
[----:B------:R-:W0:Y:S01]  /*4430*/  FLO.U32 R53, R59 ;  /* 0x0000003b00357300 */ /* 0x000e2200000e0000 */
[----:B------:R-:W-:-:S07]  /*4440*/  LOP3.LUT R46, R6, R59, RZ, 0xc0, !PT ;  /* 0x0000003b062e7212 */ /* 0x000fce00078ec0ff */
[----:B------:R-:W4:Y:S01]  /*4450*/  POPC R46, R46 ;  /* 0x0000002e002e7309 */ /* 0x000f220000000000 */
[----:B0-----:R-:W-:-:S13]  /*4460*/  ISETP.NE.AND P0, PT, R0, R53, PT ;  /* 0x000000350000720c */ /* 0x001fda0003f05270 */
[----:B-1-34-:R-:W-:Y:S05]  /*4470*/  @P0 BRA `(.L_x_44) ;  /* 0x0000000000080947 */ /* 0x01afea0003800000 */
[----:B------:R-:W-:-:S05]  /*4480*/  IMAD R49, R44, 0x4, R7 ;  /* 0x000000042c317824 */ /* 0x000fca00078e0207 */
[----:B------:R0:W1:Y:S02]  /*4490*/  ATOMS.ADD R52, [R49], R46 ;  /* 0x0000002e3134738c */ /* 0x0000640000000000 */
.L_x_44:
[----:B------:R-:W-:Y:S05]  /*44a0*/  BSYNC.RECONVERGENT B0 ;  /* 0x0000000000007941 */ /* 0x000fea0003800200 */
.L_x_43:
[----:B------:R-:W-:Y:S01]  /*44b0*/  R2P PR, R42, 0x7f ;  /* 0x0000007f2a007804 */ /* 0x000fe20000000000 */
[----:B------:R-:W-:Y:S01]  /*44c0*/  BSSY.RECONVERGENT B0, `(.L_x_45) ;  /* 0x0000022000007945 */ /* 0x000fe20003800200 */
[----:B------:R-:W-:-:S11]  /*44d0*/  IMAD.MOV.U32 R64, RZ, RZ, RZ ;  /* 0x000000ffff407224 */ /* 0x000fd600078e00ff */
[----:B------:R-:W-:Y:S02]  /*44e0*/  VOTE.ANY R44, PT, P0 ;  /* 0x00000000002c7806 */ /* 0x000fe400000e0100 */
[----:B0-----:R-:W-:Y:S02]  /*44f0*/  VOTE.ANY R49, PT, P1 ;  /* 0x0000000000317806 */ /* 0x001fe400008e0100 */
        /* <DEDUP_REMOVED lines=22> */
[----:B-1----:R0:W1:Y:S02]  /*4660*/  SHFL.IDX PT, R49, R52, R53, 0x1f ;  /* 0x00001f3534317589 */ /* 0x00206400000e0000 */
[----:B------:R-:W3:Y:S01]  /*4670*/  FLO.U32 R59, R61 ;  /* 0x0000003d003b7300 */ /* 0x000ee200000e0000 */
[----:B------:R-:W-:-:S07]  /*4680*/  LOP3.LUT R44, R6, R61, RZ, 0xc0, !PT ;  /* 0x0000003d062c7212 */ /* 0x000fce00078ec0ff */
[----:B------:R-:W4:Y:S01]  /*4690*/  POPC R44, R44 ;  /* 0x0000002c002c7309 */ /* 0x000f220000000000 */
[----:B---3--:R-:W-:-:S13]  /*46a0*/  ISETP.NE.AND P0, PT, R0, R59, PT ;  /* 0x0000003b0000720c */ /* 0x008fda0003f05270 */
[----:B01--4-:R-:W-:Y:S05]  /*46b0*/  @P0 BRA `(.L_x_46) ;  /* 0x0000000000080947 */ /* 0x013fea0003800000 */
[----:B------:R-:W-:-:S05]  /*46c0*/  IMAD R53, R42, 0x4, R7 ;  /* 0x000000042a357824 */ /* 0x000fca00078e0207 */
[----:B------:R0:W1:Y:S02]  /*46d0*/  ATOMS.ADD R64, [R53], R44 ;  /* 0x0000002c3540738c */ /* 0x0000640000000000 */
.L_x_46:
[----:B------:R-:W-:Y:S05]  /*46e0*/  BSYNC.RECONVERGENT B0 ;  /* 0x0000000000007941 */ /* 0x000fea0003800200 */
.L_x_45:
        /* <DEDUP_REMOVED lines=35> */
.L_x_48:
[----:B------:R-:W-:Y:S05]  /*4920*/  BSYNC.RECONVERGENT B0 ;  /* 0x0000000000007941 */ /* 0x000fea0003800200 */
.L_x_47:
[----:B------:R-:W-:Y:S01]  /*4930*/  R2P PR, R38, 0x7f ;  /* 0x0000007f26007804 */ /* 0x000fe20000000000 */
[----:B------:R-:W-:Y:S01]  /*4940*/  IMAD.IADD R40, R55, 0x1, R60 ;  /* 0x0000000137287824 */ /* 0x000fe200078e023c */
[----:B------:R-:W-:Y:S01]  /*4950*/  BSSY.RECONVERGENT B0, `(.L_x_49) ;  /* 0x0000022000007945 */ /* 0x000fe20003800200 */
[----:B------:R-:W-:-:S10]  /*4960*/  IMAD.MOV.U32 R60, RZ, RZ, RZ ;  /* 0x000000ffff3c7224 */ /* 0x000fd400078e00ff */
[----:B------:R-:W-:Y:S02]  /*4970*/  VOTE.ANY R52, PT, P0 ;  /* 0x0000000000347806 */ /* 0x000fe400000e0100 */
[----:B--2---:R-:W-:Y:S02]  /*4980*/  VOTE.ANY R55, PT, P1 ;  /* 0x0000000000377806 */ /* 0x004fe400008e0100 */
        /* <DEDUP_REMOVED lines=22> */
[----:B-1----:R1:W2:Y:S02]  /*4af0*/  SHFL.IDX PT, R55, R54, R61, 0x1f ;  /* 0x00001f3d36377589 */ /* 0x0022a400000e0000 */
[----:B0-----:R-:W0:Y:S01]  /*4b00*/  FLO.U32 R59, R63 ;  /* 0x0000003f003b7300 */ /* 0x001e2200000e0000 */
[----:B------:R-:W-:-:S07]  /*4b10*/  LOP3.LUT R52, R6, R63, RZ, 0xc0, !PT ;  /* 0x0000003f06347212 */ /* 0x000fce00078ec0ff */
[----:B------:R-:W3:Y:S01]  /*4b20*/  POPC R52, R52 ;  /* 0x0000003400347309 */ /* 0x000ee20000000000 */
[----:B0-----:R-:W-:-:S13]  /*4b30*/  ISETP.NE.AND P0, PT, R0, R59, PT ;  /* 0x0000003b0000720c */ /* 0x001fda0003f05270 */
[----:B-123--:R-:W-:Y:S05]  /*4b40*/  @P0 BRA `(.L_x_50) ;  /* 0x0000000000080947 */ /* 0x00efea0003800000 */
[----:B------:R-:W-:-:S05]  /*4b50*/  IMAD R61, R38, 0x4, R7 ;  /* 0x00000004263d7824 */ /* 0x000fca00078e0207 */
[----:B------:R0:W1:Y:S02]  /*4b60*/  ATOMS.ADD R60, [R61], R52 ;  /* 0x000000343d3c738c */ /* 0x0000640000000000 */
.L_x_50:
[----:B------:R-:W-:Y:S05]  /*4b70*/  BSYNC.RECONVERGENT B0 ;  /* 0x0000000000007941 */ /* 0x000fea0003800200 */
.L_x_49:
[----:B------:R-:W-:Y:S01]  /*4b80*/  R2P PR, R26, 0x7f ;  /* 0x0000007f1a007804 */ /* 0x000fe20000000000 */
[----:B------:R-:W-:Y:S01]  /*4b90*/  IMAD.IADD R38, R57, 0x1, R62 ;  /* 0x0000000139267824 */ /* 0x000fe200078e023e */
[----:B------:R-:W-:Y:S01]  /*4ba0*/  BSSY.RECONVERGENT B0, `(.L_x_51) ;  /* 0x0000022000007945 */ /* 0x000fe20003800200 */
[----:B------:R-:W-:-:S10]  /*4bb0*/  IMAD.MOV.U32 R62, RZ, RZ, RZ ;  /* 0x000000ffff3e7224 */ /* 0x000fd400078e00ff */
[----:B------:R-:W-:Y:S02]  /*4bc0*/  VOTE.ANY R54, PT, P0 ;  /* 0x0000000000367806 */ /* 0x000fe400000e0100 */
        /* <DEDUP_REMOVED lines=31> */
.L_x_52:
[----:B------:R-:W-:Y:S05]  /*4dc0*/  BSYNC.RECONVERGENT B0 ;  /* 0x0000000000007941 */ /* 0x000fea0003800200 */
.L_x_51:
[----:B------:R-:W-:Y:S01]  /*4dd0*/  R2P PR, R16, 0x7f ;  /* 0x0000007f10007804 */ /* 0x000fe20000000000 */
[----:B------:R-:W-:Y:S01]  /*4de0*/  IMAD.IADD R26, R51, 0x1, R56 ;  /* 0x00000001331a7824 */ /* 0x000fe200078e0238 */
[----:B------:R-:W-:Y:S11]  /*4df0*/  BSSY.RECONVERGENT B0, `(.L_x_53) ;  /* 0x0000022000007945 */ /* 0x000ff60003800200 */
[----:B0-----:R-:W-:-:S02]  /*4e00*/  VOTE.ANY R59, PT, P0 ;  /* 0x00000000003b7806 */ /* 0x001fc400000e0100 */
[----:B------:R-:W-:Y:S02]  /*4e10*/  VOTE.ANY R56, PT, P1 ;  /* 0x0000000000387806 */ /* 0x000fe400008e0100 */
[----:B------:R-:W-:Y:S02]  /*4e20*/  @!P0 LOP3.LUT R59, RZ, R59, RZ, 0x33, !PT ;  /* 0x0000003bff3b8212 */ /* 0x000fe400078e33ff */
[----:B------:R-:W-:Y:S02]  /*4e30*/  @!P1 LOP3.LUT R56, RZ, R56, RZ, 0x33, !PT ;  /* 0x00000038ff389212 */ /* 0x000fe400078e33ff */
[----:B------:R-:W-:Y:S02]  /*4e40*/  VOTE.ANY R51, PT, P2 ;  /* 0x0000000000337806 */ /* 0x000fe400010e0100 */
[----:B------:R-:W-:Y:S02]  /*4e50*/  LOP3.LUT R56, R56, R59, RZ, 0xc0, !PT ;  /* 0x0000003b38387212 */ /* 0x000fe400078ec0ff */
[----:B------:R-:W-:Y:S01]  /*4e60*/  @!P2 LOP3.LUT R51, RZ, R51, RZ, 0x33, !PT ;  /* 0x00000033ff33a212 */ /* 0x000fe200078e33ff */
[----:B-1----:R0:W1:Y:S01]  /*4e70*/  SHFL.IDX PT, R59, R62, R61, 0x1f ;  /* 0x00001f3d3e3b7589 */ /* 0x00206200000e0000 */
[----:B------:R-:W-:-:S02]  /*4e80*/  LOP3.LUT P0, RZ, R16, 0x80, RZ, 0xc0, !PT ;  /* 0x0000008010ff7812 */ /* 0x000fc4000780c0ff */
        /* <DEDUP_REMOVED lines=17> */
[----:B------:R-:W2:Y:S01]  /*4fa0*/  FLO.U32 R63, R65 ;  /* 0x00000041003f7300 */ /* 0x000ea200000e0000 */
[----:B------:R-:W-:-:S07]  /*4fb0*/  LOP3.LUT R51, R6, R65, RZ, 0xc0, !PT ;  /* 0x0000004106337212 */ /* 0x000fce00078ec0ff */
[----:B------:R-:W3:Y:S01]  /*4fc0*/  POPC R51, R51 ;  /* 0x0000003300337309 */ /* 0x000ee20000000000 */
[----:B--2---:R-:W-:-:S13]  /*4fd0*/  ISETP.NE.AND P0, PT, R0, R63, PT ;  /* 0x0000003f0000720c */ /* 0x004fda0003f05270 */
[----:B01-3--:R-:W-:Y:S05]  /*4fe0*/  @P0 BRA `(.L_x_54) ;  /* 0x0000000000080947 */ /* 0x00bfea0003800000 */
[----:B------:R-:W-:-:S05]  /*4ff0*/  IMAD R16, R16, 0x4, R7 ;  /* 0x0000000410107824 */ /* 0x000fca00078e0207 */
[----:B------:R0:W1:Y:S02]  /*5000*/  ATOMS.ADD R56, [R16], R51 ;  /* 0x000000331038738c */ /* 0x0000640000000000 */
.L_x_54:
[----:B------:R-:W-:Y:S05]  /*5010*/  BSYNC.RECONVERGENT B0 ;  /* 0x0000000000007941 */ /* 0x000fea0003800200 */
.L_x_53:
[----:B------:R-:W-:Y:S01]  /*5020*/  R2P PR, R15, 0x7f ;  /* 0x0000007f0f007804 */ /* 0x000fe20000000000 */
[----:B------:R-:W-:Y:S01]  /*5030*/  IMAD.IADD R50, R47, 0x1, R50 ;  /* 0x000000012f327824 */ /* 0x000fe200078e0232 */
[----:B-1----:R1:W2:Y:S01]  /*5040*/  SHFL.IDX PT, R56, R56, R63, 0x1f ;  /* 0x00001f3f38387589 */ /* 0x0022a200000e0000 */
[----:B------:R-:W-:Y:S01]  /*5050*/  BSSY.RECONVERGENT B0, `(.L_x_55) ;  /* 0x0000021000007945 */ /* 0x000fe20003800200 */
[----:B------:R-:W-:-:S09]  /*5060*/  IMAD.MOV.U32 R60, RZ, RZ, RZ ;  /* 0x000000ffff3c7224 */ /* 0x000fd200078e00ff */
        /* <DEDUP_REMOVED lines=26> */
[----:B------:R-:W3:Y:S01]  /*5210*/  POPC R16, R16 ;  /* 0x0000001000107309 */ /* 0x000ee20000000000 */
[----:B0-----:R-:W-:-:S13]  /*5220*/  ISETP.NE.AND P0, PT, R0, R47, PT ;  /* 0x0000002f0000720c */ /* 0x001fda0003f05270 */
[----:B-123--:R-:W-:Y:S05]  /*5230*/  @P0 BRA `(.L_x_56) ;  /* 0x0000000000080947 */ /* 0x00efea0003800000 */
[----:B------:R-:W-:-:S05]  /*5240*/  IMAD R15, R15, 0x4, R7 ;  /* 0x000000040f0f7824 */ /* 0x000fca00078e0207 */
[----:B------:R0:W1:Y:S02]  /*5250*/  ATOMS.ADD R60, [R15], R16 ;  /* 0x000000100f3c738c */ /* 0x0000640000000000 */
.L_x_56:
[----:B------:R-:W-:Y:S05]  /*5260*/  BSYNC.RECONVERGENT B0 ;  /* 0x0000000000007941 */ /* 0x000fea0003800200 */
.L_x_55:
[----:B------:R-:W-:Y:S01]  /*5270*/  R2P PR, R4, 0x7f ;  /* 0x0000007f04007804 */ /* 0x000fe20000000000 */
[----:B------:R-:W-:Y:S01]  /*5280*/  IMAD.IADD R48, R45, 0x1, R48 ;  /* 0x000000012d307824 */ /* 0x000fe200078e0230 */
[----:B-1----:R1:W2:Y:S01]  /*5290*/  SHFL.IDX PT, R47, R60, R47, 0x1f ;  /* 0x00001f2f3c2f7589 */ /* 0x0022a200000e0000 */
[----:B------:R-:W-:Y:S10]  /*52a0*/  BSSY.RECONVERGENT B0, `(.L_x_57) ;  /* 0x0000021000007945 */ /* 0x000ff40003800200 */
[----:B0-----:R-:W-:-:S02]  /*52b0*/  VOTE.ANY R15, PT, P0 ;  /* 0x00000000000f7806 */ /* 0x001fc400000e0100 */
[----:B------:R-:W-:Y:S02]  /*52c0*/  VOTE.ANY R62, PT, P1 ;  /* 0x00000000003e7806 */ /* 0x000fe400008e0100 */
        /* <DEDUP_REMOVED lines=25> */
[----:B------:R-:W3:Y:S01]  /*5460*/  POPC R15, R15 ;  /* 0x0000000f000f7309 */ /* 0x000ee20000000000 */
[----:B0-----:R-:W-:-:S13]  /*5470*/  ISETP.NE.AND P0, PT, R0, R45, PT ;  /* 0x0000002d0000720c */ /* 0x001fda0003f05270 */
[----:B-123--:R-:W-:Y:S05]  /*5480*/  @P0 BRA `(.L_x_58) ;  /* 0x0000000000080947 */ /* 0x00efea0003800000 */
[----:B------:R-:W-:-:S05]  /*5490*/  IMAD R4, R4, 0x4, R7 ;  /* 0x0000000404047824 */ /* 0x000fca00078e0207 */
[----:B------:R0:W1:Y:S02]  /*54a0*/  ATOMS.ADD R62, [R4], R15 ;  /* 0x0000000f043e738c */ /* 0x0000640000000000 */
.L_x_58:
[----:B------:R-:W-:Y:S05]  /*54b0*/  BSYNC.RECONVERGENT B0 ;  /* 0x0000000000007941 */ /* 0x000fea0003800200 */
.L_x_57:
[----:B------:R-:W-:Y:S01]  /*54c0*/  R2P PR, R8, 0x7f ;  /* 0x0000007f08007804 */ /* 0x000fe20000000000 */
[----:B0-----:R-:W-:Y:S01]  /*54d0*/  IMAD.IADD R4, R46, 0x1, R49 ;  /* 0x000000012e047824 */ /* 0x001fe200078e0231 */
[----:B-1----:R0:W1:Y:S01]  /*54e0*/  SHFL.IDX PT, R62, R62, R45, 0x1f ;  /* 0x00001f2d3e3e7589 */ /* 0x00206200000e0000 */
[----:B------:R-:W-:Y:S10]  /*54f0*/  BSSY.RECONVERGENT B0, `(.L_x_59) ;  /* 0x0000021000007945 */ /* 0x000ff40003800200 */
[----:B------:R-:W-:-:S02]  /*5500*/  VOTE.ANY R60, PT, P0 ;  /* 0x00000000003c7806 */ /* 0x000fc400000e0100 */
[----:B------:R-:W-:Y:S02]  /*5510*/  VOTE.ANY R49, PT, P1 ;  /* 0x0000000000317806 */ /* 0x000fe400008e0100 */
[----:B------:R-:W-:Y:S02]  /*5520*/  @!P0 LOP3.LUT R60, RZ, R60, RZ, 0x33, !PT ;  /* 0x0000003cff3c8212 */ /* 0x000fe400078e33ff */
[----:B------:R-:W-:Y:S02]  /*5530*/  @!P1 LOP3.LUT R49, RZ, R49, RZ, 0x33, !PT ;  /* 0x00000031ff319212 */ /* 0x000fe400078e33ff */
[----:B------:R-:W-:Y:S02]  /*5540*/  VOTE.ANY R46, PT, P2 ;  /* 0x00000000002e7806 */ /* 0x000fe400010e0100 */
[----:B------:R-:W-:Y:S01]  /*5550*/  LOP3.LUT R49, R49, R60, RZ, 0xc0, !PT ;  /* 0x0000003c31317212 */ /* 0x000fe200078ec0ff */
[----:B------:R-:W-:Y:S01]  /*5560*/  IMAD.MOV.U32 R60, RZ, RZ, RZ ;  /* 0x000000ffff3c7224 */ /* 0x000fe200078e00ff */
[----:B------:R-:W-:-:S02]  /*5570*/  @!P2 LOP3.LUT R46, RZ, R46, RZ, 0x33, !PT ;  /* 0x0000002eff2ea212 */ /* 0x000fc400078e33ff */
        /* <DEDUP_REMOVED lines=17> */
[----:B------:R-:W2:Y:S01]  /*5690*/  FLO.U32 R49, R61 ;  /* 0x0000003d00317300 */ /* 0x000ea200000e0000 */
[----:B------:R-:W-:-:S07]  /*56a0*/  LOP3.LUT R46, R6, R61, RZ, 0xc0, !PT ;  /* 0x0000003d062e7212 */ /* 0x000fce00078ec0ff */
[----:B------:R-:W3:Y:S01]  /*56b0*/  POPC R46, R46 ;  /* 0x0000002e002e7309 */ /* 0x000ee20000000000 */
[----:B--2---:R-:W-:-:S13]  /*56c0*/  ISETP.NE.AND P0, PT, R0, R49, PT ;  /* 0x000000310000720c */ /* 0x004fda0003f05270 */
[----:B01-3--:R-:W-:Y:S05]  /*56d0*/  @P0 BRA `(.L_x_60) ;  /* 0x0000000000080947 */ /* 0x00bfea0003800000 */
[----:B------:R-:W-:-:S05]  /*56e0*/  IMAD R45, R8, 0x4, R7 ;  /* 0x00000004082d7824 */ /* 0x000fca00078e0207 */
[----:B------:R0:W1:Y:S02]  /*56f0*/  ATOMS.ADD R60, [R45], R46 ;  /* 0x0000002e2d3c738c */ /* 0x0000640000000000 */
.L_x_60:
[----:B------:R-:W-:Y:S05]  /*5700*/  BSYNC.RECONVERGENT B0 ;  /* 0x0000000000007941 */ /* 0x000fea0003800200 */
.L_x_59:
[----:B------:R-:W-:Y:S01]  /*5710*/  R2P PR, R9, 0x7f ;  /* 0x0000007f09007804 */ /* 0x000fe20000000000 */
[----:B------:R-:W-:Y:S01]  /*5720*/  IMAD.IADD R44, R44, 0x1, R53 ;  /* 0x000000012c2c7824 */ /* 0x000fe200078e0235 */
[----:B-1----:R1:W2:Y:S01]  /*5730*/  SHFL.IDX PT, R49, R60, R49, 0x1f ;  /* 0x00001f313c317589 */ /* 0x0022a200000e0000 */
[----:B------:R-:W-:Y:S01]  /*5740*/  BSSY.RECONVERGENT B0, `(.L_x_61) ;  /* 0x0000021000007945 */ /* 0x000fe20003800200 */
[----:B------:R-:W-:-:S09]  /*5750*/  IMAD.MOV.U32 R64, RZ, RZ, RZ ;  /* 0x000000ffff407224 */ /* 0x000fd200078e00ff */
        /* <DEDUP_REMOVED lines=31> */
.L_x_62:
[----:B------:R-:W-:Y:S05]  /*5950*/  BSYNC.RECONVERGENT B0 ;  /* 0x0000000000007941 */ /* 0x000fea0003800200 */
.L_x_61:
        /* <DEDUP_REMOVED lines=36> */
.L_x_64:
[----:B------:R-:W-:Y:S05]  /*5ba0*/  BSYNC.RECONVERGENT B0 ;  /* 0x0000000000007941 */ /* 0x000fea0003800200 */
.L_x_63:
[----:B------:R-:W-:Y:S01]  /*5bb0*/  R2P PR, R14, 0x7f ;  /* 0x0000007f0e007804 */ /* 0x000fe20000000000 */
[----:B-1----:R1:W2:Y:S01]  /*5bc0*/  SHFL.IDX PT, R60, R60, R55, 0x1f ;  /* 0x00001f373c3c7589 */ /* 0x0022a200000e0000 */
        /* <DEDUP_REMOVED lines=25> */
[----:B-1----:R-:W0:Y:S01]  /*5d60*/  FLO.U32 R55, R9 ;  /* 0x0000000900377300 */ /* 0x002e2200000e0000 */
[----:B------:R-:W-:-:S07]  /*5d70*/  LOP3.LUT R6, R6, R9, RZ, 0xc0, !PT ;  /* 0x0000000906067212 */ /* 0x000fce00078ec0ff */
[----:B------:R1:W3:Y:S01]  /*5d80*/  POPC R61, R6 ;  /* 0x00000006003d7309 */ /* 0x0002e20000000000 */
[----:B0-----:R-:W-:Y:S01]  /*5d90*/  ISETP.NE.AND P0, PT, R0, R55, PT ;  /* 0x000000370000720c */ /* 0x001fe20003f05270 */
[----:B------:R-:W-:-:S12]  /*5da0*/  IMAD.MOV.U32 R0, RZ, RZ, RZ ;  /* 0x000000ffff007224 */ /* 0x000fd800078e00ff */
[----:B-123--:R-:W-:Y:S05]  /*5db0*/  @P0 BRA `(.L_x_66) ;  /* 0x0000000000080947 */ /* 0x00efea0003800000 */
[----:B------:R-:W-:-:S06]  /*5dc0*/  IMAD R0, R14, 0x4, R7 ;  /* 0x000000040e007824 */ /* 0x000fcc00078e0207 */
[----:B------:R0:W1:Y:S02]  /*5dd0*/  ATOMS.ADD R0, [R0], R61 ;  /* 0x0000003d0000738c */ /* 0x0000640000000000 */
.L_x_66:
[----:B------:R-:W-:Y:S05]  /*5de0*/  BSYNC.RECONVERGENT B0 ;  /* 0x0000000000007941 */ /* 0x000fea0003800200 */
.L_x_65:
[----:B-1----:R-:W1:Y:S01]  /*5df0*/  SHFL.IDX PT, R0, R0, R55, 0x1f ;  /* 0x00001f3700007589 */ /* 0x002e6200000e0000 */
[----:B------:R-:W-:Y:S01]  /*5e00*/  IMAD.IADD R14, R54, 0x1, R59 ;  /* 0x00000001360e7824 */ /* 0x000fe200078e023b */
[----:B------:R-:W-:Y:S01]  /*5e10*/  ISETP.NE.AND P0, PT, R58, RZ, PT ;  /* 0x000000ff3a00720c */ /* 0x000fe20003f05270 */
[----:B------:R-:W-:Y:S01]  /*5e20*/  IMAD R10, R40, 0x4, R23 ;  /* 0x00000004280a7824 */ /* 0x000fe200078e0217 */
[----:B------:R-:W-:Y:S01]  /*5e30*/  BAR.SYNC.DEFER_BLOCKING 0x0 ;  /* 0x0000000000007b1d */ /* 0x000fe20000010000 */
[----:B------:R-:W-:Y:S02]  /*5e40*/  IMAD.IADD R54, R8, 0x1, R45 ;  /* 0x0000000108367824 */ /* 0x000fe400078e022d */
[--C-:B------:R-:W-:Y:S02]  /*5e50*/  IMAD R9, R38, 0x4, R23.reuse ;  /* 0x0000000426097824 */ /* 0x100fe400078e0217 */
[--C-:B------:R-:W-:Y:S01]  /*5e60*/  IMAD R8, R26, 0x4, R23.reuse ;  /* 0x000000041a087824 */ /* 0x100fe200078e0217 */
[----:B------:R-:W-:Y:S01]  /*5e70*/  BSSY B1, `(.L_x_67) ;  /* 0x0000057000017945 */ /* 0x000fe20003800000 */
[----:B------:R-:W-:-:S02]  /*5e80*/  IMAD R7, R50, 0x4, R23 ;  /* 0x0000000432077824 */ /* 0x000fc400078e0217 */
[----:B------:R-:W-:Y:S02]  /*5e90*/  IMAD.IADD R52, R52, 0x1, R57 ;  /* 0x0000000134347824 */ /* 0x000fe400078e0239 */
[--C-:B------:R-:W-:Y:S02]  /*5ea0*/  IMAD R6, R48, 0x4, R23.reuse ;  /* 0x0000000430067824 */ /* 0x100fe400078e0217 */
[----:B------:R-:W-:Y:S02]  /*5eb0*/  IMAD R4, R4, 0x4, R23 ;  /* 0x0000000404047824 */ /* 0x000fe400078e0217 */
[----:B------:R-:W-:Y:S02]  /*5ec0*/  IMAD.IADD R56, R51, 0x1, R56 ;  /* 0x0000000133387824 */ /* 0x000fe400078e0238 */
[----:B------:R-:W-:Y:S02]  /*5ed0*/  IMAD.IADD R16, R16, 0x1, R47 ;  /* 0x0000000110107824 */ /* 0x000fe400078e022f */
[----:B------:R-:W-:-:S02]  /*5ee0*/  IMAD.IADD R62, R15, 0x1, R62 ;  /* 0x000000010f3e7824 */ /* 0x000fc400078e023e */
[----:B-1----:R-:W-:Y:S02]  /*5ef0*/  IMAD.IADD R38, R61, 0x1, R0 ;  /* 0x000000013d267824 */ /* 0x002fe400078e0200 */
[----:B------:R-:W-:Y:S01]  /*5f00*/  IMAD R0, R44, 0x4, R23 ;  /* 0x000000042c007824 */ /* 0x000fe200078e0217 */
[----:B------:R1:W-:Y:S01]  /*5f10*/  STS [R10+-0x4], R13 ;  /* 0xfffffc0d0a007388 */ /* 0x0003e20000000800 */
[----:B------:R-:W-:Y:S02]  /*5f20*/  IMAD.IADD R46, R46, 0x1, R49 ;  /* 0x000000012e2e7824 */ /* 0x000fe400078e0231 */
[--C-:B------:R-:W-:Y:S01]  /*5f30*/  IMAD R14, R14, 0x4, R23.reuse ;  /* 0x000000040e0e7824 */ /* 0x100fe200078e0217 */
[----:B------:R2:W-:Y:S01]  /*5f40*/  STS [R9+-0x4], R12 ;  /* 0xfffffc0c09007388 */ /* 0x0005e20000000800 */
[--C-:B------:R-:W-:Y:S02]  /*5f50*/  IMAD R15, R56, 0x4, R23.reuse ;  /* 0x00000004380f7824 */ /* 0x100fe400078e0217 */
[----:B------:R-:W-:Y:S01]  /*5f60*/  IMAD.IADD R60, R53, 0x1, R60 ;  /* 0x00000001353c7824 */ /* 0x000fe200078e023c */
[----:B------:R-:W-:Y:S01]  /*5f70*/  STS [R8+-0x4], R43 ;  /* 0xfffffc2b08007388 */ /* 0x000fe20000000800 */
[----:B------:R-:W-:-:S02]  /*5f80*/  IMAD R16, R16, 0x4, R23 ;  /* 0x0000000410107824 */ /* 0x000fc400078e0217 */
[--C-:B-1----:R-:W-:Y:S01]  /*5f90*/  IMAD R13, R52, 0x4, R23.reuse ;  /* 0x00000004340d7824 */ /* 0x102fe200078e0217 */
[----:B------:R1:W-:Y:S01]  /*5fa0*/  STS [R7+-0x4], R24 ;  /* 0xfffffc1807007388 */ /* 0x0003e20000000800 */
[--C-:B------:R-:W-:Y:S02]  /*5fb0*/  IMAD R26, R46, 0x4, R23.reuse ;  /* 0x000000042e1a7824 */ /* 0x100fe400078e0217 */
[--C-:B--2---:R-:W-:Y:S01]  /*5fc0*/  IMAD R12, R42, 0x4, R23.reuse ;  /* 0x000000042a0c7824 */ /* 0x104fe200078e0217 */
[----:B------:R2:W-:Y:S04]  /*5fd0*/  STS [R6+-0x4], R27 ;  /* 0xfffffc1b06007388 */ /* 0x0005e80000000800 */
[----:B------:R3:W-:Y:S01]  /*5fe0*/  STS [R4+-0x4], R25 ;  /* 0xfffffc1904007388 */ /* 0x0007e20000000800 */
[----:B-1----:R-:W-:-:S03]  /*5ff0*/  IMAD R24, R60, 0x4, R23 ;  /* 0x000000043c187824 */ /* 0x002fc600078e0217 */
[----:B------:R1:W-:Y:S01]  /*6000*/  STS [R0+-0x4], R17 ;  /* 0xfffffc1100007388 */ /* 0x0003e20000000800 */
[----:B--2---:R-:W-:-:S03]  /*6010*/  IMAD R27, R62, 0x4, R23 ;  /* 0x000000043e1b7824 */ /* 0x004fc600078e0217 */
[----:B------:R2:W-:Y:S01]  /*6020*/  STS [R12+-0x4], R41 ;  /* 0xfffffc290c007388 */ /* 0x0005e20000000800 */
[----:B---3--:R-:W-:-:S03]  /*6030*/  IMAD R25, R54, 0x4, R23 ;  /* 0x0000000436197824 */ /* 0x008fc600078e0217 */
[----:B------:R3:W-:Y:S01]  /*6040*/  STS [R13+-0x4], R36 ;  /* 0xfffffc240d007388 */ /* 0x0007e20000000800 */
[----:B-1----:R-:W-:-:S03]  /*6050*/  IMAD R17, R38, 0x4, R23 ;  /* 0x0000000426117824 */ /* 0x002fc600078e0217 */
[----:B------:R3:W-:Y:S01]  /*6060*/  STS [R14+-0x4], R39 ;  /* 0xfffffc270e007388 */ /* 0x0007e20000000800 */
[----:B--2---:R-:W-:-:S03]  /*6070*/  IMAD R41, R3, 0x8, R23 ;  /* 0x0000000803297824 */ /* 0x004fc600078e0217 */
[----:B------:R3:W-:Y:S04]  /*6080*/  STS [R15+-0x4], R34 ;  /* 0xfffffc220f007388 */ /* 0x0007e80000000800 */
[----:B------:R3:W-:Y:S04]  /*6090*/  STS [R16+-0x4], R37 ;  /* 0xfffffc2510007388 */ /* 0x0007e80000000800 */
[----:B------:R3:W-:Y:S04]  /*60a0*/  STS [R27+-0x4], R32 ;  /* 0xfffffc201b007388 */ /* 0x0007e80000000800 */
[----:B------:R3:W-:Y:S04]  /*60b0*/  STS [R26+-0x4], R33 ;  /* 0xfffffc211a007388 */ /* 0x0007e80000000800 */
[----:B------:R3:W-:Y:S04]  /*60c0*/  STS [R25+-0x4], R30 ;  /* 0xfffffc1e19007388 */ /* 0x0007e80000000800 */
[----:B------:R3:W-:Y:S04]  /*60d0*/  STS [R24+-0x4], R31 ;  /* 0xfffffc1f18007388 */ /* 0x0007e80000000800 */
[----:B------:R3:W-:Y:S01]  /*60e0*/  STS [R17+-0x4], R28 ;  /* 0xfffffc1c11007388 */ /* 0x0007e20000000800 */
[----:B------:R-:W-:Y:S05]  /*60f0*/  @P0 BRA `(.L_x_68) ;  /* 0x0000000000b80947 */ /* 0x000fea0003800000 */
[----:B------:R-:W3:Y:S02]  /*6100*/  LDCU.64 UR4, c[0x0][0x398] ;  /* 0x00007300ff0477ac */ /* 0x000ee40008000a00 */
[----:B---3--:R-:W-:-:S04]  /*6110*/  LEA R32, P0, R3, UR4, 0x3 ;  /* 0x0000000403207c11 */ /* 0x008fc8000f8018ff */
[----:B------:R-:W-:-:S05]  /*6120*/  LEA.HI.X R33, R3, UR5, RZ, 0x3, P0 ;  /* 0x0000000503217c11 */ /* 0x000fca00080f1cff */
[----:B------:R-:W2:Y:S01]  /*6130*/  LDG.E.64 R30, desc[UR6][R32.64] ;  /* 0x00000006201e7981 */ /* 0x000ea2000c1e1b00 */
[----:B------:R-:W-:Y:S02]  /*6140*/  SHF.R.S32.HI R37, RZ, 0x1f, R35 ;  /* 0x0000001fff257819 */ /* 0x000fe40000011423 */
[----:B--2---:R-:W-:-:S05]  /*6150*/  IADD3 R30, P0, PT, -R35, R30, RZ ;  /* 0x0000001e231e7210 */ /* 0x004fca0007f1e1ff */
[----:B------:R-:W-:Y:S01]  /*6160*/  IMAD.X R31, R31, 0x1, ~R37, P0 ;  /* 0x000000011f1f7824 */ /* 0x000fe200000e0e25 */
[----:B------:R-:W-:Y:S01]  /*6170*/  ISETP.GE.AND P0, PT, R5, 0x1, PT ;  /* 0x000000010500780c */ /* 0x000fe20003f06270 */
[----:B------:R-:W-:-:S03]  /*6180*/  IMAD.MOV.U32 R37, RZ, RZ, R20 ;  /* 0x000000ffff257224 */ /* 0x000fc600078e0014 */
[----:B------:R1:W-:Y:S09]  /*6190*/  STS.64 [R41+0x6600], R30 ;  /* 0x0066001e29007388 */ /* 0x0003f20000000a00 */
[----:B------:R-:W-:Y:S05]  /*61a0*/  @!P0 BRA `(.L_x_69) ;  /* 0x00000000006c8947 */ /* 0x000fea0003800000 */
[----:B------:R-:W-:Y:S01]  /*61b0*/  BSSY B0, `(.L_x_70) ;  /* 0x0000019000007945 */ /* 0x000fe20003800000 */
[----:B------:R-:W-:Y:S02]  /*61c0*/  IMAD.MOV.U32 R28, RZ, RZ, -0x1 ;  /* 0xffffffffff1c7424 */ /* 0x000fe400078e00ff */
[----:B------:R-:W-:Y:S02]  /*61d0*/  IMAD.MOV.U32 R32, RZ, RZ, R5 ;  /* 0x000000ffff207224 */ /* 0x000fe400078e0005 */
[----:B------:R-:W-:-:S07]  /*61e0*/  IMAD.MOV.U32 R37, RZ, RZ, R20 ;  /* 0x000000ffff257224 */ /* 0x000fce00078e0014 */
.L_x_74:
[----:B-1----:R-:W1:Y:S01]  /*61f0*/  LDC.64 R30, c[0x0][0x380] ;  /* 0x0000e000ff1e7b82 */ /* 0x002e620000000a00 */
[----:B------:R-:W-:Y:S01]  /*6200*/  VIADD R39, R32, 0xffffffff ;  /* 0xffffffff20277836 */ /* 0x000fe20000000000 */
[----:B------:R-:W-:Y:S03]  /*6210*/  BSSY B2, `(.L_x_71) ;  /* 0x0000008000027945 */ /* 0x000fe60003800000 */
[----:B------:R-:W-:-:S04]  /*6220*/  IMAD R33, R39, 0x100, R3 ;  /* 0x0000010027217824 */ /* 0x000fc800078e0203 */
[----:B-1----:R-:W-:-:S07]  /*6230*/  IMAD.WIDE R30, R33, 0x4, R30 ;  /* 0x00000004211e7825 */ /* 0x002fce00078e021e */
.L_x_72:
[----:B------:R-:W-:Y:S05]  /*6240*/  YIELD ;  /* 0x0000000000007946 */ /* 0x000fea0003800000 */
[----:B------:R1:W-:Y:S06]  /*6250*/  MEMBAR.SC.CTA ;  /* 0x0000000000007992 */ /* 0x0003ec0000000000 */
[----:B-1----:R-:W2:Y:S02]  /*6260*/  LDG.E.STRONG.SYS R33, desc[UR6][R30.64] ;  /* 0x000000061e217981 */ /* 0x002ea4000c1f5900 */
[----:B--2---:R-:W-:-:S13]  /*6270*/  ISETP.NE.AND P0, PT, R33, RZ, PT ;  /* 0x000000ff2100720c */ /* 0x004fda0003f05270 */
[----:B------:R-:W-:Y:S05]  /*6280*/  @!P0 BRA `(.L_x_72) ;  /* 0xfffffffc00ec8947 */ /* 0x000fea000383ffff */
[----:B------:R-:W-:Y:S05]  /*6290*/  BSYNC B2 ;  /* 0x0000000000027941 */ /* 0x000fea0003800000 */
.L_x_71:
[----:B------:R-:W-:Y:S01]  /*62a0*/  BSSY.RECONVERGENT B2, `(.L_x_73) ;  /* 0x0000006000027945 */ /* 0x000fe20003800200 */
[C---:B------:R-:W-:Y:S02]  /*62b0*/  ISETP.GT.AND P0, PT, R33.reuse, -0x1, PT ;  /* 0xffffffff2100780c */ /* 0x040fe40003f04270 */
[----:B------:R-:W-:Y:S01]  /*62c0*/  LOP3.LUT R30, R33, 0x3fffffff, RZ, 0xc0, !PT ;  /* 0x3fffffff211e7812 */ /* 0x000fe200078ec0ff */
[----:B------:R-:W-:Y:S05]  /*62d0*/  WARPSYNC.EXCLUSIVE R28 ;  /* 0x000000001c007348 */ /* 0x000fea0003a00000 */
[----:B------:R-:W-:-:S05]  /*62e0*/  IMAD.IADD R37, R30, 0x1, R37 ;  /* 0x000000011e257824 */ /* 0x000fca00078e0225 */
[----:B------:R-:W-:-:S07]  /*62f0*/  VOTE.ANY R28, PT, P0 ;  /* 0x00000000001c7806 */ /* 0x000fce00000e0100 */
[----:B------:R-:W-:Y:S05]  /*6300*/  BSYNC.RECONVERGENT B2 ;  /* 0x0000000000027941 */ /* 0x000fea0003800200 */
.L_x_73:
[----:B------:R-:W-:Y:S01]  /*6310*/  ISETP.GT.U32.AND P1, PT, R32, 0x1, PT ;  /* 0x000000012000780c */ /* 0x000fe20003f24070 */
[----:B------:R-:W-:-:S12]  /*6320*/  IMAD.MOV.U32 R32, RZ, RZ, R39 ;  /* 0x000000ffff207224 */ /* 0x000fd800078e0027 */
[----:B------:R-:W-:Y:S05]  /*6330*/  @P0 BRA P1, `(.L_x_74) ;  /* 0xfffffffc00ac0947 */ /* 0x000fea000083ffff */
[----:B------:R-:W-:Y:S05]  /*6340*/  BSYNC B0 ;  /* 0x0000000000007941 */ /* 0x000fea0003800000 */
.L_x_70:
[----:B------:R2:W3:Y:S02]  /*6350*/  LDS.64 R30, [R41+0x6600] ;  /* 0x00660000291e7984 */ /* 0x0004e40000000a00 */
.L_x_69:
[----:B------:R-:W4:Y:S01]  /*6360*/  LDC.64 R32, c[0x0][0x380] ;  /* 0x0000e000ff207b82 */ /* 0x000f220000000a00 */
[C---:B------:R-:W-:Y:S01]  /*6370*/  IMAD.IADD R39, R37.reuse, 0x1, -R20 ;  /* 0x0000000125277824 */ /* 0x040fe200078e0a14 */
[----:B------:R-:W-:-:S04]  /*6380*/  LOP3.LUT R37, R37, 0x80000000, RZ, 0xfc, !PT ;  /* 0x8000000025257812 */ /* 0x000fc800078efcff */
[----:B---3--:R-:W-:Y:S01]  /*6390*/  IADD3 R28, P0, PT, R39, R30, RZ ;  /* 0x0000001e271c7210 */ /* 0x008fe20007f1e0ff */
[----:B----4-:R-:W-:-:S03]  /*63a0*/  IMAD.WIDE R32, R29, 0x4, R32 ;  /* 0x000000041d207825 */ /* 0x010fc600078e0220 */
[----:B------:R-:W-:Y:S02]  /*63b0*/  LEA.HI.X.SX32 R29, R39, R31, 0x1, P0 ;  /* 0x0000001f271d7211 */ /* 0x000fe400000f0eff */
[----:B------:R4:W-:Y:S04]  /*63c0*/  STG.E.STRONG.SYS desc[UR6][R32.64], R37 ;  /* 0x0000002520007986 */ /* 0x0009e8000c115906 */
[----:B------:R4:W-:Y:S03]  /*63d0*/  STS.64 [R41+0x6600], R28 ;  /* 0x0066001c29007388 */ /* 0x0009e60000000a00 */
.L_x_68:
[----:B------:R-:W-:Y:S05]  /*63e0*/  BSYNC B1 ;  /* 0x0000000000017941 */ /* 0x000fea0003800000 */
.L_x_67:
[----:B---34-:R-:W3:Y:S01]  /*63f0*/  LDC R28, c[0x0][0x3c0] ;  /* 0x0000f000ff1c7b82 */ /* 0x018ee20000000800 */
[----:B------:R-:W-:-:S07]  /*6400*/  VIADD R29, R18, 0x1980 ;  /* 0x00001980121d7836 */ /* 0x000fce0000000000 */
[----:B------:R-:W4:Y:S01]  /*6410*/  LDC.64 R32, c[0x0][0x390] ;  /* 0x0000e400ff207b82 */ /* 0x000f220000000a00 */
[----:B---3--:R-:W-:Y:S02]  /*6420*/  ISETP.GE.AND P0, PT, R29, R28, PT ;  /* 0x0000001c1d00720c */ /* 0x008fe40003f06270 */
[----:B----4-:R-:W-:-:S04]  /*6430*/  ISETP.EQ.U32.AND P1, PT, R32, RZ, PT ;  /* 0x000000ff2000720c */ /* 0x010fc80003f22070 */
[----:B------:R-:W-:-:S04]  /*6440*/  ISETP.EQ.OR.EX P0, PT, R33, RZ, !P0, P1 ;  /* 0x000000ff2100720c */ /* 0x000fc80004702710 */
[----:B------:R-:W-:-:S13]  /*6450*/  ISETP.GT.U32.OR P0, PT, R3, 0xff, P0 ;  /* 0x000000ff0300780c */ /* 0x000fda0000704470 */
[----:B------:R-:W-:Y:S05]  /*6460*/  @P0 BRA `(.L_x_75) ;  /* 0x0000000000200947 */ /* 0x000fea0003800000 */
[----:B-1----:R-:W1:Y:S01]  /*6470*/  LDS.64 R30, [R41+0x6600] ;  /* 0x00660000291e7984 */ /* 0x002e620000000a00 */
[C---:B------:R-:W-:Y:S02]  /*6480*/  LEA R32, P2, R3.reuse, R32, 0x3 ;  /* 0x0000002003207211 */ /* 0x040fe400078418ff */
[--C-:B------:R-:W-:Y:S02]  /*6490*/  SHF.R.S32.HI R37, RZ, 0x1f, R20.reuse ;  /* 0x0000001fff257819 */ /* 0x100fe40000011414 */
[----:B------:R-:W-:Y:S02]  /*64a0*/  LEA.HI.X R33, R3, R33, RZ, 0x3, P2 ;  /* 0x0000002103217211 */ /* 0x000fe400010f1cff */
[----:B-1----:R-:W-:Y:S02]  /*64b0*/  IADD3 R30, P0, P1, R30, R35, R20 ;  /* 0x000000231e1e7210 */ /* 0x002fe4000791e014 */
[----:B------:R-:W-:-:S04]  /*64c0*/  SHF.R.S32.HI R35, RZ, 0x1f, R35 ;  /* 0x0000001fff237819 */ /* 0x000fc80000011423 */
[----:B------:R-:W-:-:S05]  /*64d0*/  IADD3.X R31, PT, PT, R31, R35, R37, P0, P1 ;  /* 0x000000231f1f7210 */ /* 0x000fca00007e2425 */
[----:B------:R3:W-:Y:S02]  /*64e0*/  STG.E.64 desc[UR6][R32.64], R30 ;  /* 0x0000001e20007986 */ /* 0x0007e4000c101b06 */
.L_x_75:
[----:B------:R-:W-:Y:S01]  /*64f0*/  ISETP.GT.AND P0, PT, R29, R28, PT ;  /* 0x0000001c1d00720c */ /* 0x000fe20003f04270 */
[----:B------:R-:W-:Y:S05]  /*6500*/  WARPSYNC.ALL ;  /* 0x0000000000007948 */ /* 0x000fea0003800000 */
[----:B------:R-:W-:Y:S07]  /*6510*/  BAR.SYNC.DEFER_BLOCKING 0x0 ;  /* 0x0000000000007b1d */ /* 0x000fee0000010000 */
[----:B------:R-:W-:Y:S05]  /*6520*/  @P0 BRA `(.L_x_76) ;  /* 0x0000001000500947 */ /* 0x000fea0003800000 */
[----:B------:R-:W4:Y:S01]  /*6530*/  LDS R29, [R22] ;  /* 0x00000000161d7984 */ /* 0x000f220000000800 */
[----:B------:R-:W5:Y:S01]  /*6540*/  LDCU UR4, c[0x0][0x3c4] ;  /* 0x00007880ff0477ac */ /* 0x000f620008000800 */
[----:B------:R-:W0:Y:S01]  /*6550*/  LDCU.64 UR8, c[0x0][0x3a0] ;  /* 0x00007400ff0877ac */ /* 0x000e220008000a00 */
[----:B----4-:R-:W-:-:S04]  /*6560*/  ISETP.NE.AND P1, PT, R29, 0x7fffffff, PT ;  /* 0x7fffffff1d00780c */ /* 0x010fc80003f25270 */
[C---:B------:R-:W-:Y:S02]  /*6570*/  SEL R20, R29.reuse, 0x80000000, P1 ;  /* 0x800000001d147807 */ /* 0x040fe40000800000 */
[----:B------:R-:W-:Y:S02]  /*6580*/  ISETP.GT.AND P1, PT, R29, -0x1, PT ;  /* 0xffffffff1d00780c */ /* 0x000fe40003f24270 */
[----:B-----5:R-:W-:-:S04]  /*6590*/  SHF.R.U32.HI R20, RZ, UR4, R20 ;  /* 0x00000004ff147c19 */ /* 0x020fc80008011614 */
[----:B------:R-:W-:-:S05]  /*65a0*/  LOP3.LUT R20, R20, R19, RZ, 0x30, !PT ;  /* 0x0000001314147212 */ /* 0x000fca00078e30ff */
[----:B-1-3--:R-:W-:Y:S02]  /*65b0*/  IMAD R31, R20, 0x8, R23 ;  /* 0x00000008141f7824 */ /* 0x00afe400078e0217 */
[----:B------:R-:W-:-:S04]  /*65c0*/  IMAD.MOV.U32 R20, RZ, RZ, -0x1 ;  /* 0xffffffffff147424 */ /* 0x000fc800078e00ff */
[----:B------:R-:W1:Y:S02]  /*65d0*/  LDS.64 R30, [R31+0x6600] ;  /* 0x006600001f1e7984 */ /* 0x000e640000000a00 */
[----:B-1----:R-:W-:Y:S02]  /*65e0*/  IADD3 R33, P2, PT, R30, R3, RZ ;  /* 0x000000031e217210 */ /* 0x002fe40007f5e0ff */
[----:B------:R-:W-:-:S03]  /*65f0*/  SEL R30, R20, 0x80000000, P1 ;  /* 0x80000000141e7807 */ /* 0x000fc60000800000 */
[----:B------:R-:W-:Y:S01]  /*6600*/  IMAD.X R34, RZ, RZ, R31, P2 ;  /* 0x000000ffff227224 */ /* 0x000fe200010e061f */
[C---:B0-----:R-:W-:Y:S02]  /*6610*/  LEA R32, P2, R33.reuse, UR8, 0x2 ;  /* 0x0000000821207c11 */ /* 0x041fe4000f8410ff */
[----:B------:R-:W-:Y:S02]  /*6620*/  LOP3.LUT R29, R30, R29, RZ, 0x3c, !PT ;  /* 0x0000001d1e1d7212 */ /* 0x000fe400078e3cff */
[----:B------:R-:W-:-:S05]  /*6630*/  LEA.HI.X R33, R33, UR9, R34, 0x2, P2 ;  /* 0x0000000921217c11 */ /* 0x000fca00090f1422 */
[----:B------:R-:W-:Y:S01]  /*6640*/  STG.E desc[UR6][R32.64], R29 ;  /* 0x0000001d20007986 */ /* 0x000fe2000c101906 */
[----:B------:R-:W-:-:S03]  /*6650*/  NOP ;  /* 0x0000000000007918 */ /* 0x000fc60000000000 */
[----:B------:R-:W0:Y:S02]  /*6660*/  LDS R34, [R22+0x600] ;  /* 0x0006000016227984 */ /* 0x000e240000000800 */
[----:B0-----:R-:W-:-:S04]  /*6670*/  ISETP.NE.AND P1, PT, R34, 0x7fffffff, PT ;  /* 0x7fffffff2200780c */ /* 0x001fc80003f25270 */
[C---:B------:R-:W-:Y:S02]  /*6680*/  SEL R30, R34.reuse, 0x80000000, P1 ;  /* 0x80000000221e7807 */ /* 0x040fe40000800000 */
[----:B------:R-:W-:Y:S02]  /*6690*/  ISETP.GT.AND P1, PT, R34, -0x1, PT ;  /* 0xffffffff2200780c */ /* 0x000fe40003f24270 */
[----:B------:R-:W-:Y:S02]  /*66a0*/  SHF.R.U32.HI R30, RZ, UR4, R30 ;  /* 0x00000004ff1e7c19 */ /* 0x000fe4000801161e */
[----:B------:R-:W-:Y:S02]  /*66b0*/  SEL R29, R20, 0x80000000, P1 ;  /* 0x80000000141d7807 */ /* 0x000fe40000800000 */
[----:B------:R-:W-:Y:S02]  /*66c0*/  LOP3.LUT R30, R30, R19, RZ, 0x30, !PT ;  /* 0x000000131e1e7212 */ /* 0x000fe400078e30ff */
[----:B------:R-:W-:-:S03]  /*66d0*/  LOP3.LUT R29, R29, R34, RZ, 0x3c, !PT ;  /* 0x000000221d1d7212 */ /* 0x000fc600078e3cff */
[----:B------:R-:W-:-:S06]  /*66e0*/  IMAD R30, R30, 0x8, R23 ;  /* 0x000000081e1e7824 */ /* 0x000fcc00078e0217 */
[----:B------:R-:W0:Y:S02]  /*66f0*/  LDS.64 R30, [R30+0x6600] ;  /* 0x006600001e1e7984 */ /* 0x000e240000000a00 */
[----:B0-----:R-:W-:-:S05]  /*6700*/  IADD3 R35, P2, PT, R30, R3, RZ ;  /* 0x000000031e237210 */ /* 0x001fca0007f5e0ff */
[----:B------:R-:W-:Y:S01]  /*6710*/  IMAD.X R36, RZ, RZ, R31, P2 ;  /* 0x000000ffff247224 */ /* 0x000fe200010e061f */
[----:B------:R-:W-:-:S04]  /*6720*/  LEA R32, P2, R35, UR8, 0x2 ;  /* 0x0000000823207c11 */ /* 0x000fc8000f8410ff */
        /* <DEDUP_REMOVED lines=231> */
[----:B------:R-:W-:-:S04]  /*75a0*/  SHF.R.U32.HI R30, RZ, UR4, R30 ;  /* 0x00000004ff1e7c19 */ /* 0x000fc8000801161e */
[----:B------:R-:W-:-:S05]  /*75b0*/  LOP3.LUT R30, R30, R19, RZ, 0x30, !PT ;  /* 0x000000131e1e7212 */ /* 0x000fca00078e30ff */
[----:B------:R-:W-:Y:S01]  /*75c0*/  IMAD R35, R30, 0x8, R23 ;  /* 0x000000081e237824 */ /* 0x000fe200078e0217 */
[----:B------:R-:W-:-:S04]  /*75d0*/  SEL R23, R20, 0x80000000, P1 ;  /* 0x8000000014177807 */ /* 0x000fc80000800000 */
[----:B------:R-:W0:Y:S01]  /*75e0*/  LDS.64 R30, [R35+0x6600] ;  /* 0x00660000231e7984 */ /* 0x000e220000000a00 */
[----:B------:R-:W-:Y:S02]  /*75f0*/  LOP3.LUT R23, R23, R34, RZ, 0x3c, !PT ;  /* 0x0000002217177212 */ /* 0x000fe400078e3cff */
[----:B0-----:R-:W-:-:S05]  /*7600*/  IADD3 R36, P2, PT, R30, R3, RZ ;  /* 0x000000031e247210 */ /* 0x001fca0007f5e0ff */
[----:B------:R-:W-:Y:S01]  /*7610*/  IMAD.X R31, RZ, RZ, R31, P2 ;  /* 0x000000ffff1f7224 */ /* 0x000fe200010e061f */
[----:B------:R-:W-:-:S04]  /*7620*/  LEA R30, P2, R36, UR8, 0x2 ;  /* 0x00000008241e7c11 */ /* 0x000fc8000f8410ff */
[----:B------:R-:W-:-:S05]  /*7630*/  LEA.HI.X R31, R36, UR9, R31, 0x2, P2 ;  /* 0x00000009241f7c11 */ /* 0x000fca00090f141f */
[----:B------:R0:W-:Y:S01]  /*7640*/  STG.E desc[UR6][R30.64+0x6000], R23 ;  /* 0x006000171e007986 */ /* 0x0001e2000c101906 */
[----:B------:R-:W-:Y:S01]  /*7650*/  NOP ;  /* 0x0000000000007918 */ /* 0x000fe20000000000 */
[----:B------:R-:W-:Y:S05]  /*7660*/  BRA `(.L_x_77) ;  /* 0x0000001800607947 */ /* 0x000fea0003800000 */
.L_x_76:
[----:B------:R-:W-:Y:S01]  /*7670*/  IMAD R29, R5, -0x1980, R28 ;  /* 0xffffe680051d7824 */ /* 0x000fe200078e021c */
[----:B------:R-:W-:Y:S01]  /*7680*/  BSSY.RECONVERGENT B0, `(.L_x_78) ;  /* 0x000001e000007945 */ /* 0x000fe20003800200 */
[C---:B------:R-:W-:Y:S02]  /*7690*/  VIADD R20, R3.reuse, 0x180 ;  /* 0x0000018003147836 */ /* 0x040fe40000000000 */
[C---:B-1-3--:R-:W-:Y:S01]  /*76a0*/  VIADD R30, R3.reuse, 0x300 ;  /* 0x00000300031e7836 */ /* 0x04afe20000000000 */
[CC--:B------:R-:W-:Y:S01]  /*76b0*/  ISETP.GE.AND P1, PT, R3.reuse, R29.reuse, PT ;  /* 0x0000001d0300720c */ /* 0x0c0fe20003f26270 */
[C---:B------:R-:W-:Y:S01]  /*76c0*/  VIADD R32, R3.reuse, 0x480 ;  /* 0x0000048003207836 */ /* 0x040fe20000000000 */
[-C--:B------:R-:W-:Y:S01]  /*76d0*/  ISETP.GE.AND P5, PT, R20, R29.reuse, PT ;  /* 0x0000001d1400720c */ /* 0x080fe20003fa6270 */
[C---:B------:R-:W-:Y:S01]  /*76e0*/  VIADD R20, R3.reuse, 0x600 ;  /* 0x0000060003147836 */ /* 0x040fe20000000000 */
[-C--:B------:R-:W-:Y:S01]  /*76f0*/  ISETP.GE.AND P4, PT, R30, R29.reuse, PT ;  /* 0x0000001d1e00720c */ /* 0x080fe20003f86270 */
[----:B------:R-:W-:Y:S01]  /*7700*/  VIADD R34, R3, 0x780 ;  /* 0x0000078003227836 */ /* 0x000fe20000000000 */
[----:B------:R-:W-:-:S02]  /*7710*/  ISETP.GE.AND P3, PT, R32, R29, PT ;  /* 0x0000001d2000720c */ /* 0x000fc40003f66270 */
[----:B------:R-:W-:-:S05]  /*7720*/  ISETP.GE.AND P2, PT, R20, R29, PT ;  /* 0x0000001d1400720c */ /* 0x000fca0003f46270 */
[----:B------:R-:W-:Y:S08]  /*7730*/  @P1 BRA `(.L_x_79) ;  /* 0x0000000000481947 */ /* 0x000ff00003800000 */
[----:B------:R-:W1:Y:S01]  /*7740*/  LDS R20, [R22] ;  /* 0x0000000016147984 */ /* 0x000e620000000800 */
[----:B------:R-:W3:Y:S01]  /*7750*/  LDCU UR4, c[0x0][0x3c4] ;  /* 0x00007880ff0477ac */ /* 0x000ee20008000800 */
[----:B------:R-:W-:Y:S01]  /*7760*/  IMAD.MOV.U32 R33, RZ, RZ, -0x1 ;  /* 0xffffffffff217424 */ /* 0x000fe200078e00ff */
[----:B-1----:R-:W-:-:S04]  /*7770*/  ISETP.NE.AND P1, PT, R20, 0x7fffffff, PT ;  /* 0x7fffffff1400780c */ /* 0x002fc80003f25270 */
[C---:B------:R-:W-:Y:S02]  /*7780*/  SEL R30, R20.reuse, 0x80000000, P1 ;  /* 0x80000000141e7807 */ /* 0x040fe40000800000 */
[----:B------:R-:W-:Y:S02]  /*7790*/  ISETP.GT.AND P1, PT, R20, -0x1, PT ;  /* 0xffffffff1400780c */ /* 0x000fe40003f24270 */
[----:B---3--:R-:W-:Y:S01]  /*77a0*/  SHF.R.U32.HI R30, RZ, UR4, R30 ;  /* 0x00000004ff1e7c19 */ /* 0x008fe2000801161e */
[----:B------:R-:W1:Y:S01]  /*77b0*/  LDCU.64 UR4, c[0x0][0x3a0] ;  /* 0x00007400ff0477ac */ /* 0x000e620008000a00 */
[----:B------:R-:W-:Y:S02]  /*77c0*/  SEL R33, R33, 0x80000000, P1 ;  /* 0x8000000021217807 */ /* 0x000fe40000800000 */
[----:B------:R-:W-:Y:S02]  /*77d0*/  LOP3.LUT R30, R30, R19, RZ, 0x30, !PT ;  /* 0x000000131e1e7212 */ /* 0x000fe400078e30ff */
[----:B------:R-:W-:-:S03]  /*77e0*/  LOP3.LUT R33, R33, R20, RZ, 0x3c, !PT ;  /* 0x0000001421217212 */ /* 0x000fc600078e3cff */
[----:B------:R-:W-:-:S05]  /*77f0*/  IMAD R32, R30, 0x8, R23 ;  /* 0x000000081e207824 */ /* 0x000fca00078e0217 */
[----:B------:R-:W3:Y:S02]  /*7800*/  LDS.64 R30, [R32+0x6600] ;  /* 0x00660000201e7984 */ /* 0x000ee40000000a00 */
[----:B---3--:R-:W-:-:S04]  /*7810*/  IADD3 R35, P6, PT, R30, R3, RZ ;  /* 0x000000031e237210 */ /* 0x008fc80007fde0ff */
[----:B-1----:R-:W-:Y:S01]  /*7820*/  LEA R30, P1, R35, UR4, 0x2 ;  /* 0x00000004231e7c11 */ /* 0x002fe2000f8210ff */
[----:B------:R-:W-:-:S05]  /*7830*/  IMAD.X R36, RZ, RZ, R31, P6 ;  /* 0x000000ffff247224 */ /* 0x000fca00030e061f */
[----:B------:R-:W-:-:S05]  /*7840*/  LEA.HI.X R31, R35, UR5, R36, 0x2, P1 ;  /* 0x00000005231f7c11 */ /* 0x000fca00088f1424 */
[----:B------:R1:W-:Y:S02]  /*7850*/  STG.E desc[UR6][R30.64], R33 ;  /* 0x000000211e007986 */ /* 0x0003e4000c101906 */
.L_x_79:
[----:B------:R-:W-:Y:S05]  /*7860*/  BSYNC.RECONVERGENT B0 ;  /* 0x0000000000007941 */ /* 0x000fea0003800200 */
.L_x_78:
[----:B------:R-:W-:Y:S01]  /*7870*/  NOP ;  /* 0x0000000000007918 */ /* 0x000fe20000000000 */
[----:B------:R-:W-:Y:S01]  /*7880*/  BSSY.RECONVERGENT B0, `(.L_x_80) ;  /* 0x0000016000007945 */ /* 0x000fe20003800200 */
[----:B------:R-:W-:Y:S01]  /*7890*/  ISETP.GE.AND P1, PT, R34, R29, PT ;  /* 0x0000001d2200720c */ /* 0x000fe20003f26270 */
[----:B------:R-:W-:Y:S02]  /*78a0*/  VIADD R34, R3, 0x900 ;  /* 0x0000090003227836 */ /* 0x000fe40000000000 */
[----:B------:R-:W-:Y:S10]  /*78b0*/  @P5 BRA `(.L_x_81) ;  /* 0x0000000000485947 */ /* 0x000ff40003800000 */
[----:B------:R-:W3:Y:S01]  /*78c0*/  LDS R20, [R22+0x600] ;  /* 0x0006000016147984 */ /* 0x000ee20000000800 */
[----:B------:R-:W4:Y:S01]  /*78d0*/  LDCU UR4, c[0x0][0x3c4] ;  /* 0x00007880ff0477ac */ /* 0x000f220008000800 */
[----:B-1----:R-:W-:Y:S01]  /*78e0*/  IMAD.MOV.U32 R33, RZ, RZ, -0x1 ;  /* 0xffffffffff217424 */ /* 0x002fe200078e00ff */
[----:B---3--:R-:W-:-:S04]  /*78f0*/  ISETP.NE.AND P5, PT, R20, 0x7fffffff, PT ;  /* 0x7fffffff1400780c */ /* 0x008fc80003fa5270 */
[C---:B------:R-:W-:Y:S02]  /*7900*/  SEL R30, R20.reuse, 0x80000000, P5 ;  /* 0x80000000141e7807 */ /* 0x040fe40002800000 */
[----:B------:R-:W-:Y:S02]  /*7910*/  ISETP.GT.AND P5, PT, R20, -0x1, PT ;  /* 0xffffffff1400780c */ /* 0x000fe40003fa4270 */
[----:B----4-:R-:W-:Y:S01]  /*7920*/  SHF.R.U32.HI R30, RZ, UR4, R30 ;  /* 0x00000004ff1e7c19 */ /* 0x010fe2000801161e */
        /* <DEDUP_REMOVED lines=11> */
.L_x_81:
[----:B------:R-:W-:Y:S05]  /*79e0*/  BSYNC.RECONVERGENT B0 ;  /* 0x0000000000007941 */ /* 0x000fea0003800200 */
.L_x_80:
[----:B------:R-:W-:Y:S01]  /*79f0*/  NOP ;  /* 0x0000000000007918 */ /* 0x000fe20000000000 */
[----:B------:R-:W-:Y:S01]  /*7a00*/  BSSY.RECONVERGENT B0, `(.L_x_82) ;  /* 0x0000016000007945 */ /* 0x000fe20003800200 */
[----:B------:R-:W-:Y:S01]  /*7a10*/  ISETP.GE.AND P5, PT, R34, R29, PT ;  /* 0x0000001d2200720c */ /* 0x000fe20003fa6270 */
[----:B------:R-:W-:Y:S02]  /*7a20*/  VIADD R34, R3, 0xa80 ;  /* 0x00000a8003227836 */ /* 0x000fe40000000000 */
[----:B------:R-:W-:Y:S10]  /*7a30*/  @P4 BRA `(.L_x_83) ;  /* 0x0000000000484947 */ /* 0x000ff40003800000 */
[----:B------:R-:W4:Y:S01]  /*7a40*/  LDS R20, [R22+0xc00] ;  /* 0x000c000016147984 */ /* 0x000f220000000800 */
[----:B------:R-:W5:Y:S01]  /*7a50*/  LDCU UR4, c[0x0][0x3c4] ;  /* 0x00007880ff0477ac */ /* 0x000f620008000800 */
[----:B-1-3--:R-:W-:Y:S01]  /*7a60*/  IMAD.MOV.U32 R33, RZ, RZ, -0x1 ;  /* 0xffffffffff217424 */ /* 0x00afe200078e00ff */
[----:B----4-:R-:W-:-:S04]  /*7a70*/  ISETP.NE.AND P4, PT, R20, 0x7fffffff, PT ;  /* 0x7fffffff1400780c */ /* 0x010fc80003f85270 */
[C---:B------:R-:W-:Y:S02]  /*7a80*/  SEL R30, R20.reuse, 0x80000000, P4 ;  /* 0x80000000141e7807 */ /* 0x040fe40002000000 */
[----:B------:R-:W-:Y:S02]  /*7a90*/  ISETP.GT.AND P4, PT, R20, -0x1, PT ;  /* 0xffffffff1400780c */ /* 0x000fe40003f84270 */
[----:B-----5:R-:W-:Y:S01]  /*7aa0*/  SHF.R.U32.HI R30, RZ, UR4, R30 ;  /* 0x00000004ff1e7c19 */ /* 0x020fe2000801161e */
        /* <DEDUP_REMOVED lines=11> */
.L_x_83:
[----:B------:R-:W-:Y:S05]  /*7b60*/  BSYNC.RECONVERGENT B0 ;  /* 0x0000000000007941 */ /* 0x000fea0003800200 */
.L_x_82:
[----:B------:R-:W-:Y:S01]  /*7b70*/  NOP ;  /* 0x0000000000007918 */ /* 0x000fe20000000000 */
[----:B------:R-:W-:Y:S01]  /*7b80*/  BSSY.RECONVERGENT B0, `(.L_x_84) ;  /* 0x0000016000007945 */ /* 0x000fe20003800200 */
[----:B------:R-:W-:Y:S02]  /*7b90*/  ISETP.GE.AND P4, PT, R34, R29, PT ;  /* 0x0000001d2200720c */ /* 0x000fe40003f86270 */
[----:B------:R-:W-:Y:S01]  /*7ba0*/  LOP3.LUT R34, R3, 0xc00, RZ, 0xfc, !PT ;  /* 0x00000c0003227812 */ /* 0x000fe200078efcff */
[----:B------:R-:W-:Y:S10]  /*7bb0*/  @P3 BRA `(.L_x_85) ;  /* 0x0000000000483947 */ /* 0x000ff40003800000 */
[----:B------:R-:W5:Y:S01]  /*7bc0*/  LDS R20, [R22+0x1200] ;  /* 0x0012000016147984 */ /* 0x000f620000000800 */
[----:B------:R-:W0:Y:S01]  /*7bd0*/  LDCU UR4, c[0x0][0x3c4] ;  /* 0x00007880ff0477ac */ /* 0x000e220008000800 */
[----:B-1-34-:R-:W-:Y:S01]  /*7be0*/  IMAD.MOV.U32 R33, RZ, RZ, -0x1 ;  /* 0xffffffffff217424 */ /* 0x01afe200078e00ff */
[----:B-----5:R-:W-:-:S04]  /*7bf0*/  ISETP.NE.AND P3, PT, R20, 0x7fffffff, PT ;  /* 0x7fffffff1400780c */ /* 0x020fc80003f65270 */
[C---:B------:R-:W-:Y:S02]  /*7c00*/  SEL R30, R20.reuse, 0x80000000, P3 ;  /* 0x80000000141e7807 */ /* 0x040fe40001800000 */
[----:B------:R-:W-:Y:S02]  /*7c10*/  ISETP.GT.AND P3, PT, R20, -0x1, PT ;  /* 0xffffffff1400780c */ /* 0x000fe40003f64270 */
[----:B0-----:R-:W-:Y:S01]  /*7c20*/  SHF.R.U32.HI R30, RZ, UR4, R30 ;  /* 0x00000004ff1e7c19 */ /* 0x001fe2000801161e */
[----:B------:R-:W0:Y:S01]  /*7c30*/  LDCU.64 UR4, c[0x0][0x3a0] ;  /* 0x00007400ff0477ac */ /* 0x000e220008000a00 */
[----:B------:R-:W-:Y:S02]  /*7c40*/  SEL R33, R33, 0x80000000, P3 ;  /* 0x8000000021217807 */ /* 0x000fe40001800000 */
[----:B------:R-:W-:Y:S02]  /*7c50*/  LOP3.LUT R30, R30, R19, RZ, 0x30, !PT ;  /* 0x000000131e1e7212 */ /* 0x000fe400078e30ff */
[----:B------:R-:W-:-:S03]  /*7c60*/  LOP3.LUT R33, R33, R20, RZ, 0x3c, !PT ;  /* 0x0000001421217212 */ /* 0x000fc600078e3cff */
[----:B------:R-:W-:-:S05]  /*7c70*/  IMAD R32, R30, 0x8, R23 ;  /* 0x000000081e207824 */ /* 0x000fca00078e0217 */
[----:B------:R-:W1:Y:S02]  /*7c80*/  LDS.64 R30, [R32+0x6600] ;  /* 0x00660000201e7984 */ /* 0x000e640000000a00 */
[----:B-1----:R-:W-:-:S04]  /*7c90*/  IADD3 R35, P6, PT, R30, R3, RZ ;  /* 0x000000031e237210 */ /* 0x002fc80007fde0ff */
[----:B0-----:R-:W-:Y:S01]  /*7ca0*/  LEA R30, P3, R35, UR4, 0x2 ;  /* 0x00000004231e7c11 */ /* 0x001fe2000f8610ff */
[----:B------:R-:W-:-:S05]  /*7cb0*/  IMAD.X R36, RZ, RZ, R31, P6 ;  /* 0x000000ffff247224 */ /* 0x000fca00030e061f */
[----:B------:R-:W-:-:S05]  /*7cc0*/  LEA.HI.X R31, R35, UR5, R36, 0x2, P3 ;  /* 0x00000005231f7c11 */ /* 0x000fca00098f1424 */
[----:B------:R0:W-:Y:S02]  /*7cd0*/  STG.E desc[UR6][R30.64+0x1200], R33 ;  /* 0x001200211e007986 */ /* 0x0001e4000c101906 */
.L_x_85:
[----:B------:R-:W-:Y:S05]  /*7ce0*/  BSYNC.RECONVERGENT B0 ;  /* 0x0000000000007941 */ /* 0x000fea0003800200 */
.L_x_84:
[----:B------:R-:W-:Y:S01]  /*7cf0*/  NOP ;  /* 0x0000000000007918 */ /* 0x000fe20000000000 */
[----:B------:R-:W-:Y:S01]  /*7d00*/  BSSY.RECONVERGENT B0, `(.L_x_86) ;  /* 0x0000016000007945 */ /* 0x000fe20003800200 */
[----:B------:R-:W-:Y:S01]  /*7d10*/  ISETP.GE.AND P3, PT, R34, R29, PT ;  /* 0x0000001d2200720c */ /* 0x000fe20003f66270 */
[----:B------:R-:W-:Y:S02]  /*7d20*/  VIADD R34, R3, 0xd80 ;  /* 0x00000d8003227836 */ /* 0x000fe40000000000 */
[----:B------:R-:W-:Y:S10]  /*7d30*/  @P2 BRA `(.L_x_87) ;  /* 0x0000000000482947 */ /* 0x000ff40003800000 */
[----:B------:R-:W5:Y:S01]  /*7d40*/  LDS R20, [R22+0x1800] ;  /* 0x0018000016147984 */ /* 0x000f620000000800 */
[----:B------:R-:W2:Y:S01]  /*7d50*/  LDCU UR4, c[0x0][0x3c4] ;  /* 0x00007880ff0477ac */ /* 0x000ea20008000800 */
[----:B01-34-:R-:W-:Y:S01]  /*7d60*/  IMAD.MOV.U32 R33, RZ, RZ, -0x1 ;  /* 0xffffffffff217424 */ /* 0x01bfe200078e00ff */
[----:B-----5:R-:W-:-:S04]  /*7d70*/  ISETP.NE.AND P2, PT, R20, 0x7fffffff, PT ;  /* 0x7fffffff1400780c */ /* 0x020fc80003f45270 */
[C---:B------:R-:W-:Y:S02]  /*7d80*/  SEL R30, R20.reuse, 0x80000000, P2 ;  /* 0x80000000141e7807 */ /* 0x040fe40001000000 */
[----:B------:R-:W-:Y:S02]  /*7d90*/  ISETP.GT.AND P2, PT, R20, -0x1, PT ;  /* 0xffffffff1400780c */ /* 0x000fe40003f44270 */
[----:B--2---:R-:W-:Y:S01]  /*7da0*/  SHF.R.U32.HI R30, RZ, UR4, R30 ;  /* 0x00000004ff1e7c19 */ /* 0x004fe2000801161e */
        /* <DEDUP_REMOVED lines=11> */
.L_x_87:
[----:B------:R-:W-:Y:S05]  /*7e60*/  BSYNC.RECONVERGENT B0 ;  /* 0x0000000000007941 */ /* 0x000fea0003800200 */
.L_x_86:
        /* <DEDUP_REMOVED lines=23> */
.L_x_89:
[----:B------:R-:W-:Y:S05]  /*7fe0*/  BSYNC.RECONVERGENT B0 ;  /* 0x0000000000007941 */ /* 0x000fea0003800200 */
.L_x_88:
        /* <DEDUP_REMOVED lines=23> */
.L_x_91:
[----:B------:R-:W-:Y:S05]  /*8160*/  BSYNC.RECONVERGENT B0 ;  /* 0x0000000000007941 */ /* 0x000fea0003800200 */
.L_x_90:
        /* <DEDUP_REMOVED lines=23> */
.L_x_93:
[----:B------:R-:W-:Y:S05]  /*82e0*/  BSYNC.RECONVERGENT B0 ;  /* 0x0000000000007941 */ /* 0x000fea0003800200 */
.L_x_92:
        /* <DEDUP_REMOVED lines=23> */
.L_x_95:
[----:B------:R-:W-:Y:S05]  /*8460*/  BSYNC.RECONVERGENT B0 ;  /* 0x0000000000007941 */ /* 0x000fea0003800200 */
.L_x_94:
        /* <DEDUP_REMOVED lines=23> */
.L_x_97:
[----:B------:R-:W-:Y:S05]  /*85e0*/  BSYNC.RECONVERGENT B0 ;  /* 0x0000000000007941 */ /* 0x000fea0003800200 */
.L_x_96:
        /* <DEDUP_REMOVED lines=23> */
.L_x_99:
[----:B------:R-:W-:Y:S05]  /*8760*/  BSYNC.RECONVERGENT B0 ;  /* 0x0000000000007941 */ /* 0x000fea0003800200 */
.L_x_98:
[----:B------:R-:W-:Y:S01]  /*8770*/  NOP ;  /* 0x0000000000007918 */ /* 0x000fe20000000000 */
[----:B------:R-:W-:Y:S01]  /*8780*/  BSSY.RECONVERGENT B0, `(.L_x_100) ;  /* 0x0000016000007945 */ /* 0x000fe20003800200 */
[----:B------:R-:W-:Y:S02]  /*8790*/  ISETP.GE.AND P1, PT, R34, R29, PT ;  /* 0x0000001d2200720c */ /* 0x000fe40003f26270 */
[----:B------:R-:W-:Y:S01]  /*87a0*/  LOP3.LUT R34, R3, 0x1800, RZ, 0xfc, !PT ;  /* 0x0000180003227812 */ /* 0x000fe200078efcff */
        /* <DEDUP_REMOVED lines=19> */
.L_x_101:
[----:B------:R-:W-:Y:S05]  /*88e0*/  BSYNC.RECONVERGENT B0 ;  /* 0x0000000000007941 */ /* 0x000fea0003800200 */
.L_x_100:
[----:B------:R-:W-:Y:S01]  /*88f0*/  NOP ;  /* 0x0000000000007918 */ /* 0x000fe20000000000 */
[----:B------:R-:W-:Y:S01]  /*8900*/  BSSY.RECONVERGENT B0, `(.L_x_102) ;  /* 0x0000015000007945 */ /* 0x000fe20003800200 */
[----:B------:R-:W-:-:S03]  /*8910*/  ISETP.GE.AND P5, PT, R34, R29, PT ;  /* 0x0000001d2200720c */ /* 0x000fc60003fa6270 */
        /* <DEDUP_REMOVED lines=19> */
.L_x_103:
[----:B------:R-:W-:Y:S05]  /*8a50*/  BSYNC.RECONVERGENT B0 ;  /* 0x0000000000007941 */ /* 0x000fea0003800200 */
.L_x_102:
[----:B------:R-:W-:Y:S01]  /*8a60*/  NOP ;  /* 0x0000000000007918 */ /* 0x000fe20000000000 */
[----:B------:R-:W-:Y:S04]  /*8a70*/  BSSY.RECONVERGENT B0, `(.L_x_104) ;  /* 0x0000014000007945 */ /* 0x000fe80003800200 */
[----:B------:R-:W-:Y:S05]  /*8a80*/  @P3 BRA `(.L_x_105) ;  /* 0x0000000000483947 */ /* 0x000fea0003800000 */
        /* <DEDUP_REMOVED lines=13> */
[----:B-1----:R-:W-:-:S05]  /*8b60*/  IADD3 R32, P4, PT, R30, R3, RZ ;  /* 0x000000031e207210 */ /* 0x002fca0007f9e0ff */
[----:B------:R-:W-:Y:S01]  /*8b70*/  IMAD.X R31, RZ, RZ, R31, P4 ;  /* 0x000000ffff1f7224 */ /* 0x000fe200020e061f */
[----:B0-----:R-:W-:-:S04]  /*8b80*/  LEA R30, P4, R32, UR4, 0x2 ;  /* 0x00000004201e7c11 */ /* 0x001fc8000f8810ff */
[----:B------:R-:W-:-:S05]  /*8b90*/  LEA.HI.X R31, R32, UR5, R31, 0x2, P4 ;  /* 0x00000005201f7c11 */ /* 0x000fca000a0f141f */
[----:B------:R0:W-:Y:S04]  /*8ba0*/  STG.E desc[UR6][R30.64+0x4e00], R33 ;  /* 0x004e00211e007986 */ /* 0x0001e8000c101906 */
.L_x_105:
[----:B------:R-:W-:Y:S05]  /*8bb0*/  BSYNC.RECONVERGENT B0 ;  /* 0x0000000000007941 */ /* 0x000fea0003800200 */
.L_x_104:
        /* <DEDUP_REMOVED lines=21> */
.L_x_107:
[----:B------:R-:W-:Y:S05]  /*8d10*/  BSYNC.RECONVERGENT B0 ;  /* 0x0000000000007941 */ /* 0x000fea0003800200 */
.L_x_106:
        /* <DEDUP_REMOVED lines=21> */
.L_x_109:
[----:B------:R-:W-:Y:S05]  /*8e70*/  BSYNC.RECONVERGENT B0 ;  /* 0x0000000000007941 */ /* 0x000fea0003800200 */
.L_x_108:
[----:B------:R-:W-:Y:S01]  /*8e80*/  NOP ;  /* 0x0000000000007918 */ /* 0x000fe20000000000 */
[----:B------:R-:W-:Y:S04]  /*8e90*/  BSSY.RECONVERGENT B0, `(.L_x_110) ;  /* 0x0000014000007945 */ /* 0x000fe80003800200 */
[----:B------:R-:W-:Y:S05]  /*8ea0*/  @P5 BRA `(.L_x_111) ;  /* 0x0000000000485947 */ /* 0x000fea0003800000 */
[----:B------:R-:W5:Y:S01]  /*8eb0*/  LDS R20, [R22+0x6000] ;  /* 0x0060000016147984 */ /* 0x000f620000000800 */
[----:B------:R-:W0:Y:S01]  /*8ec0*/  LDCU UR4, c[0x0][0x3c4] ;  /* 0x00007880ff0477ac */ /* 0x000e220008000800 */
[----:B-----5:R-:W-:-:S04]  /*8ed0*/  ISETP.NE.AND P1, PT, R20, 0x7fffffff, PT ;  /* 0x7fffffff1400780c */ /* 0x020fc80003f25270 */
[C---:B------:R-:W-:Y:S02]  /*8ee0*/  SEL R29, R20.reuse, 0x80000000, P1 ;  /* 0x80000000141d7807 */ /* 0x040fe40000800000 */
[----:B------:R-:W-:Y:S02]  /*8ef0*/  ISETP.GT.AND P1, PT, R20, -0x1, PT ;  /* 0xffffffff1400780c */ /* 0x000fe40003f24270 */
[----:B01-34-:R-:W-:Y:S01]  /*8f00*/  SHF.R.U32.HI R30, RZ, UR4, R29 ;  /* 0x00000004ff1e7c19 */ /* 0x01bfe2000801161d */
[----:B------:R-:W0:Y:S01]  /*8f10*/  LDCU.64 UR4, c[0x0][0x3a0] ;  /* 0x00007400ff0477ac */ /* 0x000e220008000a00 */
[----:B------:R-:W-:Y:S02]  /*8f20*/  IMAD.MOV.U32 R29, RZ, RZ, -0x1 ;  /* 0xffffffffff1d7424 */ /* 0x000fe400078e00ff */
[----:B------:R-:W-:-:S03]  /*8f30*/  LOP3.LUT R30, R30, R19, RZ, 0x30, !PT ;  /* 0x000000131e1e7212 */ /* 0x000fc600078e30ff */
[----:B------:R-:W-:Y:S02]  /*8f40*/  SEL R29, R29, 0x80000000, P1 ;  /* 0x800000001d1d7807 */ /* 0x000fe40000800000 */
[----:B------:R-:W-:Y:S02]  /*8f50*/  IMAD R23, R30, 0x8, R23 ;  /* 0x000000081e177824 */ /* 0x000fe400078e0217 */
[----:B------:R-:W-:-:S03]  /*8f60*/  LOP3.LUT R29, R29, R20, RZ, 0x3c, !PT ;  /* 0x000000141d1d7212 */ /* 0x000fc600078e3cff */
[----:B------:R-:W1:Y:S02]  /*8f70*/  LDS.64 R30, [R23+0x6600] ;  /* 0x00660000171e7984 */ /* 0x000e640000000a00 */
[----:B-1----:R-:W-:-:S05]  /*8f80*/  IADD3 R32, P2, PT, R30, R3, RZ ;  /* 0x000000031e207210 */ /* 0x002fca0007f5e0ff */
[----:B------:R-:W-:Y:S01]  /*8f90*/  IMAD.X R31, RZ, RZ, R31, P2 ;  /* 0x000000ffff1f7224 */ /* 0x000fe200010e061f */
[----:B0-----:R-:W-:-:S04]  /*8fa0*/  LEA R30, P2, R32, UR4, 0x2 ;  /* 0x00000004201e7c11 */ /* 0x001fc8000f8410ff */
[----:B------:R-:W-:-:S05]  /*8fb0*/  LEA.HI.X R31, R32, UR5, R31, 0x2, P2 ;  /* 0x00000005201f7c11 */ /* 0x000fca00090f141f */
[----:B------:R0:W-:Y:S04]  /*8fc0*/  STG.E desc[UR6][R30.64+0x6000], R29 ;  /* 0x0060001d1e007986 */ /* 0x0001e8000c101906 */
.L_x_111:
[----:B------:R-:W-:Y:S05]  /*8fd0*/  BSYNC.RECONVERGENT B0 ;  /* 0x0000000000007941 */ /* 0x000fea0003800200 */
.L_x_110:
[----:B------:R-:W-:Y:S01]  /*8fe0*/  NOP ;  /* 0x0000000000007918 */ /* 0x000fe20000000000 */
.L_x_77:
[----:B01-34-:R-:W0:Y:S01]  /*8ff0*/  LDS R30, [R22+0x1200] ;  /* 0x00120000161e7984 */ /* 0x01be220000000800 */
[----:B------:R-:W1:Y:S03]  /*9000*/  LDCU UR4, c[0x0][0x3c4] ;  /* 0x00007880ff0477ac */ /* 0x000e660008000800 */
[----:B------:R-:W3:Y:S04]  /*9010*/  LDS R20, [R22] ;  /* 0x0000000016147984 */ /* 0x000ee80000000800 */
[----:B------:R-:W4:Y:S04]  /*9020*/  LDS R23, [R22+0x600] ;  /* 0x0006000016177984 */ /* 0x000f280000000800 */
[----:B------:R-:W5:Y:S04]  /*9030*/  LDS R29, [R22+0xc00] ;  /* 0x000c0000161d7984 */ /* 0x000f680000000800 */
[----:B------:R-:W2:Y:S04]  /*9040*/  LDS R31, [R22+0x1800] ;  /* 0x00180000161f7984 */ /* 0x000ea80000000800 */
[----:B------:R-:W1:Y:S04]  /*9050*/  LDS R36, [R22+0x3600] ;  /* 0x0036000016247984 */ /* 0x000e680000000800 */
[----:B------:R-:W1:Y:S04]  /*9060*/  LDS R32, [R22+0x1e00] ;  /* 0x001e000016207984 */ /* 0x000e680000000800 */
[----:B------:R-:W1:Y:S04]  /*9070*/  LDS R33, [R22+0x2400] ;  /* 0x0024000016217984 */ /* 0x000e680000000800 */
[----:B------:R-:W1:Y:S04]  /*9080*/  LDS R34, [R22+0x2a00] ;  /* 0x002a000016227984 */ /* 0x000e680000000800 */
[----:B------:R-:W1:Y:S04]  /*9090*/  LDS R35, [R22+0x3000] ;  /* 0x0030000016237984 */ /* 0x000e680000000800 */
[----:B------:R-:W1:Y:S01]  /*90a0*/  LDS R38, [R22+0x3c00] ;  /* 0x003c000016267984 */ /* 0x000e620000000800 */
[----:B0-----:R-:W-:-:S03]  /*90b0*/  ISETP.NE.AND P2, PT, R30, 0x7fffffff, PT ;  /* 0x7fffffff1e00780c */ /* 0x001fc60003f45270 */
[----:B------:R-:W0:Y:S01]  /*90c0*/  LDS R47, [R22+0x6000] ;  /* 0x00600000162f7984 */ /* 0x000e220000000800 */
[----:B---3--:R-:W-:Y:S02]  /*90d0*/  ISETP.NE.AND P5, PT, R20, 0x7fffffff, PT ;  /* 0x7fffffff1400780c */ /* 0x008fe40003fa5270 */
[----:B------:R-:W-:Y:S01]  /*90e0*/  SEL R30, R30, 0x80000000, P2 ;  /* 0x800000001e1e7807 */ /* 0x000fe20001000000 */
[----:B------:R-:W3:Y:S01]  /*90f0*/  LDS R40, [R22+0x4200] ;  /* 0x0042000016287984 */ /* 0x000ee20000000800 */
[----:B----4-:R-:W-:Y:S02]  /*9100*/  ISETP.NE.AND P4, PT, R23, 0x7fffffff, PT ;  /* 0x7fffffff1700780c */ /* 0x010fe40003f85270 */
[----:B------:R-:W-:Y:S01]  /*9110*/  SEL R20, R20, 0x80000000, P5 ;  /* 0x8000000014147807 */ /* 0x000fe20002800000 */
[----:B------:R-:W4:Y:S01]  /*9120*/  LDS R42, [R22+0x4800] ;  /* 0x00480000162a7984 */ /* 0x000f220000000800 */
[----:B-----5:R-:W-:Y:S02]  /*9130*/  ISETP.NE.AND P3, PT, R29, 0x7fffffff, PT ;  /* 0x7fffffff1d00780c */ /* 0x020fe40003f65270 */
[----:B------:R-:W-:Y:S01]  /*9140*/  SEL R23, R23, 0x80000000, P4 ;  /* 0x8000000017177807 */ /* 0x000fe20002000000 */
[----:B------:R-:W5:Y:S01]  /*9150*/  LDS R44, [R22+0x4e00] ;  /* 0x004e0000162c7984 */ /* 0x000f620000000800 */
[----:B--2---:R-:W-:-:S02]  /*9160*/  ISETP.NE.AND P1, PT, R31, 0x7fffffff, PT ;  /* 0x7fffffff1f00780c */ /* 0x004fc40003f25270 */
[----:B------:R-:W-:Y:S01]  /*9170*/  SEL R29, R29, 0x80000000, P3 ;  /* 0x800000001d1d7807 */ /* 0x000fe20001800000 */
[----:B------:R-:W2:Y:S01]  /*9180*/  LDS R45, [R22+0x5400] ;  /* 0x00540000162d7984 */ /* 0x000ea20000000800 */
[----:B-1----:R-:W-:Y:S02]  /*9190*/  ISETP.NE.AND P2, PT, R36, 0x7fffffff, PT ;  /* 0x7fffffff2400780c */ /* 0x002fe40003f45270 */
[----:B------:R-:W-:Y:S01]  /*91a0*/  SEL R31, R31, 0x80000000, P1 ;  /* 0x800000001f1f7807 */ /* 0x000fe20000800000 */
[----:B------:R-:W1:Y:S01]  /*91b0*/  LDS R46, [R22+0x5a00] ;  /* 0x005a0000162e7984 */ /* 0x000e620000000800 */
[----:B------:R-:W-:Y:S02]  /*91c0*/  ISETP.NE.AND P6, PT, R32, 0x7fffffff, PT ;  /* 0x7fffffff2000780c */ /* 0x000fe40003fc5270 */
[----:B------:R-:W-:Y:S02]  /*91d0*/  SEL R37, R36, 0x80000000, P2 ;  /* 0x8000000024257807 */ /* 0x000fe40001000000 */
[----:B------:R-:W-:-:S02]  /*91e0*/  ISETP.NE.AND P5, PT, R33, 0x7fffffff, PT ;  /* 0x7fffffff2100780c */ /* 0x000fc40003fa5270 */
[----:B------:R-:W-:Y:S02]  /*91f0*/  SEL R32, R32, 0x80000000, P6 ;  /* 0x8000000020207807 */ /* 0x000fe40003000000 */
[C---:B------:R-:W-:Y:S02]  /*9200*/  ISETP.NE.AND P4, PT, R34.reuse, 0x7fffffff, PT ;  /* 0x7fffffff2200780c */ /* 0x040fe40003f85270 */
[----:B------:R-:W-:Y:S02]  /*9210*/  SEL R33, R33, 0x80000000, P5 ;  /* 0x8000000021217807 */ /* 0x000fe40002800000 */
[----:B------:R-:W-:Y:S02]  /*9220*/  ISETP.NE.AND P3, PT, R35, 0x7fffffff, PT ;  /* 0x7fffffff2300780c */ /* 0x000fe40003f65270 */
[----:B------:R-:W-:Y:S02]  /*9230*/  SEL R34, R34, 0x80000000, P4 ;  /* 0x8000000022227807 */ /* 0x000fe40002000000 */
[----:B------:R-:W-:-:S02]  /*9240*/  ISETP.NE.AND P1, PT, R38, 0x7fffffff, PT ;  /* 0x7fffffff2600780c */ /* 0x000fc40003f25270 */
[----:B------:R-:W-:Y:S02]  /*9250*/  SEL R35, R35, 0x80000000, P3 ;  /* 0x8000000023237807 */ /* 0x000fe40001800000 */
[C---:B0-----:R-:W-:Y:S02]  /*9260*/  ISETP.NE.AND P2, PT, R47.reuse, 0x7fffffff, PT ;  /* 0x7fffffff2f00780c */ /* 0x041fe40003f45270 */
[----:B------:R-:W-:Y:S02]  /*9270*/  SEL R39, R38, 0x80000000, P1 ;  /* 0x8000000026277807 */ /* 0x000fe40000800000 */
[----:B---3--:R-:W-:Y:S02]  /*9280*/  ISETP.NE.AND P6, PT, R40, 0x7fffffff, PT ;  /* 0x7fffffff2800780c */ /* 0x008fe40003fc5270 */
[----:B------:R-:W-:Y:S02]  /*9290*/  SEL R49, R47, 0x80000000, P2 ;  /* 0x800000002f317807 */ /* 0x000fe40001000000 */
[----:B----4-:R-:W-:-:S02]  /*92a0*/  ISETP.NE.AND P5, PT, R42, 0x7fffffff, PT ;  /* 0x7fffffff2a00780c */ /* 0x010fc40003fa5270 */
[----:B------:R-:W-:Y:S02]  /*92b0*/  SEL R41, R40, 0x80000000, P6 ;  /* 0x8000000028297807 */ /* 0x000fe40003000000 */
[----:B-----5:R-:W-:Y:S02]  /*92c0*/  ISETP.NE.AND P4, PT, R44, 0x7fffffff, PT ;  /* 0x7fffffff2c00780c */ /* 0x020fe40003f85270 */
[----:B------:R-:W-:Y:S02]  /*92d0*/  SEL R43, R42, 0x80000000, P5 ;  /* 0x800000002a2b7807 */ /* 0x000fe40002800000 */
[----:B--2---:R-:W-:Y:S02]  /*92e0*/  ISETP.NE.AND P3, PT, R45, 0x7fffffff, PT ;  /* 0x7fffffff2d00780c */ /* 0x004fe40003f65270 */
[----:B------:R-:W-:Y:S02]  /*92f0*/  SEL R44, R44, 0x80000000, P4 ;  /* 0x800000002c2c7807 */ /* 0x000fe40002000000 */
[----:B-1----:R-:W-:-:S02]  /*9300*/  ISETP.NE.AND P1, PT, R46, 0x7fffffff, PT ;  /* 0x7fffffff2e00780c */ /* 0x002fc40003f25270 */
[----:B------:R-:W-:Y:S02]  /*9310*/  SEL R45, R45, 0x80000000, P3 ;  /* 0x800000002d2d7807 */ /* 0x000fe40001800000 */
[----:B------:R-:W-:Y:S02]  /*9320*/  SEL R47, R46, 0x80000000, P1 ;  /* 0x800000002e2f7807 */ /* 0x000fe40000800000 */
[----:B------:R-:W-:Y:S02]  /*9330*/  SHF.R.U32.HI R30, RZ, UR4, R30 ;  /* 0x00000004ff1e7c19 */ /* 0x000fe4000801161e */
[----:B------:R-:W-:Y:S02]  /*9340*/  SHF.R.U32.HI R32, RZ, UR4, R32 ;  /* 0x00000004ff207c19 */ /* 0x000fe40008011620 */
[----:B------:R-:W-:Y:S02]  /*9350*/  SHF.R.U32.HI R34, RZ, UR4, R34 ;  /* 0x00000004ff227c19 */ /* 0x000fe40008011622 */
[----:B------:R-:W-:-:S02]  /*9360*/  SHF.R.U32.HI R20, RZ, UR4, R20 ;  /* 0x00000004ff147c19 */ /* 0x000fc40008011614 */
[----:B------:R-:W-:Y:S02]  /*9370*/  SHF.R.U32.HI R22, RZ, UR4, R23 ;  /* 0x00000004ff167c19 */ /* 0x000fe40008011617 */
[----:B------:R-:W-:Y:S02]  /*9380*/  SHF.R.U32.HI R42, RZ, UR4, R29 ;  /* 0x00000004ff2a7c19 */ /* 0x000fe4000801161d */
        /* <DEDUP_REMOVED lines=11> */
[-C--:B------:R-:W-:Y:S02]  /*9440*/  LOP3.LUT R41, R30, R19.reuse, RZ, 0x30, !PT ;  /* 0x000000131e297212 */ /* 0x080fe400078e30ff */
[-C--:B------:R-:W-:Y:S02]  /*9450*/  LOP3.LUT R39, R32, R19.reuse, RZ, 0x30, !PT ;  /* 0x0000001320277212 */ /* 0x080fe400078e30ff */
[-C--:B------:R-:W-:Y:S02]  /*9460*/  LOP3.LUT R37, R34, R19.reuse, RZ, 0x30, !PT ;  /* 0x0000001322257212 */ /* 0x080fe400078e30ff */
[-C--:B------:R-:W-:Y:S02]  /*9470*/  LOP3.LUT R44, R20, R19.reuse, RZ, 0x30, !PT ;  /* 0x00000013142c7212 */ /* 0x080fe400078e30ff */
[----:B------:R-:W-:-:S02]  /*9480*/  LOP3.LUT R43, R22, R19, RZ, 0x30, !PT ;  /* 0x00000013162b7212 */ /* 0x000fc400078e30ff */
[-C--:B------:R-:W-:Y:S02]  /*9490*/  LOP3.LUT R42, R42, R19.reuse, RZ, 0x30, !PT ;  /* 0x000000132a2a7212 */ /* 0x080fe400078e30ff */
        /* <DEDUP_REMOVED lines=10> */
[----:B------:R-:W-:Y:S01]  /*9540*/  LOP3.LUT R45, R58, R19, RZ, 0x30, !PT ;  /* 0x000000133a2d7212 */ /* 0x000fe200078e30ff */
[----:B------:R-:W-:Y:S06]  /*9550*/  @P0 BRA `(.L_x_112) ;  /* 0x0000000000640947 */ /* 0x000fec0003800000 */
[----:B------:R-:W0:Y:S01]  /*9560*/  LDCU.64 UR4, c[0x0][0x3b8] ;  /* 0x00007700ff0477ac */ /* 0x000e220008000a00 */
[----:B------:R-:W-:Y:S01]  /*9570*/  IMAD R11, R5, 0x1980, RZ ;  /* 0x00001980050b7824 */ /* 0x000fe200078e02ff */
[----:B------:R-:W-:-:S04]  /*9580*/  LOP3.LUT R2, R21, 0x1f, R3, 0xf8, !PT ;  /* 0x0000001f15027812 */ /* 0x000fc800078ef803 */
[----:B------:R-:W-:-:S04]  /*9590*/  IADD3 R3, P1, PT, R11, R2, RZ ;  /* 0x000000020b037210 */ /* 0x000fc80007f3e0ff */
[----:B------:R-:W-:Y:S02]  /*95a0*/  LEA.HI.X.SX32 R18, R11, RZ, 0x1, P1 ;  /* 0x000000ff0b127211 */ /* 0x000fe400008f0eff */
        /* <DEDUP_REMOVED lines=20> */
.L_x_112:
[--C-:B------:R-:W-:Y:S01]  /*96f0*/  IMAD.IADD R60, R28, 0x1, -R18.reuse ;  /* 0x000000011c3c7824 */ /* 0x100fe200078e0a12 */
[----:B------:R-:W0:Y:S01]  /*9700*/  LDCU.64 UR4, c[0x0][0x3b8] ;  /* 0x00007700ff0477ac */ /* 0x000e220008000a00 */
[C---:B------:R-:W-:Y:S01]  /*9710*/  VIADD R3, R11.reuse, 0x20 ;  /* 0x000000200b037836 */ /* 0x040fe20000000000 */
[----:B------:R-:W-:Y:S01]  /*9720*/  SHF.R.S32.HI R62, RZ, 0x1f, R18 ;  /* 0x0000001fff3e7819 */ /* 0x000fe20000011412 */
[----:B------:R-:W-:Y:S01]  /*9730*/  VIADD R19, R11, 0xa0 ;  /* 0x000000a00b137836 */ /* 0x000fe20000000000 */
[----:B------:R-:W-:Y:S02]  /*9740*/  IADD3 R64, P2, PT, R18, R11, RZ ;  /* 0x0000000b12407210 */ /* 0x000fe40007f5e0ff */
[-C--:B------:R-:W-:Y:S01]  /*9750*/  ISETP.GE.AND P5, PT, R3, R60.reuse, PT ;  /* 0x0000003c0300720c */ /* 0x080fe20003fa6270 */
[C---:B------:R-:W-:Y:S01]  /*9760*/  VIADD R3, R11.reuse, 0x40 ;  /* 0x000000400b037836 */ /* 0x040fe20000000000 */
[----:B------:R-:W-:Y:S01]  /*9770*/  ISETP.GE.AND P6, PT, R11, R60, PT ;  /* 0x0000003c0b00720c */ /* 0x000fe20003fc6270 */
[----:B------:R-:W-:-:S03]  /*9780*/  IMAD.X R65, RZ, RZ, R62, P2 ;  /* 0x000000ffff417224 */ /* 0x000fc600010e063e */
[----:B------:R-:W-:Y:S01]  /*9790*/  ISETP.GE.AND P1, PT, R3, R60, PT ;  /* 0x0000003c0300720c */ /* 0x000fe20003f26270 */
[----:B------:R-:W-:-:S05]  /*97a0*/  VIADD R3, R11, 0x60 ;  /* 0x000000600b037836 */ /* 0x000fca0000000000 */
[----:B------:R-:W-:Y:S01]  /*97b0*/  ISETP.GE.AND P4, PT, R3, R60, PT ;  /* 0x0000003c0300720c */ /* 0x000fe20003f86270 */
[----:B------:R-:W-:Y:S01]  /*97c0*/  VIADD R3, R11, 0x80 ;  /* 0x000000800b037836 */ /* 0x000fe20000000000 */
[----:B0-----:R-:W-:-:S04]  /*97d0*/  LEA R2, P2, R64, UR4, 0x2 ;  /* 0x0000000440027c11 */ /* 0x001fc8000f8410ff */
[----:B------:R-:W-:Y:S02]  /*97e0*/  ISETP.GE.AND P3, PT, R3, R60, PT ;  /* 0x0000003c0300720c */ /* 0x000fe40003f66270 */
[----:B------:R-:W-:-:S04]  /*97f0*/  SHF.L.U64.HI R3, R64, 0x2, R65 ;  /* 0x0000000240037819 */ /* 0x000fc80000010241 */
[----:B------:R-:W-:Y:S02]  /*9800*/  IADD3.X R3, PT, PT, R3, UR5, RZ, P2, !PT ;  /* 0x0000000503037c10 */ /* 0x000fe400097fe4ff */
[-C--:B------:R-:W-:Y:S01]  /*9810*/  ISETP.GE.AND P2, PT, R19, R60.reuse, PT ;  /* 0x0000003c1300720c */ /* 0x080fe20003f46270 */
[----:B------:R-:W-:Y:S02]  /*9820*/  VIADD R19, R11, 0xc0 ;  /* 0x000000c00b137836 */ /* 0x000fe40000000000 */
[----:B------:R-:W5:Y:S03]  /*9830*/  @!P6 LDG.E R63, desc[UR6][R2.64] ;  /* 0x00000006023fe981 */ /* 0x000f66000c1e1900 */
[-C--:B------:R-:W-:Y:S01]  /*9840*/  ISETP.GE.AND P6, PT, R19, R60.reuse, PT ;  /* 0x0000003c1300720c */ /* 0x080fe20003fc6270 */
[----:B------:R-:W-:Y:S01]  /*9850*/  VIADD R19, R11, 0xe0 ;  /* 0x000000e00b137836 */ /* 0x000fe20000000000 */
[----:B------:R-:W5:Y:S04]  /*9860*/  @!P5 LDG.E R56, desc[UR6][R2.64+0x80] ;  /* 0x000080060238d981 */ /* 0x000f68000c1e1900 */
[-C--:B------:R-:W-:Y:S01]  /*9870*/  ISETP.GE.AND P5, PT, R19, R60.reuse, PT ;  /* 0x0000003c1300720c */ /* 0x080fe20003fa6270 */
[----:B------:R-:W-:Y:S01]  /*9880*/  VIADD R19, R11, 0x100 ;  /* 0x000001000b137836 */ /* 0x000fe20000000000 */
[----:B------:R-:W5:Y:S04]  /*9890*/  @!P1 LDG.E R61, desc[UR6][R2.64+0x100] ;  /* 0x00010006023d9981 */ /* 0x000f68000c1e1900 */
[----:B------:R-:W-:Y:S01]  /*98a0*/  ISETP.GE.AND P1, PT, R19, R60, PT ;  /* 0x0000003c1300720c */ /* 0x000fe20003f26270 */
[----:B------:R-:W5:Y:S01]  /*98b0*/  @!P2 LDG.E R57, desc[UR6][R2.64+0x280] ;  /* 0x000280060239a981 */ /* 0x000f62000c1e1900 */
[----:B------:R-:W-:-:S03]  /*98c0*/  VIADD R21, R11, 0x120 ;  /* 0x000001200b157836 */ /* 0x000fc60000000000 */
[----:B------:R-:W5:Y:S04]  /*98d0*/  @!P4 LDG.E R54, desc[UR6][R2.64+0x180] ;  /* 0x000180060236c981 */ /* 0x000f68000c1e1900 */
[----:B------:R-:W5:Y:S04]  /*98e0*/  @!P3 LDG.E R59, desc[UR6][R2.64+0x200] ;  /* 0x00020006023bb981 */ /* 0x000f68000c1e1900 */
[C---:B------:R-:W-:Y:S01]  /*98f0*/  @!P1 LEA R18, P2, R64.reuse, UR4, 0x2 ;  /* 0x0000000440129c11 */ /* 0x040fe2000f8410ff */
[----:B------:R-:W5:Y:S03]  /*9900*/  @!P6 LDG.E R55, desc[UR6][R2.64+0x300] ;  /* 0x000300060237e981 */ /* 0x000f66000c1e1900 */
[----:B------:R-:W-:Y:S01]  /*9910*/  @!P1 LEA.HI.X R19, R64, UR5, R65, 0x2, P2 ;  /* 0x0000000540139c11 */ /* 0x000fe200090f1441 */
[----:B------:R0:W5:Y:S04]  /*9920*/  @!P5 LDG.E R53, desc[UR6][R2.64+0x380] ;  /* 0x000380060235d981 */ /* 0x000168000c1e1900 */
[----:B------:R1:W5:Y:S01]  /*9930*/  @!P1 LDG.E R52, desc[UR6][R18.64+0x400] ;  /* 0x0004000612349981 */ /* 0x000362000c1e1900 */
[----:B------:R-:W-:Y:S01]  /*9940*/  ISETP.GE.AND P1, PT, R21, R60, PT ;  /* 0x0000003c1500720c */ /* 0x000fe20003f26270 */
[----:B0-----:R-:W-:-:S12]  /*9950*/  VIADD R3, R11, 0x140 ;  /* 0x000001400b037836 */ /* 0x001fd80000000000 */
[----:B------:R-:W-:-:S04]  /*9960*/  @!P1 LEA R20, P2, R64, UR4, 0x2 ;  /* 0x0000000440149c11 */ /* 0x000fc8000f8410ff */
[----:B------:R-:W-:-:S05]  /*9970*/  @!P1 LEA.HI.X R21, R64, UR5, R65, 0x2, P2 ;  /* 0x0000000540159c11 */ /* 0x000fca00090f1441 */
[----:B------:R0:W5:Y:S01]  /*9980*/  @!P1 LDG.E R51, desc[UR6][R20.64+0x480] ;  /* 0x0004800614339981 */ /* 0x000162000c1e1900 */
[----:B------:R-:W-:Y:S01]  /*9990*/  ISETP.GE.AND P1, PT, R3, R60, PT ;  /* 0x0000003c0300720c */ /* 0x000fe20003f26270 */
[----:B-1----:R-:W-:-:S12]  /*99a0*/  VIADD R19, R11, 0x160 ;  /* 0x000001600b137836 */ /* 0x002fd80000000000 */
[----:B------:R-:W-:-:S04]  /*99b0*/  @!P1 LEA R2, P2, R64, UR4, 0x2 ;  /* 0x0000000440029c11 */ /* 0x000fc8000f8410ff */
[----:B------:R-:W-:-:S05]  /*99c0*/  @!P1 LEA.HI.X R3, R64, UR5, R65, 0x2, P2 ;  /* 0x0000000540039c11 */ /* 0x000fca00090f1441 */
[----:B------:R1:W5:Y:S01]  /*99d0*/  @!P1 LDG.E R50, desc[UR6][R2.64+0x500] ;  /* 0x0005000602329981 */ /* 0x000362000c1e1900 */
[----:B------:R-:W-:Y:S01]  /*99e0*/  ISETP.GE.AND P1, PT, R19, R60, PT ;  /* 0x0000003c1300720c */ /* 0x000fe20003f26270 */
[----:B0-----:R-:W-:-:S12]  /*99f0*/  VIADD R21, R11, 0x180 ;  /* 0x000001800b157836 */ /* 0x001fd80000000000 */
[----:B------:R-:W-:-:S04]  /*9a00*/  @!P1 LEA R18, P2, R64, UR4, 0x2 ;  /* 0x0000000440129c11 */ /* 0x000fc8000f8410ff */
[----:B------:R-:W-:-:S05]  /*9a10*/  @!P1 LEA.HI.X R19, R64, UR5, R65, 0x2, P2 ;  /* 0x0000000540139c11 */ /* 0x000fca00090f1441 */
[----:B------:R-:W5:Y:S01]  /*9a20*/  @!P1 LDG.E R49, desc[UR6][R18.64+0x580] ;  /* 0x0005800612319981 */ /* 0x000f62000c1e1900 */
[----:B------:R-:W-:Y:S01]  /*9a30*/  ISETP.GE.AND P1, PT, R21, R60, PT ;  /* 0x0000003c1500720c */ /* 0x000fe20003f26270 */
[----:B-1----:R-:W-:-:S12]  /*9a40*/  VIADD R3, R11, 0x1a0 ;  /* 0x000001a00b037836 */ /* 0x002fd80000000000 */
[----:B------:R-:W-:-:S04]  /*9a50*/  @!P1 LEA R20, P2, R64, UR4, 0x2 ;  /* 0x0000000440149c11 */ /* 0x000fc8000f8410ff */
[----:B------:R-:W-:-:S05]  /*9a60*/  @!P1 LEA.HI.X R21, R64, UR5, R65, 0x2, P2 ;  /* 0x0000000540159c11 */ /* 0x000fca00090f1441 */
[----:B------:R0:W5:Y:S01]  /*9a70*/  @!P1 LDG.E R48, desc[UR6][R20.64+0x600] ;  /* 0x0006000614309981 */ /* 0x000162000c1e1900 */
[----:B------:R-:W-:Y:S01]  /*9a80*/  ISETP.GE.AND P1, PT, R3, R60, PT ;  /* 0x0000003c0300720c */ /* 0x000fe20003f26270 */
[----:B0-----:R-:W-:-:S05]  /*9a90*/  VIADD R21, R11, 0x200 ;  /* 0x000002000b157836 */ /* 0x001fca0000000000 */
[----:B------:R-:W-:-:S07]  /*9aa0*/  ISETP.GE.AND P3, PT, R21, R60, PT ;  /* 0x0000003c1500720c */ /* 0x000fce0003f66270 */
[----:B------:R-:W-:Y:S01]  /*9ab0*/  @!P1 LEA R22, P2, R64, UR4, 0x2 ;  /* 0x0000000440169c11 */ /* 0x000fe2000f8410ff */
[----:B------:R-:W-:-:S03]  /*9ac0*/  VIADD R3, R11, 0x1c0 ;  /* 0x000001c00b037836 */ /* 0x000fc60000000000 */
[----:B------:R-:W-:-:S05]  /*9ad0*/  @!P1 LEA.HI.X R23, R64, UR5, R65, 0x2, P2 ;  /* 0x0000000540179c11 */ /* 0x000fca00090f1441 */
[----:B------:R-:W5:Y:S01]  /*9ae0*/  @!P1 LDG.E R47, desc[UR6][R22.64+0x680] ;  /* 0x00068006162f9981 */ /* 0x000f62000c1e1900 */
[----:B------:R-:W0:Y:S01]  /*9af0*/  @!P3 S2R R20, SR_TID.X ;  /* 0x000000000014b919 */ /* 0x000e220000002100 */
[----:B------:R-:W-:Y:S01]  /*9b00*/  ISETP.GE.AND P1, PT, R3, R60, PT ;  /* 0x0000003c0300720c */ /* 0x000fe20003f26270 */
[----:B------:R-:W-:-:S12]  /*9b10*/  VIADD R3, R11, 0x1e0 ;  /* 0x000001e00b037836 */ /* 0x000fd80000000000 */
[----:B------:R-:W-:-:S04]  /*9b20*/  @!P1 LEA R18, P2, R64, UR4, 0x2 ;  /* 0x0000000440129c11 */ /* 0x000fc8000f8410ff */
[----:B------:R-:W-:Y:S02]  /*9b30*/  @!P1 LEA.HI.X R19, R64, UR5, R65, 0x2, P2 ;  /* 0x0000000540139c11 */ /* 0x000fe400090f1441 */
[----:B------:R-:W-:-:S03]  /*9b40*/  ISETP.GE.AND P2, PT, R3, R60, PT ;  /* 0x0000003c0300720c */ /* 0x000fc60003f46270 */
[----:B------:R1:W5:Y:S01]  /*9b50*/  @!P1 LDG.E R46, desc[UR6][R18.64+0x700] ;  /* 0x00070006122e9981 */ /* 0x000362000c1e1900 */
[C---:B0-----:R-:W-:Y:S02]  /*9b60*/  @!P3 LOP3.LUT R21, R20.reuse, 0x3e0, RZ, 0xc0, !PT ;  /* 0x000003e01415b812 */ /* 0x041fe400078ec0ff */
[----:B------:R-:W-:Y:S01]  /*9b70*/  @!P3 LOP3.LUT R20, R20, 0x1f, RZ, 0xc0, !PT ;  /* 0x0000001f1414b812 */ /* 0x000fe200078ec0ff */
[----:B-1----:R-:W-:-:S06]  /*9b80*/  @!P3 IMAD R19, R5, 0x1980, RZ ;  /* 0x000019800513b824 */ /* 0x002fcc00078e02ff */
[----:B------:R-:W-:Y:S01]  /*9b90*/  @!P2 LEA R2, P1, R64, UR4, 0x2 ;  /* 0x000000044002ac11 */ /* 0x000fe2000f8210ff */
[----:B------:R-:W-:-:S03]  /*9ba0*/  @!P3 IMAD R20, R21, 0x11, R20 ;  /* 0x000000111514b824 */ /* 0x000fc600078e0214 */
[----:B------:R-:W-:Y:S02]  /*9bb0*/  @!P2 LEA.HI.X R3, R64, UR5, R65, 0x2, P1 ;  /* 0x000000054003ac11 */ /* 0x000fe400088f1441 */
[----:B------:R-:W-:-:S03]  /*9bc0*/  @!P3 IADD3 R20, P1, PT, R19, R20, RZ ;  /* 0x000000141314b210 */ /* 0x000fc60007f3e0ff */
[----:B------:R1:W5:Y:S02]  /*9bd0*/  @!P2 LDG.E R11, desc[UR6][R2.64+0x780] ;  /* 0x00078006020ba981 */ /* 0x000364000c1e1900 */
[----:B------:R-:W-:Y:S01]  /*9be0*/  @!P3 IMAD.X R19, RZ, RZ, R62, P1 ;  /* 0x000000ffff13b224 */ /* 0x000fe200008e063e */
[----:B------:R-:W-:-:S04]  /*9bf0*/  @!P3 LEA R18, P1, R20, UR4, 0x2 ;  /* 0x000000041412bc11 */ /* 0x000fc8000f8210ff */
[----:B------:R-:W-:-:S05]  /*9c00*/  @!P3 LEA.HI.X R19, R20, UR5, R19, 0x2, P1 ;  /* 0x000000051413bc11 */ /* 0x000fca00088f1413 */
[----:B------:R1:W5:Y:S04]  /*9c10*/  @!P3 LDG.E R58, desc[UR6][R18.64+0x800] ;  /* 0x00080006123ab981 */ /* 0x000368000c1e1900 */
.L_x_113:
[----:B------:R-:W-:Y:S08]  /*9c20*/  BAR.SYNC.DEFER_BLOCKING 0x0 ;  /* 0x0000000000007b1d */ /* 0x000ff00000010000 */
[----:B------:R-:W2:Y:S01]  /*9c30*/  S2UR UR5, SR_CgaCtaId ;  /* 0x00000000000579c3 */ /* 0x000ea20000008800 */
[----:B------:R-:W-:Y:S01]  /*9c40*/  UMOV UR4, 0x400 ;  /* 0x0000040000047882 */ /* 0x000fe20000000000 */
[----:B01----:R-:W0:Y:S01]  /*9c50*/  S2R R2, SR_TID.X ;  /* 0x0000000000027919 */ /* 0x003e220000002100 */
[----:B-----5:R1:W-:Y:S04]  /*9c60*/  STS [R10+-0x4], R63 ;  /* 0xfffffc3f0a007388 */ /* 0x0203e80000000800 */
[----:B------:R1:W-:Y:S01]  /*9c70*/  STS [R9+-0x4], R56 ;  /* 0xfffffc3809007388 */ /* 0x0003e20000000800 */
[----:B--2---:R-:W-:-:S03]  /*9c80*/  ULEA UR4, UR5, UR4, 0x18 ;  /* 0x0000000405047291 */ /* 0x004fc6000f8ec0ff */
[----:B------:R1:W-:Y:S04]  /*9c90*/  STS [R8+-0x4], R61 ;  /* 0xfffffc3d08007388 */ /* 0x0003e80000000800 */
[----:B------:R1:W-:Y:S04]  /*9ca0*/  STS [R7+-0x4], R54 ;  /* 0xfffffc3607007388 */ /* 0x0003e80000000800 */
[----:B------:R1:W-:Y:S01]  /*9cb0*/  STS [R6+-0x4], R59 ;  /* 0xfffffc3b06007388 */ /* 0x0003e20000000800 */
[----:B0-----:R-:W-:-:S03]  /*9cc0*/  LEA R3, R2, UR4, 0x2 ;  /* 0x0000000402037c11 */ /* 0x001fc6000f8e10ff */
[----:B------:R1:W-:Y:S04]  /*9cd0*/  STS [R4+-0x4], R57 ;  /* 0xfffffc3904007388 */ /* 0x0003e80000000800 */
        /* <DEDUP_REMOVED lines=10> */
[----:B------:R1:W-:Y:S01]  /*9d80*/  STS [R17+-0x4], R58 ;  /* 0xfffffc3a11007388 */ /* 0x0003e20000000800 */
[----:B------:R-:W-:Y:S06]  /*9d90*/  BAR.SYNC.DEFER_BLOCKING 0x0 ;  /* 0x0000000000007b1d */ /* 0x000fec0000010000 */
[----:B------:R-:W-:Y:S05]  /*9da0*/  @P0 BRA `(.L_x_114) ;  /* 0x00000008006c0947 */ /* 0x000fea0003800000 */
[----:B------:R-:W-:Y:S01]  /*9db0*/  LEA R44, R44, UR4, 0x3 ;  /* 0x000000042c2c7c11 */ /* 0x000fe2000f8e18ff */
[----:B-1----:R-:W-:Y:S01]  /*9dc0*/  LDS R11, [R3] ;  /* 0x00000000030b7984 */ /* 0x002fe20000000800 */
[----:B------:R-:W0:Y:S01]  /*9dd0*/  LDCU.64 UR8, c[0x0][0x3b0] ;  /* 0x00007600ff0877ac */ /* 0x000e220008000a00 */
[----:B------:R-:W-:Y:S02]  /*9de0*/  LEA R43, R43, UR4, 0x3 ;  /* 0x000000042b2b7c11 */ /* 0x000fe4000f8e18ff */
[----:B------:R-:W1:Y:S01]  /*9df0*/  LDS.64 R4, [R44+0x6600] ;  /* 0x006600002c047984 */ /* 0x000e620000000a00 */
[----:B------:R-:W-:Y:S02]  /*9e00*/  LEA R42, R42, UR4, 0x3 ;  /* 0x000000042a2a7c11 */ /* 0x000fe4000f8e18ff */
[----:B------:R-:W-:Y:S02]  /*9e10*/  LEA R41, R41, UR4, 0x3 ;  /* 0x0000000429297c11 */ /* 0x000fe4000f8e18ff */
[----:B------:R-:W-:-:S02]  /*9e20*/  LEA R40, R40, UR4, 0x3 ;  /* 0x0000000428287c11 */ /* 0x000fc4000f8e18ff */
[----:B------:R-:W-:Y:S02]  /*9e30*/  LEA R39, R39, UR4, 0x3 ;  /* 0x0000000427277c11 */ /* 0x000fe4000f8e18ff */
[----:B------:R-:W-:Y:S02]  /*9e40*/  LEA R38, R38, UR4, 0x3 ;  /* 0x0000000426267c11 */ /* 0x000fe4000f8e18ff */
[----:B------:R-:W-:Y:S02]  /*9e50*/  LEA R37, R37, UR4, 0x3 ;  /* 0x0000000425257c11 */ /* 0x000fe4000f8e18ff */
        /* <DEDUP_REMOVED lines=9> */
[----:B-1----:R-:W-:-:S05]  /*9ef0*/  IADD3 R0, P0, PT, R4, R2, RZ ;  /* 0x0000000204007210 */ /* 0x002fca0007f1e0ff */
[----:B------:R-:W-:Y:S01]  /*9f00*/  IMAD.X R5, RZ, RZ, R5, P0 ;  /* 0x000000ffff057224 */ /* 0x000fe200000e0605 */
[----:B0-----:R-:W-:-:S04]  /*9f10*/  LEA R6, P0, R0, UR8, 0x2 ;  /* 0x0000000800067c11 */ /* 0x001fc8000f8010ff */
[----:B------:R-:W-:-:S05]  /*9f20*/  LEA.HI.X R7, R0, UR9, R5, 0x2, P0 ;  /* 0x0000000900077c11 */ /* 0x000fca00080f1405 */
[----:B------:R-:W-:Y:S01]  /*9f30*/  STG.E desc[UR6][R6.64], R11 ;  /* 0x0000000b06007986 */ /* 0x000fe2000c101906 */
[----:B------:R-:W-:-:S03]  /*9f40*/  NOP ;  /* 0x0000000000007918 */ /* 0x000fc60000000000 */
[----:B------:R-:W0:Y:S04]  /*9f50*/  LDS.64 R4, [R43+0x6600] ;  /* 0x006600002b047984 */ /* 0x000e280000000a00 */
[----:B------:R-:W1:Y:S01]  /*9f60*/  LDS R13, [R3+0x600] ;  /* 0x00060000030d7984 */ /* 0x000e620000000800 */
[----:B0-----:R-:W-:-:S05]  /*9f70*/  IADD3 R0, P0, PT, R4, R2, RZ ;  /* 0x0000000204007210 */ /* 0x001fca0007f1e0ff */
[----:B------:R-:W-:Y:S01]  /*9f80*/  IMAD.X R5, RZ, RZ, R5, P0 ;  /* 0x000000ffff057224 */ /* 0x000fe200000e0605 */
[----:B------:R-:W-:-:S04]  /*9f90*/  LEA R8, P0, R0, UR8, 0x2 ;  /* 0x0000000800087c11 */ /* 0x000fc8000f8010ff */
[----:B------:R-:W-:-:S05]  /*9fa0*/  LEA.HI.X R9, R0, UR9, R5, 0x2, P0 ;  /* 0x0000000900097c11 */ /* 0x000fca00080f1405 */
[----:B-1----:R-:W-:Y:S01]  /*9fb0*/  STG.E desc[UR6][R8.64+0x600], R13 ;  /* 0x0006000d08007986 */ /* 0x002fe2000c101906 */
        /* <DEDUP_REMOVED lines=120> */
[----:B------:R-:W-:Y:S01]  /*a740*/  NOP ;  /* 0x0000000000007918 */ /* 0x000fe20000000000 */
[----:B------:R-:W-:Y:S05]  /*a750*/  EXIT ;  /* 0x000000000000794d */ /* 0x000fea0003800000 */
.L_x_114:
[----:B-1----:R-:W-:Y:S01]  /*a760*/  LEA R7, R44, UR4, 0x3 ;  /* 0x000000042c077c11 */ /* 0x002fe2000f8e18ff */
[----:B------:R-:W-:Y:S01]  /*a770*/  IMAD R5, R5, -0x1980, R28 ;  /* 0xffffe68005057824 */ /* 0x000fe200078e021c */
[----:B------:R-:W-:Y:S02]  /*a780*/  LEA R43, R43, UR4, 0x3 ;  /* 0x000000042b2b7c11 */ /* 0x000fe4000f8e18ff */
[----:B------:R-:W-:Y:S02]  /*a790*/  LEA R41, R41, UR4, 0x3 ;  /* 0x0000000429297c11 */ /* 0x000fe4000f8e18ff */
[----:B------:R-:W0:Y:S01]  /*a7a0*/  LDS.64 R6, [R7+0x6600] ;  /* 0x0066000007067984 */ /* 0x000e220000000a00 */
[----:B------:R-:W-:Y:S02]  /*a7b0*/  ISETP.GE.AND P1, PT, R2, R5, PT ;  /* 0x000000050200720c */ /* 0x000fe40003f26270 */
[----:B------:R-:W-:Y:S02]  /*a7c0*/  LEA R39, R39, UR4, 0x3 ;  /* 0x0000000427277c11 */ /* 0x000fe4000f8e18ff */
[----:B------:R-:W-:-:S02]  /*a7d0*/  LEA R37, R37, UR4, 0x3 ;  /* 0x0000000425257c11 */ /* 0x000fc4000f8e18ff */
[----:B------:R-:W-:Y:S02]  /*a7e0*/  LEA R35, R35, UR4, 0x3 ;  /* 0x0000000423237c11 */ /* 0x000fe4000f8e18ff */
[----:B------:R-:W-:Y:S02]  /*a7f0*/  LEA R33, R33, UR4, 0x3 ;  /* 0x0000000421217c11 */ /* 0x000fe4000f8e18ff */
[----:B------:R-:W-:Y:S02]  /*a800*/  LEA R31, R31, UR4, 0x3 ;  /* 0x000000041f1f7c11 */ /* 0x000fe4000f8e18ff */
[----:B------:R-:W-:Y:S01]  /*a810*/  LEA R45, R45, UR4, 0x3 ;  /* 0x000000042d2d7c11 */ /* 0x000fe2000f8e18ff */
[----:B------:R-:W1:Y:S01]  /*a820*/  @!P1 LDS R13, [R3] ;  /* 0x00000000030d9984 */ /* 0x000e620000000800 */
[----:B------:R-:W2:Y:S01]  /*a830*/  @!P1 LDC.64 R8, c[0x0][0x3b0] ;  /* 0x0000ec00ff089b82 */ /* 0x000ea20000000a00 */
[----:B0-----:R-:W-:-:S05]  /*a840*/  @!P1 IADD3 R0, P0, PT, R6, R2, RZ ;  /* 0x0000000206009210 */ /* 0x001fca0007f1e0ff */
[----:B------:R-:W-:Y:S01]  /*a850*/  @!P1 IMAD.X R6, RZ, RZ, R7, P0 ;  /* 0x000000ffff069224 */ /* 0x000fe200000e0607 */
[----:B--2---:R-:W-:-:S04]  /*a860*/  @!P1 LEA R8, P0, R0, R8, 0x2 ;  /* 0x0000000800089211 */ /* 0x004fc800078010ff */
[----:B------:R-:W-:Y:S01]  /*a870*/  @!P1 LEA.HI.X R9, R0, R9, R6, 0x2, P0 ;  /* 0x0000000900099211 */ /* 0x000fe200000f1406 */
[----:B------:R-:W-:-:S04]  /*a880*/  VIADD R0, R2, 0x180 ;  /* 0x0000018002007836 */ /* 0x000fc80000000000 */
[----:B-1----:R-:W-:Y:S01]  /*a890*/  @!P1 STG.E desc[UR6][R8.64], R13 ;  /* 0x0000000d08009986 */ /* 0x002fe2000c101906 */
[----:B------:R-:W-:-:S03]  /*a8a0*/  NOP ;  /* 0x0000000000007918 */ /* 0x000fc60000000000 */
[----:B------:R-:W0:Y:S01]  /*a8b0*/  LDS.64 R6, [R43+0x6600] ;  /* 0x006600002b067984 */ /* 0x000e220000000a00 */
[----:B------:R-:W-:-:S13]  /*a8c0*/  ISETP.GE.AND P1, PT, R0, R5, PT ;  /* 0x000000050000720c */ /* 0x000fda0003f26270 */
[----:B------:R-:W1:Y:S01]  /*a8d0*/  @!P1 LDS R15, [R3+0x600] ;  /* 0x00060000030f9984 */ /* 0x000e620000000800 */
[----:B------:R-:W2:Y:S01]  /*a8e0*/  @!P1 LDC.64 R10, c[0x0][0x3b0] ;  /* 0x0000ec00ff0a9b82 */ /* 0x000ea20000000a00 */
[----:B0-----:R-:W-:-:S05]  /*a8f0*/  @!P1 IADD3 R0, P0, PT, R6, R2, RZ ;  /* 0x0000000206009210 */ /* 0x001fca0007f1e0ff */
[----:B------:R-:W-:Y:S01]  /*a900*/  @!P1 IMAD.X R6, RZ, RZ, R7, P0 ;  /* 0x000000ffff069224 */ /* 0x000fe200000e0607 */
[----:B--2---:R-:W-:Y:S02]  /*a910*/  @!P1 LEA R10, P0, R0, R10, 0x2 ;  /* 0x0000000a000a9211 */ /* 0x004fe400078010ff */
[----:B------:R-:W-:Y:S02]  /*a920*/  LEA R7, R42, UR4, 0x3 ;  /* 0x000000042a077c11 */ /* 0x000fe4000f8e18ff */
        /* <DEDUP_REMOVED lines=69> */
[----:B------:R-:W-:Y:S02]  /*ad80*/  @!P1 LEA.HI.X R11, R0, R11, R6, 0x2, P0 ;  /* 0x0000000b000b9211 */ /* 0x000fe400000f1406 */
[----:B------:R-:W-:-:S03]  /*ad90*/  LOP3.LUT R0, R2, 0xc00, RZ, 0xfc, !PT ;  /* 0x00000c0002007812 */ /* 0x000fc600078efcff */
        /* <DEDUP_REMOVED lines=88> */
[C---:B--2---:R-:W-:Y:S02]  /*b320*/  @!P1 LEA R10, P0, R0.reuse, R10, 0x2 ;  /* 0x0000000a000a9211 */ /* 0x044fe400078010ff */
        /* <DEDUP_REMOVED lines=9> */
[----:B0-----:R-:W-:-:S05]  /*b3c0*/  IADD3 R2, P0, PT, R6, R2, RZ ;  /* 0x0000000206027210 */ /* 0x001fca0007f1e0ff */
[----:B------:R-:W-:Y:S01]  /*b3d0*/  IMAD.X R6, RZ, RZ, R7, P0 ;  /* 0x000000ffff067224 */ /* 0x000fe200000e0607 */
[----:B--2---:R-:W-:-:S04]  /*b3e0*/  @!P1 LEA R4, P0, R2, R4, 0x2 ;  /* 0x0000000402049211 */ /* 0x004fc800078010ff */
[----:B------:R-:W-:-:S05]  /*b3f0*/  @!P1 LEA.HI.X R5, R2, R5, R6, 0x2, P0 ;  /* 0x0000000502059211 */ /* 0x000fca00000f1406 */
[----:B-1----:R-:W-:Y:S01]  /*b400*/  @!P1 STG.E desc[UR6][R4.64+0x6000], R3 ;  /* 0x0060000304009986 */ /* 0x002fe2000c101906 */
[----:B------:R-:W-:Y:S01]  /*b410*/  NOP ;  /* 0x0000000000007918 */ /* 0x000fe20000000000 */
[----:B------:R-:W-:Y:S05]  /*b420*/  EXIT ;  /* 0x000000000000794d */ /* 0x000fea0003800000 */
.L_x_30:
[----:B------:R-:W-:Y:S02]  /*b430*/  IMAD.MOV.U32 R72, RZ, RZ, R57 ;  /* 0x000000ffff487224 */ /* 0x000fe400078e0039 */
[----:B------:R-:W-:Y:S02]  /*b440*/  IMAD.MOV.U32 R65, RZ, RZ, 0x1 ;  /* 0x00000001ff417424 */ /* 0x000fe400078e00ff */
[----:B------:R-:W-:Y:S02]  /*b450*/  IMAD.MOV.U32 R74, RZ, RZ, RZ ;  /* 0x000000ffff4a7224 */ /* 0x000fe400078e00ff */
[----:B------:R-:W-:-:S07]  /*b460*/  IMAD.MOV.U32 R63, RZ, RZ, -0x1 ;  /* 0xffffffffff3f7424 */ /* 0x000fce00078e00ff */
[----:B------:R-:W-:Y:S05]  /*b470*/  WARPSYNC.COLLECTIVE R63, `(.L_x_115) ;  /* 0x000000003f087348 */ /* 0x000fea0003c00000 */
[----:B------:R0:W1:Y:S02]  /*b480*/  SHFL.UP P0, R70, R72, R65, R74 ;  /* 0x0400004148467389 */ /* 0x000064000000004a */
[----:B01----:R-:W-:Y:S05]  /*b490*/  ENDCOLLECTIVE ;  /* 0x000000000000791b */ /* 0x003fea0003800000 */
.L_x_115:
[----:B------:R-:W-:Y:S02]  /*b4a0*/  IMAD.MOV.U32 R65, RZ, RZ, 0x2 ;  /* 0x00000002ff417424 */ /* 0x000fe400078e00ff */
[----:B------:R-:W-:-:S04]  /*b4b0*/  IMAD.MOV.U32 R66, RZ, RZ, R70 ;  /* 0x000000ffff427224 */ /* 0x000fc800078e0046 */
[----:B------:R-:W-:-:S04]  /*b4c0*/  @P0 IMAD.IADD R66, R57, 0x1, R66 ;  /* 0x0000000139420824 */ /* 0x000fc800078e0242 */
[----:B------:R-:W-:-:S07]  /*b4d0*/  IMAD.MOV.U32 R72, RZ, RZ, R66 ;  /* 0x000000ffff487224 */ /* 0x000fce00078e0042 */
[----:B------:R-:W-:Y:S05]  /*b4e0*/  WARPSYNC.COLLECTIVE R63, `(.L_x_116) ;  /* 0x000000003f087348 */ /* 0x000fea0003c00000 */
[----:B------:R0:W1:Y:S02]  /*b4f0*/  SHFL.UP P0, R70, R72, R65, R74 ;  /* 0x0400004148467389 */ /* 0x000064000000004a */
[----:B01----:R-:W-:Y:S05]  /*b500*/  ENDCOLLECTIVE ;  /* 0x000000000000791b */ /* 0x003fea0003800000 */
.L_x_116:
[----:B------:R-:W-:Y:S02]  /*b510*/  IMAD.MOV.U32 R65, RZ, RZ, 0x4 ;  /* 0x00000004ff417424 */ /* 0x000fe400078e00ff */
[----:B------:R-:W-:-:S04]  /*b520*/  IMAD.MOV.U32 R59, RZ, RZ, R70 ;  /* 0x000000ffff3b7224 */ /* 0x000fc800078e0046 */
[----:B------:R-:W-:-:S04]  /*b530*/  @P0 IMAD.IADD R59, R66, 0x1, R59 ;  /* 0x00000001423b0824 */ /* 0x000fc800078e023b */
[----:B------:R-:W-:-:S07]  /*b540*/  IMAD.MOV.U32 R72, RZ, RZ, R59 ;  /* 0x000000ffff487224 */ /* 0x000fce00078e003b */
[----:B------:R-:W-:Y:S05]  /*b550*/  WARPSYNC.COLLECTIVE R63, `(.L_x_117) ;  /* 0x000000003f087348 */ /* 0x000fea0003c00000 */
[----:B------:R0:W1:Y:S02]  /*b560*/  SHFL.UP P0, R70, R72, R65, R74 ;  /* 0x0400004148467389 */ /* 0x000064000000004a */
[----:B01----:R-:W-:Y:S05]  /*b570*/  ENDCOLLECTIVE ;  /* 0x000000000000791b */ /* 0x003fea0003800000 */
.L_x_117:
[----:B------:R-:W-:Y:S02]  /*b580*/  IMAD.MOV.U32 R65, RZ, RZ, 0x8 ;  /* 0x00000008ff417424 */ /* 0x000fe400078e00ff */
[----:B------:R-:W-:-:S04]  /*b590*/  IMAD.MOV.U32 R68, RZ, RZ, R70 ;  /* 0x000000ffff447224 */ /* 0x000fc800078e0046 */
[----:B------:R-:W-:-:S04]  /*b5a0*/  @P0 IMAD.IADD R68, R59, 0x1, R68 ;  /* 0x000000013b440824 */ /* 0x000fc800078e0244 */
[----:B------:R-:W-:-:S07]  /*b5b0*/  IMAD.MOV.U32 R72, RZ, RZ, R68 ;  /* 0x000000ffff487224 */ /* 0x000fce00078e0044 */
[----:B------:R-:W-:Y:S05]  /*b5c0*/  WARPSYNC.COLLECTIVE R63, `(.L_x_118) ;  /* 0x000000003f087348 */ /* 0x000fea0003c00000 */
[----:B------:R0:W1:Y:S02]  /*b5d0*/  SHFL.UP P0, R70, R72, R65, R74 ;  /* 0x0400004148467389 */ /* 0x000064000000004a */
[----:B01----:R-:W-:Y:S05]  /*b5e0*/  ENDCOLLECTIVE ;  /* 0x000000000000791b */ /* 0x003fea0003800000 */
.L_x_118:
[----:B------:R-:W-:Y:S02]  /*b5f0*/  IMAD.MOV.U32 R65, RZ, RZ, 0x10 ;  /* 0x00000010ff417424 */ /* 0x000fe400078e00ff */
[----:B------:R-:W-:-:S04]  /*b600*/  IMAD.MOV.U32 R61, RZ, RZ, R70 ;  /* 0x000000ffff3d7224 */ /* 0x000fc800078e0046 */
[----:B------:R-:W-:-:S04]  /*b610*/  @P0 IMAD.IADD R61, R68, 0x1, R61 ;  /* 0x00000001443d0824 */ /* 0x000fc800078e023d */
[----:B------:R-:W-:-:S07]  /*b620*/  IMAD.MOV.U32 R72, RZ, RZ, R61 ;  /* 0x000000ffff487224 */ /* 0x000fce00078e003d */
[----:B------:R-:W-:Y:S05]  /*b630*/  WARPSYNC.COLLECTIVE R63, `(.L_x_119) ;  /* 0x000000003f087348 */ /* 0x000fea0003c00000 */
[----:B------:R0:W1:Y:S02]  /*b640*/  SHFL.UP P0, R70, R72, R65, R74 ;  /* 0x0400004148467389 */ /* 0x000064000000004a */
[----:B01----:R-:W-:Y:S05]  /*b650*/  ENDCOLLECTIVE ;  /* 0x000000000000791b */ /* 0x003fea0003800000 */
.L_x_119:
[----:B------:R-:W-:Y:S05]  /*b660*/  BRA `(.L_x_120) ;  /* 0xffffff7c00107947 */ /* 0x000fea000383ffff */
.L_x_121:
[----:B------:R-:W-:-:S00]  /*b670*/  BRA `(.L_x_121) ;  /* 0xfffffffc00fc7947 */ /* 0x000fc0000383ffff */
[----:B------:R-:W-:-:S00]  /*b680*/  NOP ;  /* 0x0000000000007918 */ /* 0x000fc00000000000 */
[----:B------:R-:W-:-:S00]  /*b690*/  NOP ;  /* 0x0000000000007918 */ /* 0x000fc00000000000 */
[----:B------:R-:W-:-:S00]  /*b6a0*/  NOP ;  /* 0x0000000000007918 */ /* 0x000fc00000000000 */
[----:B------:R-:W-:-:S00]  /*b6b0*/  NOP ;  /* 0x0000000000007918 */ /* 0x000fc00000000000 */
[----:B------:R-:W-:-:S00]  /*b6c0*/  NOP ;  /* 0x0000000000007918 */ /* 0x000fc00000000000 */
[----:B------:R-:W-:-:S00]  /*b6d0*/  NOP ;  /* 0x0000000000007918 */ /* 0x000fc00000000000 */
[----:B------:R-:W-:-:S00]  /*b6e0*/  NOP ;  /* 0x0000000000007918 */ /* 0x000fc00000000000 */
[----:B------:R-:W-:-:S00]  /*b6f0*/  NOP ;  /* 0x0000000000007918 */ /* 0x000fc00000000000 */
.L_x_549:


//--------------------- .text._ZN3cub18CUB_300001_SM_10006detail10radix_sort33DeviceRadixSortExclusiveSumKernelINS1_5radix10policy_hubIffyE10Policy1000EyEEvPT0_ --------------------------
	.section	.text._ZN3cub18CUB_300001_SM_10006detail10radix_sort33DeviceRadixSortExclusiveSumKernelINS1_5radix10policy_hubIffyE10Policy1000EyEEvPT0_,"ax",@progbits
	.align	128
        .global         _ZN3cub18CUB_300001_SM_10006detail10radix_sort33DeviceRadixSortExclusiveSumKernelINS1_5radix10policy_hubIffyE10Policy1000EyEEvPT0_
        .type           _ZN3cub18CUB_300001_SM_10006detail10radix_sort33DeviceRadixSortExclusiveSumKernelINS1_5radix10policy_hubIffyE10Policy1000EyEEvPT0_,@function
        .size           _ZN3cub18CUB_300001_SM_10006detail10radix_sort33DeviceRadixSortExclusiveSumKernelINS1_5radix10policy_hubIffyE10Policy1000EyEEvPT0_,(.L_x_550 - _ZN3cub18CUB_300001_SM_10006detail10radix_sort33DeviceRadixSortExclusiveSumKernelINS1_5radix10policy_hubIffyE10Policy1000EyEEvPT0_)
        .other          _ZN3cub18CUB_300001_SM_10006detail10radix_sort33DeviceRadixSortExclusiveSumKernelINS1_5radix10policy_hubIffyE10Policy1000EyEEvPT0_,@"STO_CUDA_ENTRY STV_DEFAULT"
_ZN3cub18CUB_300001_SM_10006detail10radix_sort33DeviceRadixSortExclusiveSumKernelINS1_5radix10policy_hubIffyE10Policy1000EyEEvPT0_:
.text._ZN3cub18CUB_300001_SM_10006detail10radix_sort33DeviceRadixSortExclusiveSumKernelINS1_5radix10policy_hubIffyE10Policy1000EyEEvPT0_:
[----:B------:R-:W-:Y:S01]  /*0000*/  LDC R1, c[0x0][0x37c] ;  /* 0x0000df00ff017b82 */ /* 0x000fe20000000800 */
[----:B------:R-:W0:Y:S07]  /*0010*/  S2R R18, SR_TID.X ;  /* 0x0000000000127919 */ /* 0x000e2e0000002100 */
[----:B------:R-:W1:Y:S01]  /*0020*/  LDC.64 R16, c[0x0][0x380] ;  /* 0x0000e000ff107b82 */ /* 0x000e620000000a00 */
[----:B------:R-:W2:Y:S01]  /*0030*/  LDCU.64 UR4, c[0x0][0x358] ;  /* 0x00006b00ff0477ac */ /* 0x000ea20008000a00 */
[----:B------:R-:W3:Y:S01]  /*0040*/  S2R R5, SR_CTAID.X ;  /* 0x0000000000057919 */ /* 0x000ee20000002500 */
[----:B0-----:R-:W-:Y:S01]  /*0050*/  ISETP.GT.U32.AND P1, PT, R18, 0xff, PT ;  /* 0x000000ff1200780c */ /* 0x001fe20003f24070 */
[----:B---3--:R-:W-:-:S04]  /*0060*/  IMAD R5, R5, 0x100, R18 ;  /* 0x0000010005057824 */ /* 0x008fc800078e0212 */
[----:B-1----:R-:W-:-:S08]  /*0070*/  IMAD.WIDE R16, R5, 0x8, R16 ;  /* 0x0000000805107825 */ /* 0x002fd000078e0210 */
[----:B--2---:R-:W2:Y:S01]  /*0080*/  @!P1 LDG.E.64 R2, desc[UR4][R16.64] ;  /* 0x0000000410029981 */ /* 0x004ea2000c1e1b00 */
[----:B------:R-:W-:Y:S02]  /*0090*/  MOV R0, 0x400 ;  /* 0x0000040000007802 */ /* 0x000fe40000000f00 */
[C---:B------:R-:W-:Y:S01]  /*00a0*/  ISETP.GT.U32.AND P0, PT, R18.reuse, 0x1f, PT ;  /* 0x0000001f1200780c */ /* 0x040fe20003f04070 */
[----:B------:R-:W0:Y:S02]  /*00b0*/  S2R R5, SR_CgaCtaId ;  /* 0x0000000000057919 */ /* 0x000e240000008800 */
[----:B0-----:R-:W-:Y:S02]  /*00c0*/  LEA R5, R5, R0, 0x18 ;  /* 0x0000000005057211 */ /* 0x001fe400078ec0ff */
[----:B------:R-:W-:-:S05]  /*00d0*/  LEA.HI R0, R18, R18, RZ, 0x1d ;  /* 0x0000001212007211 */ /* 0x000fca00078fe8ff */
[----:B------:R-:W-:-:S05]  /*00e0*/  IMAD R0, R0, 0x8, R5 ;  /* 0x0000000800007824 */ /* 0x000fca00078e0205 */
[----:B--2---:R0:W-:Y:S01]  /*00f0*/  STS.64 [R0+0x10], R2 ;  /* 0x0000100200007388 */ /* 0x0041e20000000a00 */
[----:B------:R-:W-:Y:S06]  /*0100*/  BAR.SYNC.DEFER_BLOCKING 0x0 ;  /* 0x0000000000007b1d */ /* 0x000fec0000010000 */
[----:B------:R-:W-:Y:S05]  /*0110*/  @P0 BRA `(.L_x_122) ;  /* 0x0000000400240947 */ /* 0x000fea0003800000 */
[----:B------:R-:W-:Y:S01]  /*0120*/  IMAD R18, R18, 0x48, R5 ;  /* 0x0000004812127824 */ /* 0x000fe200078e0205 */
[----:B------:R-:W-:-:S04]  /*0130*/  UMOV UR6, 0xffffffff ;  /* 0xffffffff00067882 */ /* 0x000fc80000000000 */
[----:B------:R-:W-:Y:S04]  /*0140*/  LDS.64 R14, [R18+0x10] ;  /* 0x00001000120e7984 */ /* 0x000fe80000000a00 */
[----:B------:R-:W-:Y:S04]  /*0150*/  LDS.64 R12, [R18+0x18] ;  /* 0x00001800120c7984 */ /* 0x000fe80000000a00 */
[----:B------:R-:W1:Y:S04]  /*0160*/  LDS.64 R10, [R18+0x20] ;  /* 0x00002000120a7984 */ /* 0x000e680000000a00 */
[----:B------:R-:W-:Y:S04]  /*0170*/  LDS.64 R8, [R18+0x28] ;  /* 0x0000280012087984 */ /* 0x000fe80000000a00 */
[----:B------:R-:W2:Y:S04]  /*0180*/  LDS.64 R6, [R18+0x30] ;  /* 0x0000300012067984 */ /* 0x000ea80000000a00 */
[----:B------:R-:W-:Y:S04]  /*0190*/  LDS.64 R4, [R18+0x38] ;  /* 0x0000380012047984 */ /* 0x000fe80000000a00 */
[----:B0-----:R-:W0:Y:S04]  /*01a0*/  LDS.64 R2, [R18+0x40] ;  /* 0x0000400012027984 */ /* 0x001e280000000a00 */
[----:B------:R-:W3:Y:S01]  /*01b0*/  LDS.64 R20, [R18+0x48] ;  /* 0x0000480012147984 */ /* 0x000ee20000000a00 */
[----:B-1----:R-:W-:-:S04]  /*01c0*/  IADD3 R19, P3, P4, R10, R12, R14 ;  /* 0x0000000c0a137210 */ /* 0x002fc80007c7e00e */
[----:B------:R-:W-:Y:S02]  /*01d0*/  IADD3.X R23, PT, PT, R11, R13, R15, P3, P4 ;  /* 0x0000000d0b177210 */ /* 0x000fe40001fe840f */
[----:B--2---:R-:W-:-:S04]  /*01e0*/  IADD3 R19, P0, P2, R6, R19, R8 ;  /* 0x0000001306137210 */ /* 0x004fc80007a1e008 */
[----:B------:R-:W-:Y:S02]  /*01f0*/  IADD3.X R23, PT, PT, R7, R23, R9, P0, P2 ;  /* 0x0000001707177210 */ /* 0x000fe400007e4409 */
[----:B0-----:R-:W-:-:S04]  /*0200*/  IADD3 R19, P3, P4, R2, R19, R4 ;  /* 0x0000001302137210 */ /* 0x001fc80007c7e004 */
[----:B---3--:R-:W-:Y:S02]  /*0210*/  IADD3 R20, P0, PT, R20, R19, RZ ;  /* 0x0000001314147210 */ /* 0x008fe40007f1e0ff */
[----:B------:R-:W-:-:S05]  /*0220*/  IADD3.X R19, PT, PT, R3, R23, R5, P3, P4 ;  /* 0x0000001703137210 */ /* 0x000fca0001fe8405 */
[----:B------:R-:W-:Y:S01]  /*0230*/  IMAD.X R19, R21, 0x1, R19, P0 ;  /* 0x0000000115137824 */ /* 0x000fe200000e0613 */
[----:B------:R-:W-:Y:S06]  /*0240*/  BRA.DIV UR6, `(.L_x_123) ;  /* 0x0000000206f07947 */ /* 0x000fec000b800000 */
[----:B------:R-:W0:Y:S04]  /*0250*/  SHFL.UP PT, R27, R20, 0x1, RZ ;  /* 0x04200000141b7989 */ /* 0x000e2800000e00ff */
[----:B------:R-:W1:Y:S01]  /*0260*/  SHFL.UP P0, R25, R19, 0x1, RZ ;  /* 0x0420000013197989 */ /* 0x000e6200000000ff */
[----:B0-----:R-:W-:-:S04]  /*0270*/  IADD3 R22, P2, PT, R27, R20, RZ ;  /* 0x000000141b167210 */ /* 0x001fc80007f5e0ff */
[----:B-1----:R-:W-:Y:S01]  /*0280*/  SEL R27, R22, R27, P0 ;  /* 0x0000001b161b7207 */ /* 0x002fe20000000000 */
[----:B------:R-:W-:-:S04]  /*0290*/  IMAD.X R26, R25, 0x1, R19, P2 ;  /* 0x00000001191a7824 */ /* 0x000fc800010e0613 */
[----:B------:R-:W0:Y:S01]  /*02a0*/  SHFL.UP PT, R28, R27, 0x2, RZ ;  /* 0x044000001b1c7989 */ /* 0x000e2200000e00ff */
[----:B------:R-:W-:-:S05]  /*02b0*/  SEL R26, R26, R25, P0 ;  /* 0x000000191a1a7207 */ /* 0x000fca0000000000 */
[----:B------:R-:W1:Y:S01]  /*02c0*/  SHFL.UP P0, R25, R26, 0x2, RZ ;  /* 0x044000001a197989 */ /* 0x000e6200000000ff */
[----:B0-----:R-:W-:-:S05]  /*02d0*/  IADD3 R21, P2, PT, R28, R27, RZ ;  /* 0x0000001b1c157210 */ /* 0x001fca0007f5e0ff */
[----:B-1----:R-:W-:Y:S01]  /*02e0*/  IMAD.X R22, R25, 0x1, R26, P2 ;  /* 0x0000000119167824 */ /* 0x002fe200010e061a */
[----:B------:R-:W-:-:S04]  /*02f0*/  SEL R28, R21, R28, P0 ;  /* 0x0000001c151c7207 */ /* 0x000fc80000000000 */
[----:B------:R-:W-:Y:S01]  /*0300*/  SEL R29, R22, R25, P0 ;  /* 0x00000019161d7207 */ /* 0x000fe20000000000 */
        /* <DEDUP_REMOVED lines=12> */
[----:B------:R0:W1:Y:S04]  /*03d0*/  SHFL.UP PT, R28, R27, 0x10, RZ ;  /* 0x060000001b1c7989 */ /* 0x00006800000e00ff */
[----:B------:R0:W2:Y:S02]  /*03e0*/  SHFL.UP P0, R25, R26, 0x10, RZ ;  /* 0x060000001a197989 */ /* 0x0000a400000000ff */
.L_x_134:
[----:B-1----:R-:W-:-:S04]  /*03f0*/  IADD3 R21, P2, PT, R28, R27, RZ ;  /* 0x0000001b1c157210 */ /* 0x002fc80007f5e0ff */
[----:B--2---:R-:W-:Y:S01]  /*0400*/  SEL R21, R21, R28, P0 ;  /* 0x0000001c15157207 */ /* 0x004fe20000000000 */
[----:B------:R-:W-:-:S05]  /*0410*/  IMAD.X R22, R25, 0x1, R26, P2 ;  /* 0x0000000119167824 */ /* 0x000fca00010e061a */
[----:B------:R-:W-:Y:S02]  /*0420*/  SEL R22, R22, R25, P0 ;  /* 0x0000001916167207 */ /* 0x000fe40000000000 */
[----:B------:R-:W-:-:S05]  /*0430*/  IADD3 R20, P0, PT, R21, -R20, RZ ;  /* 0x8000001415147210 */ /* 0x000fca0007f1e0ff */
[----:B------:R-:W-:Y:S01]  /*0440*/  IMAD.X R21, R22, 0x1, ~R19, P0 ;  /* 0x0000000116157824 */ /* 0x000fe200000e0e13 */
[----:B------:R-:W-:-:S04]  /*0450*/  IADD3 R14, P0, PT, R14, R20, RZ ;  /* 0x000000140e0e7210 */ /* 0x000fc80007f1e0ff */
[----:B------:R1:W-:Y:S01]  /*0460*/  STS.64 [R18+0x10], R20 ;  /* 0x0000101412007388 */ /* 0x0003e20000000a00 */
[----:B------:R-:W-:Y:S01]  /*0470*/  IMAD.X R15, R15, 0x1, R21, P0 ;  /* 0x000000010f0f7824 */ /* 0x000fe200000e0615 */
        /* <DEDUP_REMOVED lines=17> */
[----:B------:R-:W-:-:S05]  /*0590*/  IMAD.X R3, R3, 0x1, R5, P0 ;  /* 0x0000000103037824 */ /* 0x000fca00000e0605 */
[----:B------:R1:W-:Y:S03]  /*05a0*/  STS.64 [R18+0x48], R2 ;  /* 0x0000480212007388 */ /* 0x0003e60000000a00 */
.L_x_122:
[----:B------:R-:W-:Y:S05]  /*05b0*/  WARPSYNC.ALL ;  /* 0x0000000000007948 */ /* 0x000fea0003800000 */
[----:B------:R-:W-:Y:S06]  /*05c0*/  BAR.SYNC.DEFER_BLOCKING 0x0 ;  /* 0x0000000000007b1d */ /* 0x000fec0000010000 */
[----:B------:R-:W-:Y:S05]  /*05d0*/  @P1 EXIT ;  /* 0x000000000000194d */ /* 0x000fea0003800000 */
[----:B01----:R-:W0:Y:S04]  /*05e0*/  LDS.64 R2, [R0+0x10] ;  /* 0x0000100000027984 */ /* 0x003e280000000a00 */
[----:B0-----:R-:W-:Y:S01]  /*05f0*/  STG.E.64 desc[UR4][R16.64], R2 ;  /* 0x0000000210007986 */ /* 0x001fe2000c101b04 */
[----:B------:R-:W-:Y:S05]  /*0600*/  EXIT ;  /* 0x000000000000794d */ /* 0x000fea0003800000 */
.L_x_123:
[----:B------:R-:W-:Y:S02]  /*0610*/  IMAD.MOV.U32 R24, RZ, RZ, R20 ;  /* 0x000000ffff187224 */ /* 0x000fe400078e0014 */
[----:B------:R-:W-:Y:S02]  /*0620*/  IMAD.MOV.U32 R23, RZ, RZ, 0x1 ;  /* 0x00000001ff177424 */ /* 0x000fe400078e00ff */
[----:B------:R-:W-:Y:S02]  /*0630*/  IMAD.MOV.U32 R22, RZ, RZ, RZ ;  /* 0x000000ffff167224 */ /* 0x000fe400078e00ff */
[----:B------:R-:W-:-:S07]  /*0640*/  IMAD.MOV.U32 R21, RZ, RZ, -0x1 ;  /* 0xffffffffff157424 */ /* 0x000fce00078e00ff */
[----:B------:R-:W-:Y:S05]  /*0650*/  WARPSYNC.COLLECTIVE R21, `(.L_x_124) ;  /* 0x0000000015087348 */ /* 0x000fea0003c00000 */
[----:B------:R0:W1:Y:S02]  /*0660*/  SHFL.UP P0, R25, R24, R23, R22 ;  /* 0x0400001718197389 */ /* 0x0000640000000016 */
[----:B01----:R-:W-:Y:S05]  /*0670*/  ENDCOLLECTIVE ;  /* 0x000000000000791b */ /* 0x003fea0003800000 */
.L_x_124:
[----:B------:R-:W-:Y:S02]  /*0680*/  IMAD.MOV.U32 R24, RZ, RZ, R19 ;  /* 0x000000ffff187224 */ /* 0x000fe400078e0013 */
[----:B------:R-:W-:-:S07]  /*0690*/  IMAD.MOV.U32 R27, RZ, RZ, R25 ;  /* 0x000000ffff1b7224 */ /* 0x000fce00078e0019 */
[----:B------:R-:W-:Y:S05]  /*06a0*/  WARPSYNC.COLLECTIVE R21, `(.L_x_125) ;  /* 0x0000000015087348 */ /* 0x000fea0003c00000 */
[----:B------:R0:W1:Y:S02]  /*06b0*/  SHFL.UP P0, R25, R24, R23, R22 ;  /* 0x0400001718197389 */ /* 0x0000640000000016 */
[----:B01----:R-:W-:Y:S05]  /*06c0*/  ENDCOLLECTIVE ;  /* 0x000000000000791b */ /* 0x003fea0003800000 */
.L_x_125:
[----:B------:R-:W-:Y:S01]  /*06d0*/  IADD3 R26, P2, PT, R27, R20, RZ ;  /* 0x000000141b1a7210 */ /* 0x000fe20007f5e0ff */
[----:B------:R-:W-:-:S03]  /*06e0*/  IMAD.MOV.U32 R23, RZ, RZ, 0x2 ;  /* 0x00000002ff177424 */ /* 0x000fc600078e00ff */
[----:B------:R-:W-:Y:S01]  /*06f0*/  SEL R27, R26, R27, P0 ;  /* 0x0000001b1a1b7207 */ /* 0x000fe20000000000 */
[----:B------:R-:W-:-:S04]  /*0700*/  IMAD.X R26, R25, 0x1, R19, P2 ;  /* 0x00000001191a7824 */ /* 0x000fc800010e0613 */
[----:B------:R-:W-:Y:S01]  /*0710*/  IMAD.MOV.U32 R24, RZ, RZ, R27 ;  /* 0x000000ffff187224 */ /* 0x000fe200078e001b */
[----:B------:R-:W-:-:S07]  /*0720*/  SEL R26, R26, R25, P0 ;  /* 0x000000191a1a7207 */ /* 0x000fce0000000000 */
[----:B------:R-:W-:Y:S05]  /*0730*/  WARPSYNC.COLLECTIVE R21, `(.L_x_126) ;  /* 0x0000000015087348 */ /* 0x000fea0003c00000 */
[----:B------:R0:W1:Y:S02]  /*0740*/  SHFL.UP P0, R25, R24, R23, R22 ;  /* 0x0400001718197389 */ /* 0x0000640000000016 */
[----:B01----:R-:W-:Y:S05]  /*0750*/  ENDCOLLECTIVE ;  /* 0x000000000000791b */ /* 0x003fea0003800000 */
.L_x_126:
[----:B------:R-:W-:Y:S02]  /*0760*/  IMAD.MOV.U32 R24, RZ, RZ, R26 ;  /* 0x000000ffff187224 */ /* 0x000fe400078e001a */
[----:B------:R-:W-:-:S07]  /*0770*/  IMAD.MOV.U32 R28, RZ, RZ, R25 ;  /* 0x000000ffff1c7224 */ /* 0x000fce00078e0019 */
[----:B------:R-:W-:Y:S05]  /*0780*/  WARPSYNC.COLLECTIVE R21, `(.L_x_127) ;  /* 0x0000000015087348 */ /* 0x000fea0003c00000 */
[----:B------:R0:W1:Y:S02]  /*0790*/  SHFL.UP P0, R25, R24, R23, R22 ;  /* 0x0400001718197389 */ /* 0x0000640000000016 */
[----:B01----:R-:W-:Y:S05]  /*07a0*/  ENDCOLLECTIVE ;  /* 0x000000000000791b */ /* 0x003fea0003800000 */
.L_x_127:
        /* <DEDUP_REMOVED lines=9> */
.L_x_128:
[----:B------:R-:W-:Y:S02]  /*0840*/  IMAD.MOV.U32 R24, RZ, RZ, R29 ;  /* 0x000000ffff187224 */ /* 0x000fe400078e001d */
[----:B------:R-:W-:-:S07]  /*0850*/  IMAD.MOV.U32 R27, RZ, RZ, R25 ;  /* 0x000000ffff1b7224 */ /* 0x000fce00078e0019 */
[----:B------:R-:W-:Y:S05]  /*0860*/  WARPSYNC.COLLECTIVE R21, `(.L_x_129) ;  /* 0x0000000015087348 */ /* 0x000fea0003c00000 */
[----:B------:R0:W1:Y:S02]  /*0870*/  SHFL.UP P0, R25, R24, R23, R22 ;  /* 0x0400001718197389 */ /* 0x0000640000000016 */
[----:B01----:R-:W-:Y:S05]  /*0880*/  ENDCOLLECTIVE ;  /* 0x000000000000791b */ /* 0x003fea0003800000 */
.L_x_129:
        /* <DEDUP_REMOVED lines=9> */
.L_x_130:
[----:B------:R-:W-:Y:S02]  /*0920*/  IMAD.MOV.U32 R24, RZ, RZ, R29 ;  /* 0x000000ffff187224 */ /* 0x000fe400078e001d */
[----:B------:R-:W-:-:S07]  /*0930*/  IMAD.MOV.U32 R27, RZ, RZ, R25 ;  /* 0x000000ffff1b7224 */ /* 0x000fce00078e0019 */
[----:B------:R-:W-:Y:S05]  /*0940*/  WARPSYNC.COLLECTIVE R21, `(.L_x_131) ;  /* 0x0000000015087348 */ /* 0x000fea0003c00000 */
[----:B------:R0:W1:Y:S02]  /*0950*/  SHFL.UP P0, R25, R24, R23, R22 ;  /* 0x0400001718197389 */ /* 0x0000640000000016 */
[----:B01----:R-:W-:Y:S05]  /*0960*/  ENDCOLLECTIVE ;  /* 0x000000000000791b */ /* 0x003fea0003800000 */
.L_x_131:
        /* <DEDUP_REMOVED lines=9> */
.L_x_132:
[----:B------:R-:W-:Y:S02]  /*0a00*/  IMAD.MOV.U32 R24, RZ, RZ, R26 ;  /* 0x000000ffff187224 */ /* 0x000fe400078e001a */
[----:B------:R-:W-:-:S07]  /*0a10*/  IMAD.MOV.U32 R28, RZ, RZ, R25 ;  /* 0x000000ffff1c7224 */ /* 0x000fce00078e0019 */
[----:B------:R-:W-:Y:S05]  /*0a20*/  WARPSYNC.COLLECTIVE R21, `(.L_x_133) ;  /* 0x0000000015087348 */ /* 0x000fea0003c00000 */
[----:B------:R0:W1:Y:S02]  /*0a30*/  SHFL.UP P0, R25, R24, R23, R22 ;  /* 0x0400001718197389 */ /* 0x0000640000000016 */
[----:B01----:R-:W-:Y:S05]  /*0a40*/  ENDCOLLECTIVE ;  /* 0x000000000000791b */ /* 0x003fea0003800000 */
.L_x_133:
[----:B------:R-:W-:Y:S05]  /*0a50*/  BRA `(.L_x_134) ;  /* 0xfffffff800647947 */ /* 0x000fea000383ffff */
.L_x_135:
        /* <DEDUP_REMOVED lines=10> */
.L_x_550:


//--------------------- .text._ZN3cub18CUB_300001_SM_10006detail10radix_sort30DeviceRadixSortHistogramKernelINS1_5radix10policy_hubIffyE10Policy1000ELNS0_9SortOrderE0EfyNS1_21identity_decomposer_tEEEvPT2_PKT1_SA_iiT3_ --------------------------
	.section	.text._ZN3cub18CUB_300001_SM_10006detail10radix_sort30DeviceRadixSortHistogramKernelINS1_5radix10policy_hubIffyE10Policy1000ELNS0_9SortOrderE0EfyNS1_21identity_decomposer_tEEEvPT2_PKT1_SA_iiT3_,"ax",@progbits
	.align	128
        .global         _ZN3cub18CUB_300001_SM_10006detail10radix_sort30DeviceRadixSortHistogramKernelINS1_5radix10policy_hubIffyE10Policy1000ELNS0_9SortOrderE0EfyNS1_21identity_decomposer_tEEEvPT2_PKT1_SA_iiT3_
        .type           _ZN3cub18CUB_300001_SM_10006detail10radix_sort30DeviceRadixSortHistogramKernelINS1_5radix10policy_hubIffyE10Policy1000ELNS0_9SortOrderE0EfyNS1_21identity_decomposer_tEEEvPT2_PKT1_SA_iiT3_,@function
        .size           _ZN3cub18CUB_300001_SM_10006detail10radix_sort30DeviceRadixSortHistogramKernelINS1_5radix10policy_hubIffyE10Policy1000ELNS0_9SortOrderE0EfyNS1_21identity_decomposer_tEEEvPT2_PKT1_SA_iiT3_,(.L_x_551 - _ZN3cub18CUB_300001_SM_10006detail10radix_sort30DeviceRadixSortHistogramKernelINS1_5radix10policy_hubIffyE10Policy1000ELNS0_9SortOrderE0EfyNS1_21identity_decomposer_tEEEvPT2_PKT1_SA_iiT3_)
        .other          _ZN3cub18CUB_300001_SM_10006detail10radix_sort30DeviceRadixSortHistogramKernelINS1_5radix10policy_hubIffyE10Policy1000ELNS0_9SortOrderE0EfyNS1_21identity_decomposer_tEEEvPT2_PKT1_SA_iiT3_,@"STO_CUDA_ENTRY STV_DEFAULT"
_ZN3cub18CUB_300001_SM_10006detail10radix_sort30DeviceRadixSortHistogramKernelINS1_5radix10policy_hubIffyE10Policy1000ELNS0_9SortOrderE0EfyNS1_21identity_decomposer_tEEEvPT2_PKT1_SA_iiT3_:
.text._ZN3cub18CUB_300001_SM_10006detail10radix_sort30DeviceRadixSortHistogramKernelINS1_5radix10policy_hubIffyE10Policy1000ELNS0_9SortOrderE0EfyNS1_21identity_decomposer_tEEEvPT2_PKT1_SA_iiT3_:
[----:B------:R-:W-:Y:S01]  /*0000*/  LDC R1, c[0x0][0x37c] ;  /* 0x0000df00ff017b82 */ /* 0x000fe20000000800 */
[----:B------:R-:W0:Y:S02]  /*0010*/  LDCU.64 UR6, c[0x0][0x390] ;  /* 0x00007200ff0677ac */ /* 0x000e240008000a00 */
[----:B0-----:R-:W-:-:S04]  /*0020*/  ISETP.NE.U32.AND P0, PT, RZ, UR6, PT ;  /* 0x00000006ff007c0c */ /* 0x001fc8000bf05070 */
[----:B------:R-:W-:-:S13]  /*0030*/  ISETP.NE.AND.EX P0, PT, RZ, UR7, PT, P0 ;  /* 0x00000007ff007c0c */ /* 0x000fda000bf05300 */
[----:B------:R-:W-:Y:S05]  /*0040*/  @!P0 EXIT ;  /* 0x000000000000894d */ /* 0x000fea0003800000 */
[----:B------:R-:W-:Y:S01]  /*0050*/  UIADD3 UR11, UP0, UPT, UR6, -0x1, URZ ;  /* 0xffffffff060b7890 */ /* 0x000fe2000ff1e0ff */
[----:B------:R-:W0:Y:S01]  /*0060*/  S2R R0, SR_TID.X ;  /* 0x0000000000007919 */ /* 0x000e220000002100 */
[----:B------:R-:W1:Y:S01]  /*0070*/  LDCU.64 UR4, c[0x0][0x398] ;  /* 0x00007300ff0477ac */ /* 0x000e620008000a00 */
[----:B------:R-:W2:Y:S01]  /*0080*/  S2UR UR8, SR_CTAID.X ;  /* 0x00000000000879c3 */ /* 0x000ea20000002500 */
[----:B------:R-:W-:Y:S01]  /*0090*/  UIADD3.X UR12, UPT, UPT, UR7, -0x1, URZ, UP0, !UPT ;  /* 0xffffffff070c7890 */ /* 0x000fe200087fe4ff */
[----:B------:R-:W3:Y:S03]  /*00a0*/  LDCU.64 UR20, c[0x0][0x358] ;  /* 0x00006b00ff1477ac */ /* 0x000ee60008000a00 */
[----:B------:R-:W-:Y:S01]  /*00b0*/  USHF.R.U64 UR11, UR11, 0x1e, UR12 ;  /* 0x0000001e0b0b7899 */ /* 0x000fe2000800120c */
[----:B------:R-:W4:Y:S03]  /*00c0*/  LDCU UR28, c[0x0][0x370] ;  /* 0x00006e00ff1c77ac */ /* 0x000f260008000800 */
[----:B------:R-:W-:-:S02]  /*00d0*/  UIADD3 UR11, UP0, UPT, UR11, 0x1, URZ ;  /* 0x000000010b0b7890 */ /* 0x000fc4000ff1e0ff */
[----:B-1----:R-:W-:Y:S02]  /*00e0*/  UIADD3 UR4, UPT, UPT, UR5, 0x7, -UR4 ;  /* 0x0000000705047890 */ /* 0x002fe4000fffe804 */
[----:B------:R-:W-:Y:S02]  /*00f0*/  ULEA.HI.X UR12, UR12, URZ, URZ, 0x2, UP0 ;  /* 0x000000ff0c0c7291 */ /* 0x000fe400080f14ff */
[----:B------:R-:W-:Y:S02]  /*0100*/  UISETP.LT.U32.AND UP0, UPT, UR11, UR6, UPT ;  /* 0x000000060b00728c */ /* 0x000fe4000bf01070 */
[----:B------:R-:W-:Y:S02]  /*0110*/  USHF.R.S32.HI UR5, URZ, 0x1f, UR4 ;  /* 0x0000001fff057899 */ /* 0x000fe40008011404 */
[----:B------:R-:W-:Y:S02]  /*0120*/  UISETP.LT.U32.AND.EX UP0, UPT, UR12, UR7, UPT, UP0 ;  /* 0x000000070c00728c */ /* 0x000fe4000bf01100 */
[----:B------:R-:W-:-:S02]  /*0130*/  ULEA.HI UR5, UR5, UR4, URZ, 0x3 ;  /* 0x0000000405057291 */ /* 0x000fc4000f8f18ff */
[----:B------:R-:W-:Y:S01]  /*0140*/  USEL UR11, UR11, UR6, UP0 ;  /* 0x000000060b0b7287 */ /* 0x000fe20008000000 */
[----:B0-----:R-:W-:Y:S01]  /*0150*/  VIADD R20, R0, 0x780 ;  /* 0x0000078000147836 */ /* 0x001fe20000000000 */
[----:B------:R-:W-:Y:S02]  /*0160*/  USEL UR12, UR12, UR7, UP0 ;  /* 0x000000070c0c7287 */ /* 0x000fe40008000000 */
[----:B------:R-:W-:Y:S02]  /*0170*/  UISETP.GE.AND UP0, UPT, UR4, 0x8, UPT ;  /* 0x000000080400788c */ /* 0x000fe4000bf06270 */
[----:B------:R-:W-:Y:S02]  /*0180*/  USHF.R.S32.HI UR5, URZ, 0x3, UR5 ;  /* 0x00000003ff057899 */ /* 0x000fe40008011405 */
[----:B--2---:R-:W-:Y:S02]  /*0190*/  USHF.L.U32 UR8, UR8, 0xb, URZ ;  /* 0x0000000b08087899 */ /* 0x004fe400080006ff */
[----:B------:R-:W-:Y:S01]  /*01a0*/  PLOP3.LUT P0, PT, PT, PT, UP0, 0x80, 0x8 ;  /* 0x000000000008781c */ /* 0x000fe20003f0f008 */
[----:B------:R-:W-:-:S02]  /*01b0*/  UIADD3 UR22, UPT, UPT, UR5, -0x1, URZ ;  /* 0xffffffff05167890 */ /* 0x000fc4000fffe0ff */
[----:B------:R-:W-:Y:S01]  /*01c0*/  ULOP3.LUT UR23, UR5, 0xf, URZ, 0xc0, !UPT ;  /* 0x0000000f05177892 */ /* 0x000fe2000f8ec0ff */
[----:B------:R-:W-:Y:S01]  /*01d0*/  ISETP.GT.U32.OR P0, PT, R0, 0xff, !P0 ;  /* 0x000000ff0000780c */ /* 0x000fe20004704470 */
[----:B------:R-:W-:Y:S02]  /*01e0*/  ULOP3.LUT UR24, UR5, 0x7, URZ, 0xc0, !UPT ;  /* 0x0000000705187892 */ /* 0x000fe4000f8ec0ff */
[----:B------:R-:W-:Y:S01]  /*01f0*/  ULOP3.LUT UR25, UR5, 0x3, URZ, 0xc0, !UPT ;  /* 0x0000000305197892 */ /* 0x000fe2000f8ec0ff */
[----:B------:R-:W-:Y:S01]  /*0200*/  P2R R21, PR, RZ, 0x1 ;  /* 0x00000001ff157803 */ /* 0x000fe20000000000 */
[----:B------:R-:W-:Y:S02]  /*0210*/  ULOP3.LUT UR26, UR5, 0xffffff0, URZ, 0xc0, !UPT ;  /* 0x0ffffff0051a7892 */ /* 0x000fe4000f8ec0ff */
[----:B------:R-:W-:Y:S02]  /*0220*/  ULOP3.LUT UR27, UR5, 0xffffff8, URZ, 0xc0, !UPT ;  /* 0x0ffffff8051b7892 */ /* 0x000fe4000f8ec0ff */
[----:B------:R-:W-:Y:S01]  /*0230*/  ULOP3.LUT UR9, UR5, 0x1, URZ, 0xc0, !UPT ;  /* 0x0000000105097892 */ /* 0x000fe2000f8ec0ff */
[----:B------:R-:W-:Y:S01]  /*0240*/  UMOV UR6, URZ ;  /* 0x000000ff00067c82 */ /* 0x000fe20008000000 */
[----:B---34-:R-:W-:-:S10]  /*0250*/  UMOV UR7, URZ ;  /* 0x000000ff00077c82 */ /* 0x018fd40008000000 */
.L_x_219:
[----:B------:R-:W-:Y:S01]  /*0260*/  ISETP.NE.AND P0, PT, R21, RZ, PT ;  /* 0x000000ff1500720c */ /* 0x000fe20003f05270 */
[----:B------:R-:W-:-:S12]  /*0270*/  BSSY.RECONVERGENT B0, `(.L_x_136) ;  /* 0x0000080000007945 */ /* 0x000fd80003800200 */
[----:B012345:R-:W-:Y:S05]  /*0280*/  @P0 BRA `(.L_x_137) ;  /* 0x0000000400f80947 */ /* 0x03ffea0003800000 */
[----:B------:R-:W0:Y:S01]  /*0290*/  S2UR UR5, SR_CgaCtaId ;  /* 0x00000000000579c3 */ /* 0x000e220000008800 */
[----:B------:R-:W-:Y:S01]  /*02a0*/  IMAD.U32 R2, RZ, RZ, UR22 ;  /* 0x00000016ff027e24 */ /* 0x000fe2000f8e00ff */
[----:B------:R-:W-:-:S04]  /*02b0*/  UMOV UR4, 0x400 ;  /* 0x0000040000047882 */ /* 0x000fc80000000000 */
[----:B------:R-:W-:Y:S01]  /*02c0*/  ISETP.GE.U32.AND P1, PT, R2, 0xf, PT ;  /* 0x0000000f0200780c */ /* 0x000fe20003f26070 */
[----:B------:R-:W-:Y:S01]  /*02d0*/  IMAD.MOV.U32 R2, RZ, RZ, RZ ;  /* 0x000000ffff027224 */ /* 0x000fe200078e00ff */
[----:B0-----:R-:W-:-:S06]  /*02e0*/  ULEA UR4, UR5, UR4, 0x18 ;  /* 0x0000000405047291 */ /* 0x001fcc000f8ec0ff */
[----:B------:R-:W-:-:S05]  /*02f0*/  LEA R5, R0, UR4, 0x2 ;  /* 0x0000000400057c11 */ /* 0x000fca000f8e10ff */
[----:B------:R-:W-:Y:S05]  /*0300*/  @!P1 BRA `(.L_x_138) ;  /* 0x00000000005c9947 */ /* 0x000fea0003800000 */
[----:B------:R-:W-:Y:S01]  /*0310*/  VIADD R2, R5, 0x2000 ;  /* 0x0000200005027836 */ /* 0x000fe20000000000 */
[----:B------:R-:W-:-:S12]  /*0320*/  UIADD3 UR4, UPT, UPT, -UR26, URZ, URZ ;  /* 0x000000ff1a047290 */ /* 0x000fd8000fffe1ff */
.L_x_139:
[----:B------:R-:W-:Y:S01]  /*0330*/  UIADD3 UR4, UPT, UPT, UR4, 0x10, URZ ;  /* 0x0000001004047890 */ /* 0x000fe2000fffe0ff */
[----:B------:R-:W-:Y:S03]  /*0340*/  STS [R2+-0x2000], RZ ;  /* 0xffe000ff02007388 */ /* 0x000fe60000000800 */
[----:B------:R-:W-:Y:S01]  /*0350*/  UISETP.NE.AND UP0, UPT, UR4, URZ, UPT ;  /* 0x000000ff0400728c */ /* 0x000fe2000bf05270 */
        /* <DEDUP_REMOVED lines=16> */
[----:B------:R-:W-:Y:S06]  /*0460*/  BRA.U UP0, `(.L_x_139) ;  /* 0xfffffffd00b07547 */ /* 0x000fec000b83ffff */
[----:B------:R-:W-:-:S07]  /*0470*/  IMAD.U32 R2, RZ, RZ, UR26 ;  /* 0x0000001aff027e24 */ /* 0x000fce000f8e00ff */
.L_x_138:
[----:B------:R-:W-:Y:S01]  /*0480*/  ISETP.NE.AND P0, PT, RZ, UR23, PT ;  /* 0x00000017ff007c0c */ /* 0x000fe2000bf05270 */
[----:B------:R-:W-:Y:S02]  /*0490*/  IMAD.U32 R6, RZ, RZ, UR24 ;  /* 0x00000018ff067e24 */ /* 0x000fe4000f8e00ff */
[----:B------:R-:W-:Y:S02]  /*04a0*/  IMAD.U32 R3, RZ, RZ, UR23 ;  /* 0x00000017ff037e24 */ /* 0x000fe4000f8e00ff */
[----:B------:R-:W-:Y:S02]  /*04b0*/  VIADD R6, R6, 0xffffffff ;  /* 0xffffffff06067836 */ /* 0x000fe40000000000 */
[----:B------:R-:W-:-:S06]  /*04c0*/  VIADD R3, R3, 0xffffffff ;  /* 0xffffffff03037836 */ /* 0x000fcc0000000000 */
[----:B------:R-:W-:Y:S05]  /*04d0*/  @!P0 BRA `(.L_x_140) ;  /* 0x00000000007c8947 */ /* 0x000fea0003800000 */
[----:B------:R-:W-:Y:S01]  /*04e0*/  ISETP.GE.U32.AND P2, PT, R3, 0x7, PT ;  /* 0x000000070300780c */ /* 0x000fe20003f46070 */
[----:B------:R-:W-:-:S12]  /*04f0*/  UISETP.NE.AND UP0, UPT, UR24, URZ, UPT ;  /* 0x000000ff1800728c */ /* 0x000fd8000bf05270 */
[----:B------:R-:W-:Y:S05]  /*0500*/  @!P2 BRA `(.L_x_141) ;  /* 0x000000000028a947 */ /* 0x000fea0003800000 */
        /* <DEDUP_REMOVED lines=10> */
.L_x_141:
[----:B------:R-:W-:Y:S05]  /*05b0*/  BRA.U !UP0, `(.L_x_140) ;  /* 0x0000000108447547 */ /* 0x000fea000b800000 */
[----:B------:R-:W-:Y:S01]  /*05c0*/  ISETP.GE.U32.AND P2, PT, R6, 0x3, PT ;  /* 0x000000030600780c */ /* 0x000fe20003f46070 */
[----:B------:R-:W-:-:S12]  /*05d0*/  UISETP.NE.AND UP0, UPT, UR25, URZ, UPT ;  /* 0x000000ff1900728c */ /* 0x000fd8000bf05270 */
[C---:B0-----:R-:W-:Y:S02]  /*05e0*/  @P2 IMAD R4, R2.reuse, 0x400, R5 ;  /* 0x0000040002042824 */ /* 0x041fe400078e0205 */
[----:B------:R-:W-:-:S03]  /*05f0*/  @P2 VIADD R2, R2, 0x4 ;  /* 0x0000000402022836 */ /* 0x000fc60000000000 */
[----:B------:R1:W-:Y:S04]  /*0600*/  @P2 STS [R4], RZ ;  /* 0x000000ff04002388 */ /* 0x0003e80000000800 */
[----:B------:R1:W-:Y:S04]  /*0610*/  @P2 STS [R4+0x400], RZ ;  /* 0x000400ff04002388 */ /* 0x0003e80000000800 */
[----:B------:R1:W-:Y:S04]  /*0620*/  @P2 STS [R4+0x800], RZ ;  /* 0x000800ff04002388 */ /* 0x0003e80000000800 */
[----:B------:R1:W-:Y:S01]  /*0630*/  @P2 STS [R4+0xc00], RZ ;  /* 0x000c00ff04002388 */ /* 0x0003e20000000800 */
[----:B------:R-:W-:Y:S05]  /*0640*/  BRA.U !UP0, `(.L_x_140) ;  /* 0x0000000108207547 */ /* 0x000fea000b800000 */
[----:B------:R-:W-:Y:S01]  /*0650*/  IMAD R2, R2, 0x400, R5 ;  /* 0x0000040002027824 */ /* 0x000fe200078e0205 */
[----:B------:R-:W-:-:S04]  /*0660*/  UISETP.NE.AND UP0, UPT, UR25, 0x1, UPT ;  /* 0x000000011900788c */ /* 0x000fc8000bf05270 */
[----:B------:R2:W-:Y:S05]  /*0670*/  STS [R2], RZ ;  /* 0x000000ff02007388 */ /* 0x0005ea0000000800 */
[----:B------:R-:W-:Y:S05]  /*0680*/  BRA.U !UP0, `(.L_x_140) ;  /* 0x0000000108107547 */ /* 0x000fea000b800000 */
[----:B------:R-:W-:Y:S01]  /*0690*/  UISETP.NE.AND UP0, UPT, UR25, 0x2, UPT ;  /* 0x000000021900788c */ /* 0x000fe2000bf05270 */
[----:B------:R3:W-:Y:S05]  /*06a0*/  STS [R2+0x400], RZ ;  /* 0x000400ff02007388 */ /* 0x0007ea0000000800 */
[----:B------:R-:W-:-:S13]  /*06b0*/  PLOP3.LUT P2, PT, PT, PT, UP0, 0x80, 0x8 ;  /* 0x000000000008781c */ /* 0x000fda0003f4f008 */
[----:B------:R3:W-:Y:S02]  /*06c0*/  @P2 STS [R2+0x800], RZ ;  /* 0x000800ff02002388 */ /* 0x0007e40000000800 */
.L_x_140:
[----:B------:R-:W-:-:S13]  /*06d0*/  ISETP.GT.U32.AND P2, PT, R0, 0x7f, PT ;  /* 0x0000007f0000780c */ /* 0x000fda0003f44070 */
[----:B------:R-:W-:Y:S05]  /*06e0*/  @P2 BRA `(.L_x_137) ;  /* 0x0000000000e02947 */ /* 0x000fea0003800000 */
[----:B--23--:R-:W-:Y:S01]  /*06f0*/  IMAD.MOV.U32 R2, RZ, RZ, RZ ;  /* 0x000000ffff027224 */ /* 0x00cfe200078e00ff */
[----:B------:R-:W-:Y:S06]  /*0700*/  @!P1 BRA `(.L_x_142) ;  /* 0x0000000000589947 */ /* 0x000fec0003800000 */
[----:B------:R-:W-:-:S07]  /*0710*/  IMAD.MOV.U32 R2, RZ, RZ, RZ ;  /* 0x000000ffff027224 */ /* 0x000fce00078e00ff */
.L_x_143:
[C---:B012---:R-:W-:Y:S02]  /*0720*/  IMAD R4, R2.reuse, 0x400, R5 ;  /* 0x0000040002047824 */ /* 0x047fe400078e0205 */
[----:B------:R-:W-:-:S03]  /*0730*/  VIADD R2, R2, 0x10 ;  /* 0x0000001002027836 */ /* 0x000fc60000000000 */
[----:B------:R2:W-:Y:S02]  /*0740*/  STS [R4+0x200], RZ ;  /* 0x000200ff04007388 */ /* 0x0005e40000000800 */
[----:B------:R-:W-:Y:S02]  /*0750*/  ISETP.NE.AND P1, PT, R2, UR26, PT ;  /* 0x0000001a02007c0c */ /* 0x000fe4000bf25270 */
[----:B------:R2:W-:Y:S04]  /*0760*/  STS [R4+0x600], RZ ;  /* 0x000600ff04007388 */ /* 0x0005e80000000800 */
        /* <DEDUP_REMOVED lines=13> */
[----:B------:R2:W-:Y:S01]  /*0840*/  STS [R4+0x3e00], RZ ;  /* 0x003e00ff04007388 */ /* 0x0005e20000000800 */
[----:B------:R-:W-:Y:S05]  /*0850*/  @P1 BRA `(.L_x_143) ;  /* 0xfffffffc00b01947 */ /* 0x000fea000383ffff */
[----:B------:R-:W-:-:S07]  /*0860*/  IMAD.U32 R2, RZ, RZ, UR26 ;  /* 0x0000001aff027e24 */ /* 0x000fce000f8e00ff */
.L_x_142:
[----:B------:R-:W-:Y:S05]  /*0870*/  @!P0 BRA `(.L_x_137) ;  /* 0x00000000007c8947 */ /* 0x000fea0003800000 */
[----:B------:R-:W-:Y:S01]  /*0880*/  ISETP.GE.U32.AND P0, PT, R3, 0x7, PT ;  /* 0x000000070300780c */ /* 0x000fe20003f06070 */
[----:B------:R-:W-:-:S12]  /*0890*/  UISETP.NE.AND UP0, UPT, UR24, URZ, UPT ;  /* 0x000000ff1800728c */ /* 0x000fd8000bf05270 */
[----:B------:R-:W-:Y:S05]  /*08a0*/  @!P0 BRA `(.L_x_144) ;  /* 0x0000000000288947 */ /* 0x000fea0003800000 */
[C---:B------:R-:W-:Y:S02]  /*08b0*/  IMAD R3, R2.reuse, 0x400, R5 ;  /* 0x0000040002037824 */ /* 0x040fe400078e0205 */
[----:B------:R-:W-:-:S03]  /*08c0*/  VIADD R2, R2, 0x8 ;  /* 0x0000000802027836 */ /* 0x000fc60000000000 */
[----:B------:R3:W-:Y:S04]  /*08d0*/  STS [R3+0x200], RZ ;  /* 0x000200ff03007388 */ /* 0x0007e80000000800 */
[----:B------:R3:W-:Y:S04]  /*08e0*/  STS [R3+0x600], RZ ;  /* 0x000600ff03007388 */ /* 0x0007e80000000800 */
[----:B------:R3:W-:Y:S04]  /*08f0*/  STS [R3+0xa00], RZ ;  /* 0x000a00ff03007388 */ /* 0x0007e80000000800 */
[----:B------:R3:W-:Y:S04]  /*0900*/  STS [R3+0xe00], RZ ;  /* 0x000e00ff03007388 */ /* 0x0007e80000000800 */
[----:B------:R3:W-:Y:S04]  /*0910*/  STS [R3+0x1200], RZ ;  /* 0x001200ff03007388 */ /* 0x0007e80000000800 */
[----:B------:R3:W-:Y:S04]  /*0920*/  STS [R3+0x1600], RZ ;  /* 0x001600ff03007388 */ /* 0x0007e80000000800 */
[----:B------:R3:W-:Y:S04]  /*0930*/  STS [R3+0x1a00], RZ ;  /* 0x001a00ff03007388 */ /* 0x0007e80000000800 */
[----:B------:R3:W-:Y:S02]  /*0940*/  STS [R3+0x1e00], RZ ;  /* 0x001e00ff03007388 */ /* 0x0007e40000000800 */
.L_x_144:
[----:B------:R-:W-:Y:S05]  /*0950*/  BRA.U !UP0, `(.L_x_137) ;  /* 0x0000000108447547 */ /* 0x000fea000b800000 */
[----:B------:R-:W-:Y:S01]  /*0960*/  ISETP.GE.U32.AND P0, PT, R6, 0x3, PT ;  /* 0x000000030600780c */ /* 0x000fe20003f06070 */
[----:B------:R-:W-:-:S12]  /*0970*/  UISETP.NE.AND UP0, UPT, UR25, URZ, UPT ;  /* 0x000000ff1900728c */ /* 0x000fd8000bf05270 */
[C---:B---3--:R-:W-:Y:S02]  /*0980*/  @P0 IMAD R3, R2.reuse, 0x400, R5 ;  /* 0x0000040002030824 */ /* 0x048fe400078e0205 */
[----:B------:R-:W-:-:S03]  /*0990*/  @P0 VIADD R2, R2, 0x4 ;  /* 0x0000000402020836 */ /* 0x000fc60000000000 */
[----:B------:R4:W-:Y:S04]  /*09a0*/  @P0 STS [R3+0x200], RZ ;  /* 0x000200ff03000388 */ /* 0x0009e80000000800 */
[----:B------:R4:W-:Y:S04]  /*09b0*/  @P0 STS [R3+0x600], RZ ;  /* 0x000600ff03000388 */ /* 0x0009e80000000800 */
[----:B------:R4:W-:Y:S04]  /*09c0*/  @P0 STS [R3+0xa00], RZ ;  /* 0x000a00ff03000388 */ /* 0x0009e80000000800 */
[----:B------:R4:W-:Y:S01]  /*09d0*/  @P0 STS [R3+0xe00], RZ ;  /* 0x000e00ff03000388 */ /* 0x0009e20000000800 */
[----:B------:R-:W-:Y:S05]  /*09e0*/  BRA.U !UP0, `(.L_x_137) ;  /* 0x0000000108207547 */ /* 0x000fea000b800000 */
[----:B------:R-:W-:Y:S01]  /*09f0*/  IMAD R2, R2, 0x400, R5 ;  /* 0x0000040002027824 */ /* 0x000fe200078e0205 */
[----:B------:R-:W-:-:S04]  /*0a00*/  UISETP.NE.AND UP0, UPT, UR25, 0x1, UPT ;  /* 0x000000011900788c */ /* 0x000fc8000bf05270 */
[----:B------:R3:W-:Y:S05]  /*0a10*/  STS [R2+0x200], RZ ;  /* 0x000200ff02007388 */ /* 0x0007ea0000000800 */
[----:B------:R-:W-:Y:S05]  /*0a20*/  BRA.U !UP0, `(.L_x_137) ;  /* 0x0000000108107547 */ /* 0x000fea000b800000 */
[----:B------:R-:W-:Y:S01]  /*0a30*/  UISETP.NE.AND UP0, UPT, UR25, 0x2, UPT ;  /* 0x000000021900788c */ /* 0x000fe2000bf05270 */
[----:B------:R0:W-:Y:S05]  /*0a40*/  STS [R2+0x600], RZ ;  /* 0x000600ff02007388 */ /* 0x0001ea0000000800 */
[----:B------:R-:W-:-:S13]  /*0a50*/  PLOP3.LUT P0, PT, PT, PT, UP0, 0x80, 0x8 ;  /* 0x000000000008781c */ /* 0x000fda0003f0f008 */
[----:B------:R0:W-:Y:S02]  /*0a60*/  @P0 STS [R2+0xa00], RZ ;  /* 0x000a00ff02000388 */ /* 0x0001e40000000800 */
.L_x_137:
[----:B------:R-:W-:Y:S05]  /*0a70*/  BSYNC.RECONVERGENT B0 ;  /* 0x0000000000007941 */ /* 0x000fea0003800200 */
.L_x_136:
[----:B------:R-:W5:Y:S01]  /*0a80*/  LDCU.64 UR14, c[0x0][0x390] ;  /* 0x00007200ff0e77ac */ /* 0x000f620008000a00 */
[----:B------:R-:W-:Y:S02]  /*0a90*/  USHF.L.U32 UR4, UR6, 0x1e, URZ ;  /* 0x0000001e06047899 */ /* 0x000fe400080006ff */
[----:B------:R-:W-:Y:S02]  /*0aa0*/  USHF.L.U64.HI UR5, UR6, 0x1e, UR7 ;  /* 0x0000001e06057899 */ /* 0x000fe40008010207 */
[----:B-----5:R-:W-:-:S04]  /*0ab0*/  UIADD3 UR4, UP0, UPT, -UR4, UR14, URZ ;  /* 0x0000000e04047290 */ /* 0x020fc8000ff1e1ff */
[----:B------:R-:W-:Y:S02]  /*0ac0*/  UIADD3.X UR5, UPT, UPT, ~UR5, UR15, URZ, UP0, !UPT ;  /* 0x0000000f05057290 */ /* 0x000fe400087fe5ff */
[----:B------:R-:W-:-:S04]  /*0ad0*/  UISETP.LT.U32.AND UP0, UPT, UR4, 0x40000000, UPT ;  /* 0x400000000400788c */ /* 0x000fc8000bf01070 */
[----:B------:R-:W-:-:S04]  /*0ae0*/  UISETP.LT.U32.AND.EX UP0, UPT, UR5, URZ, UPT, UP0 ;  /* 0x000000ff0500728c */ /* 0x000fc8000bf01100 */
[----:B------:R-:W-:Y:S02]  /*0af0*/  USEL UR13, UR4, 0x40000000, UP0 ;  /* 0x40000000040d7887 */ /* 0x000fe40008000000 */
[----:B------:R-:W-:Y:S02]  /*0b00*/  USEL UR14, UR5, URZ, UP0 ;  /* 0x000000ff050e7287 */ /* 0x000fe40008000000 */
[----:B------:R-:W-:-:S04]  /*0b10*/  UISETP.GT.U32.AND UP0, UPT, UR13, UR8, UPT ;  /* 0x000000080d00728c */ /* 0x000fc8000bf04070 */
[----:B------:R-:W-:Y:S01]  /*0b20*/  UISETP.GT.U32.AND.EX UP0, UPT, UR14, URZ, UPT, UP0 ;  /* 0x000000ff0e00728c */ /* 0x000fe2000bf04100 */
[----:B------:R-:W-:Y:S08]  /*0b30*/  BAR.SYNC.DEFER_BLOCKING 0x0 ;  /* 0x0000000000007b1d */ /* 0x000ff00000010000 */
[----:B------:R-:W-:Y:S06]  /*0b40*/  BAR.SYNC.DEFER_BLOCKING 0x0 ;  /* 0x0000000000007b1d */ /* 0x000fec0000010000 */
[----:B------:R-:W-:Y:S05]  /*0b50*/  BRA.U !UP0, `(.L_x_145) ;  /* 0x00000011082c7547 */ /* 0x000fea000b800000 */
[----:B------:R-:W-:Y:S01]  /*0b60*/  UMOV UR10, UR8 ;  /* 0x00000008000a7c82 */ /* 0x000fe20008000000 */
[----:B------:R-:W-:-:S05]  /*0b70*/  UMOV UR5, URZ ;  /* 0x000000ff00057c82 */ /* 0x000fca0008000000 */
.L_x_150:
[----:B-----5:R-:W5:Y:S01]  /*0b80*/  LDCU.64 UR18, c[0x0][0x390] ;  /* 0x00007200ff1277ac */ /* 0x020f620008000a00 */
[----:B------:R-:W-:Y:S02]  /*0b90*/  USHF.L.U32 UR15, UR6, 0x1e, URZ ;  /* 0x0000001e060f7899 */ /* 0x000fe400080006ff */
[----:B------:R-:W-:Y:S02]  /*0ba0*/  USHF.L.U64.HI UR16, UR6, 0x1e, UR7 ;  /* 0x0000001e06107899 */ /* 0x000fe40008010207 */
[----:B------:R-:W-:-:S04]  /*0bb0*/  UIADD3 UR15, UP0, UPT, UR10, UR15, URZ ;  /* 0x0000000f0a0f7290 */ /* 0x000fc8000ff1e0ff */
[----:B------:R-:W-:Y:S02]  /*0bc0*/  UIADD3.X UR16, UPT, UPT, UR5, UR16, URZ, UP0, !UPT ;  /* 0x0000001005107290 */ /* 0x000fe400087fe4ff */
[----:B------:R-:W-:Y:S02]  /*0bd0*/  ULEA UR10, UP0, UR28, UR10, 0xb ;  /* 0x0000000a1c0a7291 */ /* 0x000fe4000f8058ff */
[----:B-----5:R-:W-:Y:S02]  /*0be0*/  UIADD3 UR17, UP1, UPT, -UR15, UR18, URZ ;  /* 0x000000120f117290 */ /* 0x020fe4000ff3e1ff */
[----:B------:R-:W-:Y:S02]  /*0bf0*/  UIADD3.X UR5, UPT, UPT, URZ, UR5, URZ, UP0, !UPT ;  /* 0x00000005ff057290 */ /* 0x000fe400087fe4ff */
[----:B------:R-:W-:Y:S02]  /*0c00*/  UIADD3.X UR4, UPT, UPT, ~UR16, UR19, URZ, UP1, !UPT ;  /* 0x0000001310047290 */ /* 0x000fe40008ffe5ff */
[----:B------:R-:W-:-:S02]  /*0c10*/  UISETP.GE.U32.AND UP1, UPT, UR17, 0x800, UPT ;  /* 0x000008001100788c */ /* 0x000fc4000bf26070 */
[----:B------:R-:W-:Y:S02]  /*0c20*/  UISETP.GE.U32.AND UP0, UPT, UR10, UR13, UPT ;  /* 0x0000000d0a00728c */ /* 0x000fe4000bf06070 */
[----:B------:R-:W-:Y:S02]  /*0c30*/  UISETP.GE.U32.AND.EX UP1, UPT, UR4, URZ, UPT, UP1 ;  /* 0x000000ff0400728c */ /* 0x000fe4000bf26110 */
[----:B------:R-:W-:-:S07]  /*0c40*/  UISETP.GE.U32.AND.EX UP0, UPT, UR5, UR14, UPT, UP0 ;  /* 0x0000000e0500728c */ /* 0x000fce000bf06100 */
[----:B0-----:R-:W-:Y:S05]  /*0c50*/  BRA.U !UP1, `(.L_x_146) ;  /* 0x0000000109587547 */ /* 0x001fea000b800000 */
[----:B------:R-:W0:Y:S01]  /*0c60*/  LDCU.64 UR18, c[0x0][0x388] ;  /* 0x00007100ff1277ac */ /* 0x000e220008000a00 */
[----:B---34-:R-:W-:-:S05]  /*0c70*/  IADD3 R3, P0, PT, R0, UR15, RZ ;  /* 0x0000000f00037c10 */ /* 0x018fca000ff1e0ff */
[----:B012---:R-:W-:Y:S01]  /*0c80*/  IMAD.X R4, RZ, RZ, UR16, P0 ;  /* 0x00000010ff047e24 */ /* 0x007fe200080e06ff */
[----:B------:R-:W-:-:S04]  /*0c90*/  LEA R2, P0, R3, UR18, 0x2 ;  /* 0x0000001203027c11 */ /* 0x000fc8000f8010ff */
        /* <DEDUP_REMOVED lines=18> */
.L_x_146:
[----:B------:R-:W1:Y:S01]  /*0dc0*/  LDCU.64 UR18, c[0x0][0x388] ;  /* 0x00007100ff1277ac */ /* 0x000e620008000a00 */
[C---:B0-23--:R-:W-:Y:S01]  /*0dd0*/  VIADD R2, R0.reuse, 0x80 ;  /* 0x0000008000027836 */ /* 0x04dfe20000000000 */
[C---:B----4-:R-:W-:Y:S01]  /*0de0*/  IADD3 R3, P0, PT, R0.reuse, UR15, RZ ;  /* 0x0000000f00037c10 */ /* 0x050fe2000ff1e0ff */
[C---:B------:R-:W-:Y:S01]  /*0df0*/  VIADD R5, R0.reuse, 0x180 ;  /* 0x0000018000057836 */ /* 0x040fe20000000000 */
[C---:B------:R-:W-:Y:S01]  /*0e00*/  ISETP.GE.AND P1, PT, R0.reuse, UR17, PT ;  /* 0x0000001100007c0c */ /* 0x040fe2000bf26270 */
[----:B------:R-:W-:Y:S01]  /*0e10*/  VIADD R6, R0, 0x100 ;  /* 0x0000010000067836 */ /* 0x000fe20000000000 */
[----:B------:R-:W-:Y:S01]  /*0e20*/  ISETP.GE.AND P2, PT, R2, UR17, PT ;  /* 0x0000001102007c0c */ /* 0x000fe2000bf46270 */
[----:B-1----:R-:W-:Y:S01]  /*0e30*/  IMAD.X R4, RZ, RZ, UR16, P0 ;  /* 0x00000010ff047e24 */ /* 0x002fe200080e06ff */
[----:B------:R-:W-:Y:S01]  /*0e40*/  ISETP.GE.AND P4, PT, R5, UR17, PT ;  /* 0x0000001105007c0c */ /* 0x000fe2000bf86270 */
[----:B------:R-:W-:Y:S01]  /*0e50*/  VIADD R5, R0, 0x200 ;  /* 0x0000020000057836 */ /* 0x000fe20000000000 */
[----:B------:R-:W-:Y:S01]  /*0e60*/  ISETP.GE.AND P3, PT, R6, UR17, PT ;  /* 0x0000001106007c0c */ /* 0x000fe2000bf66270 */
[----:B------:R-:W-:-:S02]  /*0e70*/  IMAD.MOV.U32 R11, RZ, RZ, 0x7fffffff ;  /* 0x7fffffffff0b7424 */ /* 0x000fc400078e00ff */
[----:B------:R-:W-:Y:S01]  /*0e80*/  IMAD.MOV.U32 R10, RZ, RZ, 0x7fffffff ;  /* 0x7fffffffff0a7424 */ /* 0x000fe200078e00ff */
[----:B------:R-:W-:Y:S01]  /*0e90*/  ISETP.GE.AND P5, PT, R5, UR17, PT ;  /* 0x0000001105007c0c */ /* 0x000fe2000bfa6270 */
[----:B------:R-:W-:Y:S01]  /*0ea0*/  VIADD R5, R0, 0x300 ;  /* 0x0000030000057836 */ /* 0x000fe20000000000 */
[----:B------:R-:W-:-:S04]  /*0eb0*/  LEA R2, P0, R3, UR18, 0x2 ;  /* 0x0000001203027c11 */ /* 0x000fc8000f8010ff */
[----:B------:R-:W-:Y:S01]  /*0ec0*/  LEA.HI.X R3, R3, UR19, R4, 0x2, P0 ;  /* 0x0000001303037c11 */ /* 0x000fe200080f1404 */
[----:B------:R-:W-:Y:S02]  /*0ed0*/  VIADD R4, R0, 0x280 ;  /* 0x0000028000047836 */ /* 0x000fe40000000000 */
[----:B------:R-:W-:Y:S02]  /*0ee0*/  IMAD.MOV.U32 R13, RZ, RZ, 0x7fffffff ;  /* 0x7fffffffff0d7424 */ /* 0x000fe400078e00ff */
[----:B------:R1:W5:Y:S01]  /*0ef0*/  @!P2 LDG.E R11, desc[UR20][R2.64+0x200] ;  /* 0x00020014020ba981 */ /* 0x000362000c1e1900 */
[----:B------:R-:W-:Y:S01]  /*0f00*/  ISETP.GE.AND P0, PT, R4, UR17, PT ;  /* 0x0000001104007c0c */ /* 0x000fe2000bf06270 */
[----:B------:R-:W-:Y:S02]  /*0f10*/  VIADD R4, R0, 0x380 ;  /* 0x0000038000047836 */ /* 0x000fe40000000000 */
[----:B------:R1:W5:Y:S01]  /*0f20*/  @!P1 LDG.E R10, desc[UR20][R2.64] ;  /* 0x00000014020a9981 */ /* 0x000362000c1e1900 */
[----:B------:R-:W-:Y:S01]  /*0f30*/  IMAD.MOV.U32 R12, RZ, RZ, 0x7fffffff ;  /* 0x7fffffffff0c7424 */ /* 0x000fe200078e00ff */
[----:B------:R-:W-:-:S02]  /*0f40*/  ISETP.GE.AND P1, PT, R5, UR17, PT ;  /* 0x0000001105007c0c */ /* 0x000fc4000bf26270 */
[----:B------:R-:W-:Y:S01]  /*0f50*/  ISETP.GE.AND P2, PT, R4, UR17, PT ;  /* 0x0000001104007c0c */ /* 0x000fe2000bf46270 */
[C---:B------:R-:W-:Y:S01]  /*0f60*/  VIADD R4, R0.reuse, 0x480 ;  /* 0x0000048000047836 */ /* 0x040fe20000000000 */
[----:B------:R1:W5:Y:S01]  /*0f70*/  @!P4 LDG.E R13, desc[UR20][R2.64+0x600] ;  /* 0x00060014020dc981 */ /* 0x000362000c1e1900 */
[----:B------:R-:W-:Y:S01]  /*0f80*/  IMAD.MOV.U32 R14, RZ, RZ, 0x7fffffff ;  /* 0x7fffffffff0e7424 */ /* 0x000fe200078e00ff */
[----:B------:R-:W-:Y:S02]  /*0f90*/  LOP3.LUT R5, R0, 0x400, RZ, 0xfc, !PT ;  /* 0x0000040000057812 */ /* 0x000fe400078efcff */
[----:B------:R-:W-:Y:S01]  /*0fa0*/  ISETP.GE.AND P4, PT, R4, UR17, PT ;  /* 0x0000001104007c0c */ /* 0x000fe2000bf86270 */
[----:B------:R-:W-:Y:S01]  /*0fb0*/  VIADD R4, R0, 0x500 ;  /* 0x0000050000047836 */ /* 0x000fe20000000000 */
[----:B------:R1:W5:Y:S01]  /*0fc0*/  @!P3 LDG.E R12, desc[UR20][R2.64+0x400] ;  /* 0x00040014020cb981 */ /* 0x000362000c1e1900 */
[----:B------:R-:W-:Y:S01]  /*0fd0*/  ISETP.GE.AND P3, PT, R5, UR17, PT ;  /* 0x0000001105007c0c */ /* 0x000fe2000bf66270 */
[----:B------:R-:W-:-:S02]  /*0fe0*/  IMAD.MOV.U32 R15, RZ, RZ, 0x7fffffff ;  /* 0x7fffffffff0f7424 */ /* 0x000fc400078e00ff */
[----:B------:R-:W-:Y:S01]  /*0ff0*/  IMAD.MOV.U32 R18, RZ, RZ, 0x7fffffff ;  /* 0x7fffffffff127424 */ /* 0x000fe200078e00ff */
[----:B------:R1:W5:Y:S01]  /*1000*/  @!P5 LDG.E R14, desc[UR20][R2.64+0x800] ;  /* 0x00080014020ed981 */ /* 0x000362000c1e1900 */
[----:B------:R-:W-:Y:S01]  /*1010*/  ISETP.GE.AND P5, PT, R4, UR17, PT ;  /* 0x0000001104007c0c */ /* 0x000fe2000bfa6270 */
[C---:B------:R-:W-:Y:S02]  /*1020*/  VIADD R5, R0.reuse, 0x580 ;  /* 0x0000058000057836 */ /* 0x040fe40000000000 */
[----:B------:R-:W-:Y:S01]  /*1030*/  VIADD R4, R0, 0x600 ;  /* 0x0000060000047836 */ /* 0x000fe20000000000 */
[----:B------:R1:W5:Y:S01]  /*1040*/  @!P0 LDG.E R15, desc[UR20][R2.64+0xa00] ;  /* 0x000a0014020f8981 */ /* 0x000362000c1e1900 */
[----:B------:R-:W-:Y:S01]  /*1050*/  IMAD.MOV.U32 R19, RZ, RZ, 0x7fffffff ;  /* 0x7fffffffff137424 */ /* 0x000fe200078e00ff */
[----:B------:R-:W-:Y:S01]  /*1060*/  ISETP.GE.AND P0, PT, R5, UR17, PT ;  /* 0x0000001105007c0c */ /* 0x000fe2000bf06270 */
[----:B------:R-:W-:Y:S01]  /*1070*/  IMAD.MOV.U32 R17, RZ, RZ, 0x7fffffff ;  /* 0x7fffffffff117424 */ /* 0x000fe200078e00ff */
[----:B------:R1:W5:Y:S01]  /*1080*/  @!P1 LDG.E R18, desc[UR20][R2.64+0xc00] ;  /* 0x000c001402129981 */ /* 0x000362000c1e1900 */
[----:B------:R-:W-:Y:S01]  /*1090*/  IMAD.MOV.U32 R16, RZ, RZ, 0x7fffffff ;  /* 0x7fffffffff107424 */ /* 0x000fe200078e00ff */
[----:B------:R-:W-:Y:S01]  /*10a0*/  ISETP.GE.AND P1, PT, R4, UR17, PT ;  /* 0x0000001104007c0c */ /* 0x000fe2000bf26270 */
[C---:B------:R-:W-:Y:S01]  /*10b0*/  VIADD R4, R0.reuse, 0x680 ;  /* 0x0000068000047836 */ /* 0x040fe20000000000 */
[----:B------:R1:W5:Y:S01]  /*10c0*/  @!P2 LDG.E R19, desc[UR20][R2.64+0xe00] ;  /* 0x000e00140213a981 */ /* 0x000362000c1e1900 */
[----:B------:R-:W-:-:S03]  /*10d0*/  VIADD R5, R0, 0x700 ;  /* 0x0000070000057836 */ /* 0x000fc60000000000 */
[----:B------:R1:W5:Y:S01]  /*10e0*/  @!P3 LDG.E R17, desc[UR20][R2.64+0x1000] ;  /* 0x001000140211b981 */ /* 0x000362000c1e1900 */
[----:B------:R-:W-:Y:S02]  /*10f0*/  ISETP.GE.AND P2, PT, R4, UR17, PT ;  /* 0x0000001104007c0c */ /* 0x000fe4000bf46270 */
[----:B------:R-:W-:Y:S01]  /*1100*/  ISETP.GE.AND P3, PT, R5, UR17, PT ;  /* 0x0000001105007c0c */ /* 0x000fe2000bf66270 */
[----:B------:R1:W5:Y:S01]  /*1110*/  @!P4 LDG.E R16, desc[UR20][R2.64+0x1200] ;  /* 0x001200140210c981 */ /* 0x000362000c1e1900 */
[----:B------:R-:W-:Y:S01]  /*1120*/  ISETP.GE.AND P4, PT, R20, UR17, PT ;  /* 0x0000001114007c0c */ /* 0x000fe2000bf86270 */
[----:B------:R-:W-:Y:S02]  /*1130*/  IMAD.MOV.U32 R9, RZ, RZ, 0x7fffffff ;  /* 0x7fffffffff097424 */ /* 0x000fe400078e00ff */
[----:B------:R-:W-:Y:S02]  /*1140*/  IMAD.MOV.U32 R8, RZ, RZ, 0x7fffffff ;  /* 0x7fffffffff087424 */ /* 0x000fe400078e00ff */
[----:B------:R-:W-:-:S02]  /*1150*/  IMAD.MOV.U32 R5, RZ, RZ, 0x7fffffff ;  /* 0x7fffffffff057424 */ /* 0x000fc400078e00ff */
[----:B------:R-:W-:Y:S01]  /*1160*/  IMAD.MOV.U32 R4, RZ, RZ, 0x7fffffff ;  /* 0x7fffffffff047424 */ /* 0x000fe200078e00ff */
[----:B------:R1:W5:Y:S01]  /*1170*/  @!P5 LDG.E R9, desc[UR20][R2.64+0x1400] ;  /* 0x001400140209d981 */ /* 0x000362000c1e1900 */
[----:B------:R-:W-:Y:S02]  /*1180*/  IMAD.MOV.U32 R6, RZ, RZ, 0x7fffffff ;  /* 0x7fffffffff067424 */ /* 0x000fe400078e00ff */
[----:B------:R-:W-:Y:S01]  /*1190*/  IMAD.MOV.U32 R7, RZ, RZ, 0x7fffffff ;  /* 0x7fffffffff077424 */ /* 0x000fe200078e00ff */
[----:B------:R1:W5:Y:S04]  /*11a0*/  @!P0 LDG.E R8, desc[UR20][R2.64+0x1600] ;  /* 0x0016001402088981 */ /* 0x000368000c1e1900 */
[----:B------:R1:W5:Y:S04]  /*11b0*/  @!P1 LDG.E R5, desc[UR20][R2.64+0x1800] ;  /* 0x0018001402059981 */ /* 0x000368000c1e1900 */
[----:B------:R1:W5:Y:S04]  /*11c0*/  @!P2 LDG.E R4, desc[UR20][R2.64+0x1a00] ;  /* 0x001a00140204a981 */ /* 0x000368000c1e1900 */
[----:B------:R1:W5:Y:S04]  /*11d0*/  @!P3 LDG.E R6, desc[UR20][R2.64+0x1c00] ;  /* 0x001c00140206b981 */ /* 0x000368000c1e1900 */
[----:B------:R1:W5:Y:S02]  /*11e0*/  @!P4 LDG.E R7, desc[UR20][R2.64+0x1e00] ;  /* 0x001e00140207c981 */ /* 0x000364000c1e1900 */
.L_x_147:
[----:B01----:R-:W0:Y:S02]  /*11f0*/  LDC.64 R2, c[0x0][0x398] ;  /* 0x0000e600ff027b82 */ /* 0x003e240000000a00 */
[----:B0-----:R-:W-:-:S13]  /*1200*/  ISETP.GT.AND P0, PT, R3, R2, PT ;  /* 0x000000020300720c */ /* 0x001fda0003f04270 */
[----:B------:R-:W-:Y:S05]  /*1210*/  @!P0 BRA `(.L_x_148) ;  /* 0x0000000800788947 */ /* 0x000fea0003800000 */
[----:B------:R-:W-:Y:S01]  /*1220*/  IMAD.MOV.U32 R2, RZ, RZ, -0x1 ;  /* 0xffffffffff027424 */ /* 0x000fe200078e00ff */
[----:B-----5:R-:W-:Y:S01]  /*1230*/  ISETP.GT.AND P0, PT, R10, -0x1, PT ;  /* 0xffffffff0a00780c */ /* 0x020fe20003f04270 */
[----:B------:R-:W0:Y:S01]  /*1240*/  S2UR UR15, SR_CgaCtaId ;  /* 0x00000000000f79c3 */ /* 0x000e220000008800 */
[----:B------:R-:W-:Y:S01]  /*1250*/  ISETP.GT.AND P1, PT, R11, -0x1, PT ;  /* 0xffffffff0b00780c */ /* 0x000fe20003f24270 */
[----:B------:R-:W-:Y:S01]  /*1260*/  UMOV UR4, 0x400 ;  /* 0x0000040000047882 */ /* 0x000fe20000000000 */
[C---:B------:R-:W-:Y:S01]  /*1270*/  SEL R23, R2.reuse, 0x80000000, !P0 ;  /* 0x8000000002177807 */ /* 0x040fe20004000000 */
[----:B------:R-:W1:Y:S01]  /*1280*/  LDCU UR16, c[0x0][0x398] ;  /* 0x00007300ff1077ac */ /* 0x000e620008000800 */
[----:B------:R-:W-:Y:S02]  /*1290*/  SEL R22, R2, 0x80000000, !P1 ;  /* 0x8000000002167807 */ /* 0x000fe40004800000 */
[----:B------:R-:W-:Y:S02]  /*12a0*/  ISETP.GT.AND P0, PT, R14, -0x1, PT ;  /* 0xffffffff0e00780c */ /* 0x000fe40003f04270 */
[----:B------:R-:W-:-:S02]  /*12b0*/  ISETP.GT.AND P1, PT, R15, -0x1, PT ;  /* 0xffffffff0f00780c */ /* 0x000fc40003f24270 */
[----:B------:R-:W-:Y:S02]  /*12c0*/  ISETP.GT.AND P2, PT, R12, -0x1, PT ;  /* 0xffffffff0c00780c */ /* 0x000fe40003f44270 */
[----:B------:R-:W-:Y:S02]  /*12d0*/  ISETP.GT.AND P3, PT, R13, -0x1, PT ;  /* 0xffffffff0d00780c */ /* 0x000fe40003f64270 */
[----:B------:R-:W-:Y:S02]  /*12e0*/  LOP3.LUT R10, R23, R10, RZ, 0x3c, !PT ;  /* 0x0000000a170a7212 */ /* 0x000fe400078e3cff */
[----:B------:R-:W-:Y:S02]  /*12f0*/  LOP3.LUT R11, R22, R11, RZ, 0x3c, !PT ;  /* 0x0000000b160b7212 */ /* 0x000fe400078e3cff */
[C---:B------:R-:W-:Y:S02]  /*1300*/  SEL R23, R2.reuse, 0x80000000, !P0 ;  /* 0x8000000002177807 */ /* 0x040fe40004000000 */
[----:B------:R-:W-:-:S02]  /*1310*/  SEL R22, R2, 0x80000000, !P1 ;  /* 0x8000000002167807 */ /* 0x000fc40004800000 */
[----:B------:R-:W-:Y:S01]  /*1320*/  ISETP.GT.AND P0, PT, R17, -0x1, PT ;  /* 0xffffffff1100780c */ /* 0x000fe20003f04270 */
[----:B0-----:R-:W-:Y:S01]  /*1330*/  ULEA UR15, UR15, UR4, 0x18 ;  /* 0x000000040f0f7291 */ /* 0x001fe2000f8ec0ff */
[----:B------:R-:W-:Y:S02]  /*1340*/  ISETP.GT.AND P1, PT, R16, -0x1, PT ;  /* 0xffffffff1000780c */ /* 0x000fe40003f24270 */
[C---:B------:R-:W-:Y:S01]  /*1350*/  SEL R25, R2.reuse, 0x80000000, !P2 ;  /* 0x8000000002197807 */ /* 0x040fe20005000000 */
[----:B------:R-:W-:Y:S01]  /*1360*/  UMOV UR4, URZ ;  /* 0x000000ff00047c82 */ /* 0x000fe20008000000 */
[----:B------:R-:W-:Y:S02]  /*1370*/  SEL R24, R2, 0x80000000, !P3 ;  /* 0x8000000002187807 */ /* 0x000fe40005800000 */
[----:B------:R-:W-:Y:S02]  /*1380*/  ISETP.GT.AND P2, PT, R18, -0x1, PT ;  /* 0xffffffff1200780c */ /* 0x000fe40003f44270 */
[----:B------:R-:W-:-:S02]  /*1390*/  ISETP.GT.AND P3, PT, R19, -0x1, PT ;  /* 0xffffffff1300780c */ /* 0x000fc40003f64270 */
[----:B------:R-:W-:Y:S02]  /*13a0*/  LOP3.LUT R14, R23, R14, RZ, 0x3c, !PT ;  /* 0x0000000e170e7212 */ /* 0x000fe400078e3cff */
[----:B------:R-:W-:Y:S02]  /*13b0*/  LOP3.LUT R15, R22, R15, RZ, 0x3c, !PT ;  /* 0x0000000f160f7212 */ /* 0x000fe400078e3cff */
[C---:B------:R-:W-:Y:S02]  /*13c0*/  SEL R22, R2.reuse, 0x80000000, !P0 ;  /* 0x8000000002167807 */ /* 0x040fe40004000000 */
[----:B------:R-:W-:Y:S02]  /*13d0*/  SEL R23, R2, 0x80000000, !P1 ;  /* 0x8000000002177807 */ /* 0x000fe40004800000 */
[----:B------:R-:W-:Y:S02]  /*13e0*/  LOP3.LUT R12, R25, R12, RZ, 0x3c, !PT ;  /* 0x0000000c190c7212 */ /* 0x000fe400078e3cff */
[----:B------:R-:W-:-:S02]  /*13f0*/  LOP3.LUT R13, R24, R13, RZ, 0x3c, !PT ;  /* 0x0000000d180d7212 */ /* 0x000fc400078e3cff */
[----:B------:R-:W-:Y:S02]  /*1400*/  ISETP.GT.AND P0, PT, R8, -0x1, PT ;  /* 0xffffffff0800780c */ /* 0x000fe40003f04270 */
[C---:B------:R-:W-:Y:S02]  /*1410*/  SEL R25, R2.reuse, 0x80000000, !P2 ;  /* 0x8000000002197807 */ /* 0x040fe40005000000 */
[C---:B------:R-:W-:Y:S02]  /*1420*/  SEL R24, R2.reuse, 0x80000000, !P3 ;  /* 0x8000000002187807 */ /* 0x040fe40005800000 */
[----:B------:R-:W-:Y:S02]  /*1430*/  ISETP.GT.AND P2, PT, R9, -0x1, PT ;  /* 0xffffffff0900780c */ /* 0x000fe40003f44270 */
[----:B------:R-:W-:Y:S02]  /*1440*/  LOP3.LUT R16, R23, R16, RZ, 0x3c, !PT ;  /* 0x0000001017107212 */ /* 0x000fe400078e3cff */
[----:B------:R-:W-:-:S02]  /*1450*/  SEL R23, R2, 0x80000000, !P0 ;  /* 0x8000000002177807 */ /* 0x000fc40004000000 */
[----:B------:R-:W-:Y:S02]  /*1460*/  LOP3.LUT R19, R24, R19, RZ, 0x3c, !PT ;  /* 0x0000001318137212 */ /* 0x000fe400078e3cff */
[----:B------:R-:W-:Y:S02]  /*1470*/  ISETP.GT.AND P0, PT, R5, -0x1, PT ;  /* 0xffffffff0500780c */ /* 0x000fe40003f04270 */
[----:B------:R-:W-:Y:S02]  /*1480*/  SEL R24, R2, 0x80000000, !P2 ;  /* 0x8000000002187807 */ /* 0x000fe40005000000 */
[----:B------:R-:W-:Y:S02]  /*1490*/  ISETP.GT.AND P1, PT, R4, -0x1, PT ;  /* 0xffffffff0400780c */ /* 0x000fe40003f24270 */
[----:B------:R-:W-:Y:S02]  /*14a0*/  ISETP.GT.AND P2, PT, R6, -0x1, PT ;  /* 0xffffffff0600780c */ /* 0x000fe40003f44270 */
[----:B------:R-:W-:-:S02]  /*14b0*/  LOP3.LUT R17, R22, R17, RZ, 0x3c, !PT ;  /* 0x0000001116117212 */ /* 0x000fc400078e3cff */
[C---:B------:R-:W-:Y:S02]  /*14c0*/  SEL R22, R2.reuse, 0x80000000, !P0 ;  /* 0x8000000002167807 */ /* 0x040fe40004000000 */
[----:B------:R-:W-:Y:S02]  /*14d0*/  LOP3.LUT R18, R25, R18, RZ, 0x3c, !PT ;  /* 0x0000001219127212 */ /* 0x000fe400078e3cff */
[----:B------:R-:W-:Y:S02]  /*14e0*/  LOP3.LUT R8, R23, R8, RZ, 0x3c, !PT ;  /* 0x0000000817087212 */ /* 0x000fe400078e3cff */
[----:B------:R-:W-:Y:S02]  /*14f0*/  ISETP.GT.AND P0, PT, R7, -0x1, PT ;  /* 0xffffffff0700780c */ /* 0x000fe40003f04270 */
[C---:B------:R-:W-:Y:S02]  /*1500*/  SEL R23, R2.reuse, 0x80000000, !P1 ;  /* 0x8000000002177807 */ /* 0x040fe40004800000 */
[----:B------:R-:W-:-:S02]  /*1510*/  SEL R25, R2, 0x80000000, !P2 ;  /* 0x8000000002197807 */ /* 0x000fc40005000000 */
[----:B------:R-:W-:Y:S02]  /*1520*/  ISETP.NE.AND P1, PT, R10, 0x7fffffff, PT ;  /* 0x7fffffff0a00780c */ /* 0x000fe40003f25270 */
[----:B------:R-:W-:Y:S02]  /*1530*/  ISETP.NE.AND P2, PT, R11, 0x7fffffff, PT ;  /* 0x7fffffff0b00780c */ /* 0x000fe40003f45270 */
[----:B------:R-:W-:Y:S02]  /*1540*/  ISETP.NE.AND P3, PT, R12, 0x7fffffff, PT ;  /* 0x7fffffff0c00780c */ /* 0x000fe40003f65270 */
[----:B------:R-:W-:Y:S02]  /*1550*/  ISETP.NE.AND P4, PT, R13, 0x7fffffff, PT ;  /* 0x7fffffff0d00780c */ /* 0x000fe40003f85270 */
[----:B------:R-:W-:Y:S02]  /*1560*/  LOP3.LUT R5, R22, R5, RZ, 0x3c, !PT ;  /* 0x0000000516057212 */ /* 0x000fe400078e3cff */
[----:B------:R-:W-:-:S02]  /*1570*/  SEL R22, R2, 0x80000000, !P0 ;  /* 0x8000000002167807 */ /* 0x000fc40004000000 */
[----:B------:R-:W-:Y:S02]  /*1580*/  SEL R10, R10, 0x80000000, P1 ;  /* 0x800000000a0a7807 */ /* 0x000fe40000800000 */
[----:B------:R-:W-:Y:S02]  /*1590*/  SEL R11, R11, 0x80000000, P2 ;  /* 0x800000000b0b7807 */ /* 0x000fe40001000000 */
[----:B------:R-:W-:Y:S02]  /*15a0*/  SEL R12, R12, 0x80000000, P3 ;  /* 0x800000000c0c7807 */ /* 0x000fe40001800000 */
[----:B------:R-:W-:Y:S02]  /*15b0*/  SEL R13, R13, 0x80000000, P4 ;  /* 0x800000000d0d7807 */ /* 0x000fe40002000000 */
[----:B------:R-:W-:Y:S02]  /*15c0*/  ISETP.NE.AND P5, PT, R14, 0x7fffffff, PT ;  /* 0x7fffffff0e00780c */ /* 0x000fe40003fa5270 */
[----:B------:R-:W-:-:S02]  /*15d0*/  ISETP.NE.AND P0, PT, R15, 0x7fffffff, PT ;  /* 0x7fffffff0f00780c */ /* 0x000fc40003f05270 */
[----:B------:R-:W-:Y:S02]  /*15e0*/  ISETP.NE.AND P1, PT, R18, 0x7fffffff, PT ;  /* 0x7fffffff1200780c */ /* 0x000fe40003f25270 */
[----:B------:R-:W-:Y:S02]  /*15f0*/  ISETP.NE.AND P2, PT, R19, 0x7fffffff, PT ;  /* 0x7fffffff1300780c */ /* 0x000fe40003f45270 */
[----:B------:R-:W-:Y:S02]  /*1600*/  ISETP.NE.AND P3, PT, R17, 0x7fffffff, PT ;  /* 0x7fffffff1100780c */ /* 0x000fe40003f65270 */
[----:B------:R-:W-:Y:S02]  /*1610*/  ISETP.NE.AND P4, PT, R16, 0x7fffffff, PT ;  /* 0x7fffffff1000780c */ /* 0x000fe40003f85270 */
[----:B------:R-:W-:Y:S02]  /*1620*/  LOP3.LUT R9, R24, R9, RZ, 0x3c, !PT ;  /* 0x0000000918097212 */ /* 0x000fe400078e3cff */
[----:B------:R-:W-:-:S02]  /*1630*/  LOP3.LUT R4, R23, R4, RZ, 0x3c, !PT ;  /* 0x0000000417047212 */ /* 0x000fc400078e3cff */
[----:B------:R-:W-:Y:S02]  /*1640*/  LOP3.LUT R6, R25, R6, RZ, 0x3c, !PT ;  /* 0x0000000619067212 */ /* 0x000fe400078e3cff */
[----:B------:R-:W-:Y:S02]  /*1650*/  LOP3.LUT R7, R22, R7, RZ, 0x3c, !PT ;  /* 0x0000000716077212 */ /* 0x000fe400078e3cff */
[----:B------:R-:W-:Y:S02]  /*1660*/  SEL R14, R14, 0x80000000, P5 ;  /* 0x800000000e0e7807 */ /* 0x000fe40002800000 */
[----:B------:R-:W-:Y:S02]  /*1670*/  SEL R15, R15, 0x80000000, P0 ;  /* 0x800000000f0f7807 */ /* 0x000fe40000000000 */
[----:B------:R-:W-:Y:S02]  /*1680*/  SEL R18, R18, 0x80000000, P1 ;  /* 0x8000000012127807 */ /* 0x000fe40000800000 */
[----:B------:R-:W-:-:S02]  /*1690*/  SEL R19, R19, 0x80000000, P2 ;  /* 0x8000000013137807 */ /* 0x000fc40001000000 */
[----:B------:R-:W-:Y:S02]  /*16a0*/  SEL R17, R17, 0x80000000, P3 ;  /* 0x8000000011117807 */ /* 0x000fe40001800000 */
[----:B------:R-:W-:Y:S02]  /*16b0*/  SEL R16, R16, 0x80000000, P4 ;  /* 0x8000000010107807 */ /* 0x000fe40002000000 */
[----:B------:R-:W-:Y:S02]  /*16c0*/  ISETP.NE.AND P5, PT, R9, 0x7fffffff, PT ;  /* 0x7fffffff0900780c */ /* 0x000fe40003fa5270 */
[----:B------:R-:W-:Y:S02]  /*16d0*/  ISETP.NE.AND P0, PT, R8, 0x7fffffff, PT ;  /* 0x7fffffff0800780c */ /* 0x000fe40003f05270 */
[----:B------:R-:W-:Y:S02]  /*16e0*/  ISETP.NE.AND P1, PT, R5, 0x7fffffff, PT ;  /* 0x7fffffff0500780c */ /* 0x000fe40003f25270 */
[----:B------:R-:W-:-:S02]  /*16f0*/  ISETP.NE.AND P2, PT, R4, 0x7fffffff, PT ;  /* 0x7fffffff0400780c */ /* 0x000fc40003f45270 */
[----:B------:R-:W-:Y:S02]  /*1700*/  ISETP.NE.AND P3, PT, R6, 0x7fffffff, PT ;  /* 0x7fffffff0600780c */ /* 0x000fe40003f65270 */
[----:B------:R-:W-:Y:S02]  /*1710*/  ISETP.NE.AND P4, PT, R7, 0x7fffffff, PT ;  /* 0x7fffffff0700780c */ /* 0x000fe40003f85270 */
[----:B------:R-:W-:Y:S02]  /*1720*/  SEL R9, R9, 0x80000000, P5 ;  /* 0x8000000009097807 */ /* 0x000fe40002800000 */
[----:B------:R-:W-:Y:S02]  /*1730*/  SEL R8, R8, 0x80000000, P0 ;  /* 0x8000000008087807 */ /* 0x000fe40000000000 */
[----:B------:R-:W-:Y:S02]  /*1740*/  SEL R5, R5, 0x80000000, P1 ;  /* 0x8000000005057807 */ /* 0x000fe40000800000 */
[----:B------:R-:W-:-:S02]  /*1750*/  SEL R4, R4, 0x80000000, P2 ;  /* 0x8000000004047807 */ /* 0x000fc40001000000 */
[----:B------:R-:W-:Y:S02]  /*1760*/  SEL R6, R6, 0x80000000, P3 ;  /* 0x8000000006067807 */ /* 0x000fe40001800000 */
[----:B-1----:R-:W-:-:S07]  /*1770*/  SEL R7, R7, 0x80000000, P4 ;  /* 0x8000000007077807 */ /* 0x002fce0002000000 */
.L_x_149:
[----:B------:R-:W-:Y:S01]  /*1780*/  IMAD R22, RZ, RZ, -UR16 ;  /* 0x80000010ff167e24 */ /* 0x000fe2000f8e02ff */
[----:B0-----:R-:W-:Y:S01]  /*1790*/  SHF.R.U32.HI R25, RZ, UR16, R10 ;  /* 0x00000010ff197c19 */ /* 0x001fe2000801160a */
[----:B------:R-:W-:Y:S01]  /*17a0*/  ULEA UR17, UR4, UR15, 0xa ;  /* 0x0000000f04117291 */ /* 0x000fe2000f8e50ff */
[----:B------:R-:W-:Y:S01]  /*17b0*/  SHF.R.U32.HI R27, RZ, UR16, R12 ;  /* 0x00000010ff1b7c19 */ /* 0x000fe2000801160c */
[----:B------:R-:W-:Y:S01]  /*17c0*/  UIADD3 UR4, UPT, UPT, UR4, 0x1, URZ ;  /* 0x0000000104047890 */ /* 0x000fe2000fffe0ff */
[----:B------:R-:W-:Y:S02]  /*17d0*/  VIADDMNMX R23, R22, R3, 0x8, PT ;  /* 0x0000000816177446 */ /* 0x000fe40003800103 */
[----:B------:R-:W-:Y:S02]  /*17e0*/  SHF.R.U32.HI R29, RZ, UR16, R13 ;  /* 0x00000010ff1d7c19 */ /* 0x000fe4000801160d */
[----:B------:R-:W-:Y:S02]  /*17f0*/  SHF.L.U32 R22, R2, R23, RZ ;  /* 0x0000001702167219 */ /* 0x000fe400000006ff */
[----:B------:R-:W-:-:S02]  /*1800*/  SHF.R.U32.HI R23, RZ, UR16, R11 ;  /* 0x00000010ff177c19 */ /* 0x000fc4000801160b */
[-C--:B------:R-:W-:Y:S02]  /*1810*/  LOP3.LUT R25, R25, R22.reuse, RZ, 0x30, !PT ;  /* 0x0000001619197212 */ /* 0x080fe400078e30ff */
[-C--:B------:R-:W-:Y:S02]  /*1820*/  LOP3.LUT R23, R23, R22.reuse, RZ, 0x30, !PT ;  /* 0x0000001617177212 */ /* 0x080fe400078e30ff */
[----:B------:R-:W-:Y:S02]  /*1830*/  LOP3.LUT R27, R27, R22, RZ, 0x30, !PT ;  /* 0x000000161b1b7212 */ /* 0x000fe400078e30ff */
[----:B------:R-:W-:Y:S02]  /*1840*/  LEA R25, R25, UR17, 0x2 ;  /* 0x0000001119197c11 */ /* 0x000fe4000f8e10ff */
[----:B------:R-:W-:Y:S02]  /*1850*/  LEA R23, R23, UR17, 0x2 ;  /* 0x0000001117177c11 */ /* 0x000fe4000f8e10ff */
[----:B------:R-:W-:Y:S01]  /*1860*/  LEA R27, R27, UR17, 0x2 ;  /* 0x000000111b1b7c11 */ /* 0x000fe2000f8e10ff */
[----:B------:R0:W-:Y:S01]  /*1870*/  ATOMS.POPC.INC.32 RZ, [R25+URZ] ;  /* 0x0000000019ff7f8c */ /* 0x0001e2000d8000ff */
[----:B------:R-:W-:-:S02]  /*1880*/  SHF.R.U32.HI R24, RZ, UR16, R14 ;  /* 0x00000010ff187c19 */ /* 0x000fc4000801160e */
[----:B------:R-:W-:Y:S01]  /*1890*/  SHF.R.U32.HI R26, RZ, UR16, R15 ;  /* 0x00000010ff1a7c19 */ /* 0x000fe2000801160f */
[----:B------:R1:W-:Y:S01]  /*18a0*/  ATOMS.POPC.INC.32 RZ, [R23+URZ] ;  /* 0x0000000017ff7f8c */ /* 0x0003e2000d8000ff */
[-C--:B------:R-:W-:Y:S02]  /*18b0*/  LOP3.LUT R29, R29, R22.reuse, RZ, 0x30, !PT ;  /* 0x000000161d1d7212 */ /* 0x080fe400078e30ff */
[-C--:B------:R-:W-:Y:S01]  /*18c0*/  LOP3.LUT R24, R24, R22.reuse, RZ, 0x30, !PT ;  /* 0x0000001618187212 */ /* 0x080fe200078e30ff */
[----:B------:R2:W-:Y:S01]  /*18d0*/  ATOMS.POPC.INC.32 RZ, [R27+URZ] ;  /* 0x000000001bff7f8c */ /* 0x0005e2000d8000ff */
[----:B0-----:R-:W-:Y:S02]  /*18e0*/  SHF.R.U32.HI R25, RZ, UR16, R19 ;  /* 0x00000010ff197c19 */ /* 0x001fe40008011613 */
[----:B------:R-:W-:Y:S02]  /*18f0*/  LOP3.LUT R26, R26, R22, RZ, 0x30, !PT ;  /* 0x000000161a1a7212 */ /* 0x000fe400078e30ff */
[----:B-1----:R-:W-:-:S02]  /*1900*/  SHF.R.U32.HI R23, RZ, UR16, R18 ;  /* 0x00000010ff177c19 */ /* 0x002fc40008011612 */
[----:B------:R-:W-:Y:S02]  /*1910*/  LEA R29, R29, UR17, 0x2 ;  /* 0x000000111d1d7c11 */ /* 0x000fe4000f8e10ff */
[----:B--2---:R-:W-:Y:S02]  /*1920*/  SHF.R.U32.HI R27, RZ, UR16, R17 ;  /* 0x00000010ff1b7c19 */ /* 0x004fe40008011611 */
[-C--:B------:R-:W-:Y:S01]  /*1930*/  LOP3.LUT R23, R23, R22.reuse, RZ, 0x30, !PT ;  /* 0x0000001617177212 */ /* 0x080fe200078e30ff */
[----:B------:R0:W-:Y:S01]  /*1940*/  ATOMS.POPC.INC.32 RZ, [R29+URZ] ;  /* 0x000000001dff7f8c */ /* 0x0001e2000d8000ff */
[-C--:B------:R-:W-:Y:S02]  /*1950*/  LOP3.LUT R25, R25, R22.reuse, RZ, 0x30, !PT ;  /* 0x0000001619197212 */ /* 0x080fe400078e30ff */
[----:B------:R-:W-:Y:S02]  /*1960*/  LEA R24, R24, UR17, 0x2 ;  /* 0x0000001118187c11 */ /* 0x000fe4000f8e10ff */
[----:B------:R-:W-:-:S02]  /*1970*/  LOP3.LUT R27, R27, R22, RZ, 0x30, !PT ;  /* 0x000000161b1b7212 */ /* 0x000fc400078e30ff */
[----:B------:R-:W-:Y:S01]  /*1980*/  LEA R26, R26, UR17, 0x2 ;  /* 0x000000111a1a7c11 */ /* 0x000fe2000f8e10ff */
[----:B------:R1:W-:Y:S01]  /*1990*/  ATOMS.POPC.INC.32 RZ, [R24+URZ] ;  /* 0x0000000018ff7f8c */ /* 0x0003e2000d8000ff */
[----:B------:R-:W-:Y:S02]  /*19a0*/  LEA R23, R23, UR17, 0x2 ;  /* 0x0000001117177c11 */ /* 0x000fe4000f8e10ff */
[----:B------:R-:W-:Y:S01]  /*19b0*/  LEA R25, R25, UR17, 0x2 ;  /* 0x0000001119197c11 */ /* 0x000fe2000f8e10ff */
[----:B------:R2:W-:Y:S01]  /*19c0*/  ATOMS.POPC.INC.32 RZ, [R26+URZ] ;  /* 0x000000001aff7f8c */ /* 0x0005e2000d8000ff */
[----:B------:R-:W-:Y:S02]  /*19d0*/  LEA R27, R27, UR17, 0x2 ;  /* 0x000000111b1b7c11 */ /* 0x000fe4000f8e10ff */
[----:B0-----:R-:W-:Y:S01]  /*19e0*/  SHF.R.U32.HI R29, RZ, UR16, R16 ;  /* 0x00000010ff1d7c19 */ /* 0x001fe20008011610 */
[----:B------:R0:W-:Y:S01]  /*19f0*/  ATOMS.POPC.INC.32 RZ, [R23+URZ] ;  /* 0x0000000017ff7f8c */ /* 0x0001e2000d8000ff */
[----:B-1----:R-:W-:-:S02]  /*1a00*/  SHF.R.U32.HI R24, RZ, UR16, R9 ;  /* 0x00000010ff187c19 */ /* 0x002fc40008011609 */
[----:B------:R-:W-:Y:S01]  /*1a10*/  SHF.R.U32.HI R28, RZ, UR16, R7 ;  /* 0x00000010ff1c7c19 */ /* 0x000fe20008011607 */
[----:B------:R1:W-:Y:S01]  /*1a20*/  ATOMS.POPC.INC.32 RZ, [R25+URZ] ;  /* 0x0000000019ff7f8c */ /* 0x0003e2000d8000ff */
[----:B--2---:R-:W-:Y:S02]  /*1a30*/  SHF.R.U32.HI R26, RZ, UR16, R8 ;  /* 0x00000010ff1a7c19 */ /* 0x004fe40008011608 */
[-C--:B------:R-:W-:Y:S01]  /*1a40*/  LOP3.LUT R29, R29, R22.reuse, RZ, 0x30, !PT ;  /* 0x000000161d1d7212 */ /* 0x080fe200078e30ff */
[----:B------:R2:W-:Y:S01]  /*1a50*/  ATOMS.POPC.INC.32 RZ, [R27+URZ] ;  /* 0x000000001bff7f8c */ /* 0x0005e2000d8000ff */
[----:B0-----:R-:W-:Y:S02]  /*1a60*/  SHF.R.U32.HI R23, RZ, UR16, R5 ;  /* 0x00000010ff177c19 */ /* 0x001fe40008011605 */
[----:B------:R-:W-:Y:S02]  /*1a70*/  LOP3.LUT R24, R24, R22, RZ, 0x30, !PT ;  /* 0x0000001618187212 */ /* 0x000fe400078e30ff */
[----:B-1----:R-:W-:-:S02]  /*1a80*/  SHF.R.U32.HI R25, RZ, UR16, R4 ;  /* 0x00000010ff197c19 */ /* 0x002fc40008011604 */
[-C--:B------:R-:W-:Y:S02]  /*1a90*/  LOP3.LUT R26, R26, R22.reuse, RZ, 0x30, !PT ;  /* 0x000000161a1a7212 */ /* 0x080fe400078e30ff */
[----:B--2---:R-:W-:Y:S01]  /*1aa0*/  SHF.R.U32.HI R27, RZ, UR16, R6 ;  /* 0x00000010ff1b7c19 */ /* 0x004fe20008011606 */
[----:B------:R-:W-:Y:S01]  /*1ab0*/  UIADD3 UR16, UPT, UPT, UR16, 0x8, URZ ;  /* 0x0000000810107890 */ /* 0x000fe2000fffe0ff */
[-C--:B------:R-:W-:Y:S02]  /*1ac0*/  LOP3.LUT R23, R23, R22.reuse, RZ, 0x30, !PT ;  /* 0x0000001617177212 */ /* 0x080fe400078e30ff */
[----:B------:R-:W-:Y:S02]  /*1ad0*/  LEA R29, R29, UR17, 0x2 ;  /* 0x000000111d1d7c11 */ /* 0x000fe4000f8e10ff */
[----:B------:R-:W-:Y:S02]  /*1ae0*/  LOP3.LUT R25, R25, R22, RZ, 0x30, !PT ;  /* 0x0000001619197212 */ /* 0x000fe400078e30ff */
[----:B------:R-:W-:Y:S01]  /*1af0*/  ISETP.LE.AND P0, PT, R3, UR16, PT ;  /* 0x0000001003007c0c */ /* 0x000fe2000bf03270 */
[----:B------:R0:W-:Y:S01]  /*1b00*/  ATOMS.POPC.INC.32 RZ, [R29+URZ] ;  /* 0x000000001dff7f8c */ /* 0x0001e2000d8000ff */
[----:B------:R-:W-:-:S02]  /*1b10*/  LEA R24, R24, UR17, 0x2 ;  /* 0x0000001118187c11 */ /* 0x000fc4000f8e10ff */
[-C--:B------:R-:W-:Y:S02]  /*1b20*/  LOP3.LUT R27, R27, R22.reuse, RZ, 0x30, !PT ;  /* 0x000000161b1b7212 */ /* 0x080fe400078e30ff */
[----:B------:R-:W-:Y:S01]  /*1b30*/  LEA R26, R26, UR17, 0x2 ;  /* 0x000000111a1a7c11 */ /* 0x000fe2000f8e10ff */
[----:B------:R0:W-:Y:S01]  /*1b40*/  ATOMS.POPC.INC.32 RZ, [R24+URZ] ;  /* 0x0000000018ff7f8c */ /* 0x0001e2000d8000ff */
[----:B------:R-:W-:Y:S02]  /*1b50*/  LOP3.LUT R28, R28, R22, RZ, 0x30, !PT ;  /* 0x000000161c1c7212 */ /* 0x000fe400078e30ff */
[----:B------:R-:W-:Y:S01]  /*1b60*/  LEA R23, R23, UR17, 0x2 ;  /* 0x0000001117177c11 */ /* 0x000fe2000f8e10ff */
[----:B------:R0:W-:Y:S01]  /*1b70*/  ATOMS.POPC.INC.32 RZ, [R26+URZ] ;  /* 0x000000001aff7f8c */ /* 0x0001e2000d8000ff */
[----:B------:R-:W-:Y:S02]  /*1b80*/  LEA R25, R25, UR17, 0x2 ;  /* 0x0000001119197c11 */ /* 0x000fe4000f8e10ff */
[----:B------:R-:W-:Y:S01]  /*1b90*/  LEA R27, R27, UR17, 0x2 ;  /* 0x000000111b1b7c11 */ /* 0x000fe2000f8e10ff */
[----:B------:R0:W-:Y:S01]  /*1ba0*/  ATOMS.POPC.INC.32 RZ, [R23+URZ] ;  /* 0x0000000017ff7f8c */ /* 0x0001e2000d8000ff */
[----:B------:R-:W-:-:S03]  /*1bb0*/  LEA R28, R28, UR17, 0x2 ;  /* 0x000000111c1c7c11 */ /* 0x000fc6000f8e10ff */
[----:B------:R0:W-:Y:S04]  /*1bc0*/  ATOMS.POPC.INC.32 RZ, [R25+URZ] ;  /* 0x0000000019ff7f8c */ /* 0x0001e8000d8000ff */
[----:B------:R0:W-:Y:S04]  /*1bd0*/  ATOMS.POPC.INC.32 RZ, [R27+URZ] ;  /* 0x000000001bff7f8c */ /* 0x0001e8000d8000ff */
[----:B------:R0:W-:Y:S01]  /*1be0*/  ATOMS.POPC.INC.32 RZ, [R28+URZ] ;  /* 0x000000001cff7f8c */ /* 0x0001e2000d8000ff */
[----:B------:R-:W-:Y:S05]  /*1bf0*/  @!P0 BRA `(.L_x_149) ;  /* 0xfffffff800e08947 */ /* 0x000fea000383ffff */
.L_x_148:
[----:B------:R-:W-:Y:S05]  /*1c00*/  BRA.U !UP0, `(.L_x_150) ;  /* 0xffffffed08dc7547 */ /* 0x000fea000b83ffff */
.L_x_145:
[----:B------:R-:W-:Y:S01]  /*1c10*/  BAR.SYNC.DEFER_BLOCKING 0x0 ;  /* 0x0000000000007b1d */ /* 0x000fe20000010000 */
[----:B------:R-:W-:-:S05]  /*1c20*/  ISETP.NE.AND P0, PT, R21, RZ, PT ;  /* 0x000000ff1500720c */ /* 0x000fca0003f05270 */
[----:B------:R-:W-:Y:S08]  /*1c30*/  BSSY.RECONVERGENT B0, `(.L_x_151) ;  /* 0x0000167000007945 */ /* 0x000ff00003800200 */
[----:B------:R-:W-:Y:S05]  /*1c40*/  @P0 BRA `(.L_x_152) ;  /* 0x0000001400940947 */ /* 0x000fea0003800000 */
[----:B------:R-:W0:Y:S01]  /*1c50*/  S2UR UR5, SR_CgaCtaId ;  /* 0x00000000000579c3 */ /* 0x000e220000008800 */
[----:B------:R-:W-:Y:S01]  /*1c60*/  UISETP.GE.U32.AND UP0, UPT, UR22, 0x7, UPT ;  /* 0x000000071600788c */ /* 0x000fe2000bf06070 */
[----:B-----5:R-:W-:Y:S01]  /*1c70*/  IMAD.MOV.U32 R5, RZ, RZ, RZ ;  /* 0x000000ffff057224 */ /* 0x020fe200078e00ff */
[----:B------:R-:W-:Y:S02]  /*1c80*/  UMOV UR4, 0x400 ;  /* 0x0000040000047882 */ /* 0x000fe40000000000 */
[----:B0-----:R-:W-:-:S06]  /*1c90*/  ULEA UR4, UR5, UR4, 0x18 ;  /* 0x0000000405047291 */ /* 0x001fcc000f8ec0ff */
[----:B--23--:R-:W-:Y:S01]  /*1ca0*/  LEA R2, R0, UR4, 0x2 ;  /* 0x0000000400027c11 */ /* 0x00cfe2000f8e10ff */
[----:B------:R-:W-:Y:S06]  /*1cb0*/  BRA.U !UP0, `(.L_x_153) ;  /* 0x00000005085c7547 */ /* 0x000fec000b800000 */
[----:B-1----:R-:W0:Y:S01]  /*1cc0*/  LDC.64 R4, c[0x0][0x380] ;  /* 0x0000e000ff047b82 */ /* 0x002e220000000a00 */
[----:B----4-:R-:W-:-:S07]  /*1cd0*/  IMAD.MOV.U32 R3, RZ, RZ, RZ ;  /* 0x000000ffff037224 */ /* 0x010fce00078e00ff */
.L_x_170:
[----:B----4-:R-:W-:Y:S01]  /*1ce0*/  IMAD R7, R3, 0x400, R2 ;  /* 0x0000040003077824 */ /* 0x010fe200078e0202 */
[----:B------:R-:W-:Y:S04]  /*1cf0*/  BSSY.RECONVERGENT B1, `(.L_x_154) ;  /* 0x000000f000017945 */ /* 0x000fe80003800200 */
[----:B01----:R-:W1:Y:S04]  /*1d00*/  LDS R18, [R7] ;  /* 0x0000000007127984 */ /* 0x003e680000000800 */
[----:B--23--:R2:W3:Y:S04]  /*1d10*/  LDS R9, [R7+0x400] ;  /* 0x0004000007097984 */ /* 0x00c4e80000000800 */
[----:B------:R2:W4:Y:S04]  /*1d20*/  LDS R22, [R7+0x800] ;  /* 0x0008000007167984 */ /* 0x0005280000000800 */
[----:B------:R2:W0:Y:S04]  /*1d30*/  LDS R14, [R7+0xc00] ;  /* 0x000c0000070e7984 */ /* 0x0004280000000800 */
[----:B------:R2:W0:Y:S04]  /*1d40*/  LDS R12, [R7+0x1000] ;  /* 0x00100000070c7984 */ /* 0x0004280000000800 */
[----:B------:R2:W0:Y:S04]  /*1d50*/  LDS R6, [R7+0x1400] ;  /* 0x0014000007067984 */ /* 0x0004280000000800 */
[----:B------:R2:W0:Y:S04]  /*1d60*/  LDS R8, [R7+0x1800] ;  /* 0x0018000007087984 */ /* 0x0004280000000800 */
[----:B------:R2:W0:Y:S01]  /*1d70*/  LDS R10, [R7+0x1c00] ;  /* 0x001c0000070a7984 */ /* 0x0004220000000800 */
[----:B-1----:R-:W-:-:S13]  /*1d80*/  ISETP.NE.AND P0, PT, R18, RZ, PT ;  /* 0x000000ff1200720c */ /* 0x002fda0003f05270 */
[----:B--234-:R-:W-:Y:S05]  /*1d90*/  @!P0 BRA `(.L_x_155) ;  /* 0x0000000000108947 */ /* 0x01cfea0003800000 */
[----:B------:R-:W-:Y:S02]  /*1da0*/  IMAD R17, R3, 0x100, R0 ;  /* 0x0000010003117824 */ /* 0x000fe400078e0200 */
[----:B------:R-:W-:Y:S02]  /*1db0*/  IMAD.MOV.U32 R19, RZ, RZ, RZ ;  /* 0x000000ffff137224 */ /* 0x000fe400078e00ff */
[----:B0-----:R-:W-:-:S05]  /*1dc0*/  IMAD.WIDE.U32 R16, R17, 0x8, R4 ;  /* 0x0000000811107825 */ /* 0x001fca00078e0004 */
[----:B------:R1:W-:Y:S02]  /*1dd0*/  REDG.E.ADD.64.STRONG.GPU desc[UR20][R16.64], R18 ;  /* 0x000000121000798e */ /* 0x0003e4000c12e514 */
.L_x_155:
[----:B------:R-:W-:Y:S05]  /*1de0*/  BSYNC.RECONVERGENT B1 ;  /* 0x0000000000017941 */ /* 0x000fea0003800200 */
.L_x_154:
[----:B------:R-:W-:Y:S01]  /*1df0*/  ISETP.NE.AND P6, PT, R9, RZ, PT ;  /* 0x000000ff0900720c */ /* 0x000fe20003fc5270 */
[----:B------:R-:W-:Y:S01]  /*1e00*/  BSSY.RECONVERGENT B1, `(.L_x_156) ;  /* 0x000000e000017945 */ /* 0x000fe20003800200 */
[----:B------:R-:W-:Y:S02]  /*1e10*/  ISETP.NE.AND P0, PT, R22, RZ, PT ;  /* 0x000000ff1600720c */ /* 0x000fe40003f05270 */
[----:B0-----:R-:W-:Y:S02]  /*1e20*/  ISETP.NE.AND P1, PT, R14, RZ, PT ;  /* 0x000000ff0e00720c */ /* 0x001fe40003f25270 */
[----:B------:R-:W-:Y:S02]  /*1e30*/  ISETP.NE.AND P2, PT, R12, RZ, PT ;  /* 0x000000ff0c00720c */ /* 0x000fe40003f45270 */
[----:B------:R-:W-:Y:S02]  /*1e40*/  ISETP.NE.AND P3, PT, R6, RZ, PT ;  /* 0x000000ff0600720c */ /* 0x000fe40003f65270 */
[----:B------:R-:W-:-:S02]  /*1e50*/  ISETP.NE.AND P4, PT, R8, RZ, PT ;  /* 0x000000ff0800720c */ /* 0x000fc40003f85270 */
[----:B------:R-:W-:Y:S01]  /*1e60*/  ISETP.NE.AND P5, PT, R10, RZ, PT ;  /* 0x000000ff0a00720c */ /* 0x000fe20003fa5270 */
[----:B------:R-:W-:-:S12]  /*1e70*/  @!P6 BRA `(.L_x_157) ;  /* 0x000000000018e947 */ /* 0x000fd80003800000 */
[----:B-1----:R-:W-:Y:S02]  /*1e80*/  IMAD R17, R3, 0x100, R0 ;  /* 0x0000010003117824 */ /* 0x002fe400078e0200 */
[----:B------:R-:W-:Y:S02]  /*1e90*/  IMAD.MOV.U32 R18, RZ, RZ, R9 ;  /* 0x000000ffff127224 */ /* 0x000fe400078e0009 */
[----:B------:R-:W-:Y:S02]  /*1ea0*/  VIADD R17, R17, 0x100 ;  /* 0x0000010011117836 */ /* 0x000fe40000000000 */
[----:B------:R-:W-:Y:S02]  /*1eb0*/  IMAD.MOV.U32 R19, RZ, RZ, RZ ;  /* 0x000000ffff137224 */ /* 0x000fe400078e00ff */
[----:B------:R-:W-:-:S05]  /*1ec0*/  IMAD.WIDE.U32 R16, R17, 0x8, R4 ;  /* 0x0000000811107825 */ /* 0x000fca00078e0004 */
[----:B------:R0:W-:Y:S02]  /*1ed0*/  REDG.E.ADD.64.STRONG.GPU desc[UR20][R16.64], R18 ;  /* 0x000000121000798e */ /* 0x0001e4000c12e514 */
.L_x_157:
[----:B------:R-:W-:Y:S05]  /*1ee0*/  BSYNC.RECONVERGENT B1 ;  /* 0x0000000000017941 */ /* 0x000fea0003800200 */
.L_x_156:
[----:B------:R-:W-:Y:S04]  /*1ef0*/  BSSY.RECONVERGENT B1, `(.L_x_158) ;  /* 0x0000007000017945 */ /* 0x000fe80003800200 */
[----:B------:R-:W-:Y:S05]  /*1f00*/  @!P0 BRA `(.L_x_159) ;  /* 0x0000000000148947 */ /* 0x000fea0003800000 */
[----:B01----:R-:W-:Y:S02]  /*1f10*/  IMAD R17, R3, 0x100, R0 ;  /* 0x0000010003117824 */ /* 0x003fe400078e0200 */
[----:B------:R-:W-:Y:S02]  /*1f20*/  IMAD.MOV.U32 R23, RZ, RZ, RZ ;  /* 0x000000ffff177224 */ /* 0x000fe400078e00ff */
[----:B------:R-:W-:-:S04]  /*1f30*/  VIADD R17, R17, 0x200 ;  /* 0x0000020011117836 */ /* 0x000fc80000000000 */
[----:B------:R-:W-:-:S05]  /*1f40*/  IMAD.WIDE.U32 R16, R17, 0x8, R4 ;  /* 0x0000000811107825 */ /* 0x000fca00078e0004 */
[----:B------:R2:W-:Y:S02]  /*1f50*/  REDG.E.ADD.64.STRONG.GPU desc[UR20][R16.64], R22 ;  /* 0x000000161000798e */ /* 0x0005e4000c12e514 */
.L_x_159:
[----:B------:R-:W-:Y:S05]  /*1f60*/  BSYNC.RECONVERGENT B1 ;  /* 0x0000000000017941 */ /* 0x000fea0003800200 */
.L_x_158:
[----:B------:R-:W-:Y:S04]  /*1f70*/  BSSY.RECONVERGENT B1, `(.L_x_160) ;  /* 0x0000007000017945 */ /* 0x000fe80003800200 */
[----:B------:R-:W-:Y:S05]  /*1f80*/  @!P1 BRA `(.L_x_161) ;  /* 0x0000000000149947 */ /* 0x000fea0003800000 */
[----:B012---:R-:W-:Y:S02]  /*1f90*/  IMAD R17, R3, 0x100, R0 ;  /* 0x0000010003117824 */ /* 0x007fe400078e0200 */
[----:B------:R-:W-:Y:S02]  /*1fa0*/  IMAD.MOV.U32 R15, RZ, RZ, RZ ;  /* 0x000000ffff0f7224 */ /* 0x000fe400078e00ff */
[----:B------:R-:W-:-:S04]  /*1fb0*/  VIADD R17, R17, 0x300 ;  /* 0x0000030011117836 */ /* 0x000fc80000000000 */
[----:B------:R-:W-:-:S05]  /*1fc0*/  IMAD.WIDE.U32 R16, R17, 0x8, R4 ;  /* 0x0000000811107825 */ /* 0x000fca00078e0004 */
[----:B------:R3:W-:Y:S02]  /*1fd0*/  REDG.E.ADD.64.STRONG.GPU desc[UR20][R16.64], R14 ;  /* 0x0000000e1000798e */ /* 0x0007e4000c12e514 */
.L_x_161:
[----:B------:R-:W-:Y:S05]  /*1fe0*/  BSYNC.RECONVERGENT B1 ;  /* 0x0000000000017941 */ /* 0x000fea0003800200 */
.L_x_160:
[----:B------:R-:W-:Y:S04]  /*1ff0*/  BSSY.RECONVERGENT B1, `(.L_x_162) ;  /* 0x0000007000017945 */ /* 0x000fe80003800200 */
[----:B------:R-:W-:Y:S05]  /*2000*/  @!P2 BRA `(.L_x_163) ;  /* 0x000000000014a947 */ /* 0x000fea0003800000 */
[----:B---3--:R-:W-:Y:S02]  /*2010*/  IMAD R15, R3, 0x100, R0 ;  /* 0x00000100030f7824 */ /* 0x008fe400078e0200 */
[----:B------:R-:W-:Y:S02]  /*2020*/  IMAD.MOV.U32 R13, RZ, RZ, RZ ;  /* 0x000000ffff0d7224 */ /* 0x000fe400078e00ff */
[----:B------:R-:W-:-:S04]  /*2030*/  VIADD R15, R15, 0x400 ;  /* 0x000004000f0f7836 */ /* 0x000fc80000000000 */
[----:B------:R-:W-:-:S05]  /*2040*/  IMAD.WIDE.U32 R14, R15, 0x8, R4 ;  /* 0x000000080f0e7825 */ /* 0x000fca00078e0004 */
[----:B------:R4:W-:Y:S02]  /*2050*/  REDG.E.ADD.64.STRONG.GPU desc[UR20][R14.64], R12 ;  /* 0x0000000c0e00798e */ /* 0x0009e4000c12e514 */
.L_x_163:
[----:B------:R-:W-:Y:S05]  /*2060*/  BSYNC.RECONVERGENT B1 ;  /* 0x0000000000017941 */ /* 0x000fea0003800200 */
.L_x_162:
[----:B------:R-:W-:Y:S04]  /*2070*/  BSSY.RECONVERGENT B1, `(.L_x_164) ;  /* 0x0000007000017945 */ /* 0x000fe80003800200 */
[----:B------:R-:W-:Y:S05]  /*2080*/  @!P3 BRA `(.L_x_165) ;  /* 0x000000000014b947 */ /* 0x000fea0003800000 */
[----:B----4-:R-:W-:Y:S02]  /*2090*/  IMAD R13, R3, 0x100, R0 ;  /* 0x00000100030d7824 */ /* 0x010fe400078e0200 */
[----:B------:R-:W-:Y:S02]  /*20a0*/  IMAD.MOV.U32 R7, RZ, RZ, RZ ;  /* 0x000000ffff077224 */ /* 0x000fe400078e00ff */
[----:B------:R-:W-:-:S04]  /*20b0*/  VIADD R13, R13, 0x500 ;  /* 0x000005000d0d7836 */ /* 0x000fc80000000000 */
[----:B------:R-:W-:-:S05]  /*20c0*/  IMAD.WIDE.U32 R12, R13, 0x8, R4 ;  /* 0x000000080d0c7825 */ /* 0x000fca00078e0004 */
[----:B------:R4:W-:Y:S02]  /*20d0*/  REDG.E.ADD.64.STRONG.GPU desc[UR20][R12.64], R6 ;  /* 0x000000060c00798e */ /* 0x0009e4000c12e514 */
.L_x_165:
[----:B------:R-:W-:Y:S05]  /*20e0*/  BSYNC.RECONVERGENT B1 ;  /* 0x0000000000017941 */ /* 0x000fea0003800200 */
.L_x_164:
[----:B------:R-:W-:Y:S04]  /*20f0*/  BSSY.RECONVERGENT B1, `(.L_x_166) ;  /* 0x0000007000017945 */ /* 0x000fe80003800200 */
[----:B------:R-:W-:Y:S05]  /*2100*/  @!P4 BRA `(.L_x_167) ;  /* 0x000000000014c947 */ /* 0x000fea0003800000 */
[----:B----4-:R-:W-:Y:S02]  /*2110*/  IMAD R7, R3, 0x100, R0 ;  /* 0x0000010003077824 */ /* 0x010fe400078e0200 */
[----:B------:R-:W-:Y:S02]  /*2120*/  IMAD.MOV.U32 R9, RZ, RZ, RZ ;  /* 0x000000ffff097224 */ /* 0x000fe400078e00ff */
[----:B------:R-:W-:-:S04]  /*2130*/  VIADD R7, R7, 0x600 ;  /* 0x0000060007077836 */ /* 0x000fc80000000000 */
[----:B------:R-:W-:-:S05]  /*2140*/  IMAD.WIDE.U32 R6, R7, 0x8, R4 ;  /* 0x0000000807067825 */ /* 0x000fca00078e0004 */
[----:B------:R4:W-:Y:S02]  /*2150*/  REDG.E.ADD.64.STRONG.GPU desc[UR20][R6.64], R8 ;  /* 0x000000080600798e */ /* 0x0009e4000c12e514 */
.L_x_167:
[----:B------:R-:W-:Y:S05]  /*2160*/  BSYNC.RECONVERGENT B1 ;  /* 0x0000000000017941 */ /* 0x000fea0003800200 */
.L_x_166:
[----:B------:R-:W-:Y:S04]  /*2170*/  BSSY.RECONVERGENT B1, `(.L_x_168) ;  /* 0x0000007000017945 */ /* 0x000fe80003800200 */
[----:B------:R-:W-:Y:S05]  /*2180*/  @!P5 BRA `(.L_x_169) ;  /* 0x000000000014d947 */ /* 0x000fea0003800000 */
[----:B----4-:R-:W-:Y:S02]  /*2190*/  IMAD R7, R3, 0x100, R0 ;  /* 0x0000010003077824 */ /* 0x010fe400078e0200 */
[----:B------:R-:W-:Y:S02]  /*21a0*/  IMAD.MOV.U32 R11, RZ, RZ, RZ ;  /* 0x000000ffff0b7224 */ /* 0x000fe400078e00ff */
[----:B------:R-:W-:-:S04]  /*21b0*/  VIADD R7, R7, 0x700 ;  /* 0x0000070007077836 */ /* 0x000fc80000000000 */
[----:B------:R-:W-:-:S05]  /*21c0*/  IMAD.WIDE.U32 R6, R7, 0x8, R4 ;  /* 0x0000000807067825 */ /* 0x000fca00078e0004 */
[----:B------:R4:W-:Y:S02]  /*21d0*/  REDG.E.ADD.64.STRONG.GPU desc[UR20][R6.64], R10 ;  /* 0x0000000a0600798e */ /* 0x0009e4000c12e514 */
.L_x_169:
[----:B------:R-:W-:Y:S05]  /*21e0*/  BSYNC.RECONVERGENT B1 ;  /* 0x0000000000017941 */ /* 0x000fea0003800200 */
.L_x_168:
[----:B------:R-:W-:-:S05]  /*21f0*/  VIADD R3, R3, 0x8 ;  /* 0x0000000803037836 */ /* 0x000fca0000000000 */
[----:B------:R-:W-:-:S13]  /*2200*/  ISETP.NE.AND P0, PT, R3, UR27, PT ;  /* 0x0000001b03007c0c */ /* 0x000fda000bf05270 */
[----:B------:R-:W-:Y:S05]  /*2210*/  @P0 BRA `(.L_x_170) ;  /* 0xfffffff800b00947 */ /* 0x000fea000383ffff */
[----:B------:R-:W-:-:S07]  /*2220*/  IMAD.U32 R5, RZ, RZ, UR27 ;  /* 0x0000001bff057e24 */ /* 0x000fce000f8e00ff */
.L_x_153:
[----:B------:R-:W-:Y:S02]  /*2230*/  UISETP.NE.AND UP0, UPT, UR24, URZ, UPT ;  /* 0x000000ff1800728c */ /* 0x000fe4000bf05270 */
[----:B----4-:R-:W-:Y:S02]  /*2240*/  IMAD.U32 R8, RZ, RZ, UR24 ;  /* 0x00000018ff087e24 */ /* 0x010fe4000f8e00ff */
[----:B------:R-:W-:Y:S02]  /*2250*/  IMAD.U32 R3, RZ, RZ, UR25 ;  /* 0x00000019ff037e24 */ /* 0x000fe4000f8e00ff */
[----:B------:R-:W-:Y:S02]  /*2260*/  VIADD R8, R8, 0xffffffff ;  /* 0xffffffff08087836 */ /* 0x000fe40000000000 */
[----:B------:R-:W-:Y:S01]  /*2270*/  VIADD R3, R3, 0xffffffff ;  /* 0xffffffff03037836 */ /* 0x000fe20000000000 */
[----:B------:R-:W-:Y:S06]  /*2280*/  BRA.U !UP0, `(.L_x_171) ;  /* 0x0000000508707547 */ /* 0x000fec000b800000 */
[----:B------:R-:W-:-:S13]  /*2290*/  ISETP.GE.U32.AND P0, PT, R8, 0x3, PT ;  /* 0x000000030800780c */ /* 0x000fda0003f06070 */
[----:B------:R-:W-:Y:S05]  /*22a0*/  @!P0 BRA `(.L_x_172) ;  /* 0x0000000000bc8947 */ /* 0x000fea0003800000 */
[----:B------:R-:W-:Y:S01]  /*22b0*/  IMAD R7, R5, 0x400, R2 ;  /* 0x0000040005077824 */ /* 0x000fe200078e0202 */
[----:B------:R-:W-:Y:S04]  /*22c0*/  BSSY.RECONVERGENT B1, `(.L_x_173) ;  /* 0x000000f000017945 */ /* 0x000fe80003800200 */
[----:B------:R-:W4:Y:S04]  /*22d0*/  LDS R12, [R7] ;  /* 0x00000000070c7984 */ /* 0x000f280000000800 */
[----:B------:R-:W5:Y:S04]  /*22e0*/  LDS R9, [R7+0x400] ;  /* 0x0004000007097984 */ /* 0x000f680000000800 */
[----:B------:R-:W0:Y:S04]  /*22f0*/  LDS R6, [R7+0x800] ;  /* 0x0008000007067984 */ /* 0x000e280000000800 */
[----:B-1----:R-:W1:Y:S01]  /*2300*/  LDS R4, [R7+0xc00] ;  /* 0x000c000007047984 */ /* 0x002e620000000800 */
[----:B----4-:R-:W-:-:S02]  /*2310*/  ISETP.NE.AND P0, PT, R12, RZ, PT ;  /* 0x000000ff0c00720c */ /* 0x010fc40003f05270 */
[----:B-----5:R-:W-:Y:S02]  /*2320*/  ISETP.NE.AND P1, PT, R9, RZ, PT ;  /* 0x000000ff0900720c */ /* 0x020fe40003f25270 */
[----:B0-----:R-:W-:Y:S02]  /*2330*/  ISETP.NE.AND P2, PT, R6, RZ, PT ;  /* 0x000000ff0600720c */ /* 0x001fe40003f45270 */
[----:B-1----:R-:W-:-:S07]  /*2340*/  ISETP.NE.AND P3, PT, R4, RZ, PT ;  /* 0x000000ff0400720c */ /* 0x002fce0003f65270 */
[----:B------:R-:W-:Y:S06]  /*2350*/  @!P0 BRA `(.L_x_174) ;  /* 0x0000000000148947 */ /* 0x000fec0003800000 */
[----:B------:R-:W0:Y:S01]  /*2360*/  LDC.64 R10, c[0x0][0x380] ;  /* 0x0000e000ff0a7b82 */ /* 0x000e220000000a00 */
[----:B------:R-:W-:Y:S02]  /*2370*/  IMAD R7, R5, 0x100, R0 ;  /* 0x0000010005077824 */ /* 0x000fe400078e0200 */
[----:B------:R-:W-:Y:S02]  /*2380*/  IMAD.MOV.U32 R13, RZ, RZ, RZ ;  /* 0x000000ffff0d7224 */ /* 0x000fe400078e00ff */
[----:B0-----:R-:W-:-:S05]  /*2390*/  IMAD.WIDE.U32 R10, R7, 0x8, R10 ;  /* 0x00000008070a7825 */ /* 0x001fca00078e000a */
[----:B------:R0:W-:Y:S02]  /*23a0*/  REDG.E.ADD.64.STRONG.GPU desc[UR20][R10.64], R12 ;  /* 0x0000000c0a00798e */ /* 0x0001e4000c12e514 */
.L_x_174:
[----:B------:R-:W-:Y:S05]  /*23b0*/  BSYNC.RECONVERGENT B1 ;  /* 0x0000000000017941 */ /* 0x000fea0003800200 */
.L_x_173:
[----:B------:R-:W-:Y:S04]  /*23c0*/  BSSY.RECONVERGENT B1, `(.L_x_175) ;  /* 0x0000009000017945 */ /* 0x000fe80003800200 */
[----:B------:R-:W-:Y:S05]  /*23d0*/  @!P1 BRA `(.L_x_176) ;  /* 0x00000000001c9947 */ /* 0x000fea0003800000 */
[----:B0-----:R-:W0:Y:S01]  /*23e0*/  LDC.64 R10, c[0x0][0x380] ;  /* 0x0000e000ff0a7b82 */ /* 0x001e220000000a00 */
[----:B------:R-:W-:Y:S02]  /*23f0*/  IMAD R7, R5, 0x100, R0 ;  /* 0x0000010005077824 */ /* 0x000fe400078e0200 */
[----:B------:R-:W-:Y:S02]  /*2400*/  IMAD.MOV.U32 R12, RZ, RZ, R9 ;  /* 0x000000ffff0c7224 */ /* 0x000fe400078e0009 */
[----:B------:R-:W-:Y:S02]  /*2410*/  VIADD R7, R7, 0x100 ;  /* 0x0000010007077836 */ /* 0x000fe40000000000 */
[----:B------:R-:W-:Y:S02]  /*2420*/  IMAD.MOV.U32 R13, RZ, RZ, RZ ;  /* 0x000000ffff0d7224 */ /* 0x000fe400078e00ff */
[----:B0-----:R-:W-:-:S05]  /*2430*/  IMAD.WIDE.U32 R10, R7, 0x8, R10 ;  /* 0x00000008070a7825 */ /* 0x001fca00078e000a */
[----:B------:R1:W-:Y:S02]  /*2440*/  REDG.E.ADD.64.STRONG.GPU desc[UR20][R10.64], R12 ;  /* 0x0000000c0a00798e */ /* 0x0003e4000c12e514 */
.L_x_176:
[----:B------:R-:W-:Y:S05]  /*2450*/  BSYNC.RECONVERGENT B1 ;  /* 0x0000000000017941 */ /* 0x000fea0003800200 */
.L_x_175:
[----:B------:R-:W-:Y:S04]  /*2460*/  BSSY.RECONVERGENT B1, `(.L_x_177) ;  /* 0x0000008000017945 */ /* 0x000fe80003800200 */
[----:B------:R-:W-:Y:S05]  /*2470*/  @!P2 BRA `(.L_x_178) ;  /* 0x000000000018a947 */ /* 0x000fea0003800000 */
[----:B01----:R-:W0:Y:S01]  /*2480*/  LDC.64 R10, c[0x0][0x380] ;  /* 0x0000e000ff0a7b82 */ /* 0x003e220000000a00 */
[----:B------:R-:W-:-:S04]  /*2490*/  IMAD R7, R5, 0x100, R0 ;  /* 0x0000010005077824 */ /* 0x000fc800078e0200 */
[----:B------:R-:W-:-:S04]  /*24a0*/  VIADD R7, R7, 0x200 ;  /* 0x0000020007077836 */ /* 0x000fc80000000000 */
[----:B0-----:R-:W-:-:S04]  /*24b0*/  IMAD.WIDE.U32 R10, R7, 0x8, R10 ;  /* 0x00000008070a7825 */ /* 0x001fc800078e000a */
[----:B------:R-:W-:-:S05]  /*24c0*/  IMAD.MOV.U32 R7, RZ, RZ, RZ ;  /* 0x000000ffff077224 */ /* 0x000fca00078e00ff */
[----:B------:R4:W-:Y:S02]  /*24d0*/  REDG.E.ADD.64.STRONG.GPU desc[UR20][R10.64], R6 ;  /* 0x000000060a00798e */ /* 0x0009e4000c12e514 */
.L_x_178:
[----:B------:R-:W-:Y:S05]  /*24e0*/  BSYNC.RECONVERGENT B1 ;  /* 0x0000000000017941 */ /* 0x000fea0003800200 */
.L_x_177:
[----:B------:R-:W-:Y:S04]  /*24f0*/  BSSY.RECONVERGENT B1, `(.L_x_179) ;  /* 0x0000009000017945 */ /* 0x000fe80003800200 */
[----:B------:R-:W-:Y:S05]  /*2500*/  @!P3 BRA `(.L_x_180) ;  /* 0x00000000001cb947 */ /* 0x000fea0003800000 */
[----:B----4-:R-:W4:Y:S01]  /*2510*/  LDC.64 R6, c[0x0][0x380] ;  /* 0x0000e000ff067b82 */ /* 0x010f220000000a00 */
[----:B------:R-:W-:Y:S02]  /*2520*/  IMAD R9, R5, 0x100, R0 ;  /* 0x0000010005097824 */ /* 0x000fe400078e0200 */
[----:B01----:R-:W-:Y:S02]  /*2530*/  IMAD.MOV.U32 R10, RZ, RZ, R4 ;  /* 0x000000ffff0a7224 */ /* 0x003fe400078e0004 */
[----:B------:R-:W-:Y:S02]  /*2540*/  VIADD R9, R9, 0x300 ;  /* 0x0000030009097836 */ /* 0x000fe40000000000 */
[----:B------:R-:W-:Y:S02]  /*2550*/  IMAD.MOV.U32 R11, RZ, RZ, RZ ;  /* 0x000000ffff0b7224 */ /* 0x000fe400078e00ff */
[----:B----4-:R-:W-:-:S05]  /*2560*/  IMAD.WIDE.U32 R6, R9, 0x8, R6 ;  /* 0x0000000809067825 */ /* 0x010fca00078e0006 */
[----:B------:R0:W-:Y:S02]  /*2570*/  REDG.E.ADD.64.STRONG.GPU desc[UR20][R6.64], R10 ;  /* 0x0000000a0600798e */ /* 0x0001e4000c12e514 */
.L_x_180:
[----:B------:R-:W-:Y:S05]  /*2580*/  BSYNC.RECONVERGENT B1 ;  /* 0x0000000000017941 */ /* 0x000fea0003800200 */
.L_x_179:
[----:B------:R-:W-:-:S07]  /*2590*/  VIADD R5, R5, 0x4 ;  /* 0x0000000405057836 */ /* 0x000fce0000000000 */
.L_x_172:
[----:B------:R-:W-:Y:S01]  /*25a0*/  UISETP.NE.AND UP0, UPT, UR25, URZ, UPT ;  /* 0x000000ff1900728c */ /* 0x000fe2000bf05270 */
[----:B------:R-:W-:Y:S08]  /*25b0*/  BSSY.RECONVERGENT B1, `(.L_x_171) ;  /* 0x0000029000017945 */ /* 0x000ff00003800200 */
[----:B------:R-:W-:Y:S05]  /*25c0*/  BRA.U !UP0, `(.L_x_181) ;  /* 0x00000001089c7547 */ /* 0x000fea000b800000 */
[----:B------:R-:W-:-:S13]  /*25d0*/  ISETP.NE.AND P0, PT, R3, RZ, PT ;  /* 0x000000ff0300720c */ /* 0x000fda0003f05270 */
[----:B------:R-:W-:Y:S05]  /*25e0*/  @!P0 BRA `(.L_x_182) ;  /* 0x0000000000648947 */ /* 0x000fea0003800000 */
[----:B0---4-:R-:W-:Y:S01]  /*25f0*/  IMAD R6, R5, 0x400, R2 ;  /* 0x0000040005067824 */ /* 0x011fe200078e0202 */
[----:B------:R-:W-:Y:S04]  /*2600*/  BSSY.RECONVERGENT B2, `(.L_x_183) ;  /* 0x000000c000027945 */ /* 0x000fe80003800200 */
[----:B-1----:R-:W0:Y:S04]  /*2610*/  LDS R4, [R6] ;  /* 0x0000000006047984 */ /* 0x002e280000000800 */
[----:B------:R-:W1:Y:S01]  /*2620*/  LDS R9, [R6+0x400] ;  /* 0x0004000006097984 */ /* 0x000e620000000800 */
[----:B0-----:R-:W-:-:S02]  /*2630*/  ISETP.NE.AND P0, PT, R4, RZ, PT ;  /* 0x000000ff0400720c */ /* 0x001fc40003f05270 */
[----:B-1----:R-:W-:-:S11]  /*2640*/  ISETP.NE.AND P1, PT, R9, RZ, PT ;  /* 0x000000ff0900720c */ /* 0x002fd60003f25270 */
[----:B------:R-:W-:Y:S05]  /*2650*/  @!P0 BRA `(.L_x_184) ;  /* 0x0000000000188947 */ /* 0x000fea0003800000 */
[----:B------:R-:W0:Y:S01]  /*2660*/  LDC.64 R6, c[0x0][0x380] ;  /* 0x0000e000ff067b82 */ /* 0x000e220000000a00 */
[----:B------:R-:W-:-:S04]  /*2670*/  IMAD R11, R5, 0x100, R0 ;  /* 0x00000100050b7824 */ /* 0x000fc800078e0200 */
[----:B0-----:R-:W-:-:S04]  /*2680*/  IMAD.WIDE.U32 R10, R11, 0x8, R6 ;  /* 0x000000080b0a7825 */ /* 0x001fc800078e0006 */
[----:B------:R-:W-:Y:S02]  /*2690*/  IMAD.MOV.U32 R6, RZ, RZ, R4 ;  /* 0x000000ffff067224 */ /* 0x000fe400078e0004 */
[----:B------:R-:W-:-:S05]  /*26a0*/  IMAD.MOV.U32 R7, RZ, RZ, RZ ;  /* 0x000000ffff077224 */ /* 0x000fca00078e00ff */
[----:B------:R0:W-:Y:S02]  /*26b0*/  REDG.E.ADD.64.STRONG.GPU desc[UR20][R10.64], R6 ;  /* 0x000000060a00798e */ /* 0x0001e4000c12e514 */
.L_x_184:
[----:B------:R-:W-:Y:S05]  /*26c0*/  BSYNC.RECONVERGENT B2 ;  /* 0x0000000000027941 */ /* 0x000fea0003800200 */
.L_x_183:
[----:B------:R-:W-:Y:S04]  /*26d0*/  BSSY.RECONVERGENT B2, `(.L_x_185) ;  /* 0x0000009000027945 */ /* 0x000fe80003800200 */
[----:B------:R-:W-:Y:S05]  /*26e0*/  @!P1 BRA `(.L_x_186) ;  /* 0x00000000001c9947 */ /* 0x000fea0003800000 */
[----:B0-----:R-:W0:Y:S01]  /*26f0*/  LDC.64 R6, c[0x0][0x380] ;  /* 0x0000e000ff067b82 */ /* 0x001e220000000a00 */
[----:B------:R-:W-:-:S04]  /*2700*/  IMAD R4, R5, 0x100, R0 ;  /* 0x0000010005047824 */ /* 0x000fc800078e0200 */
[----:B------:R-:W-:-:S04]  /*2710*/  VIADD R11, R4, 0x100 ;  /* 0x00000100040b7836 */ /* 0x000fc80000000000 */
[----:B0-----:R-:W-:-:S04]  /*2720*/  IMAD.WIDE.U32 R10, R11, 0x8, R6 ;  /* 0x000000080b0a7825 */ /* 0x001fc800078e0006 */
[----:B------:R-:W-:Y:S02]  /*2730*/  IMAD.MOV.U32 R6, RZ, RZ, R9 ;  /* 0x000000ffff067224 */ /* 0x000fe400078e0009 */
[----:B------:R-:W-:-:S05]  /*2740*/  IMAD.MOV.U32 R7, RZ, RZ, RZ ;  /* 0x000000ffff077224 */ /* 0x000fca00078e00ff */
[----:B------:R1:W-:Y:S02]  /*2750*/  REDG.E.ADD.64.STRONG.GPU desc[UR20][R10.64], R6 ;  /* 0x000000060a00798e */ /* 0x0003e4000c12e514 */
.L_x_186:
[----:B------:R-:W-:Y:S05]  /*2760*/  BSYNC.RECONVERGENT B2 ;  /* 0x0000000000027941 */ /* 0x000fea0003800200 */
.L_x_185:
[----:B------:R-:W-:-:S07]  /*2770*/  VIADD R5, R5, 0x2 ;  /* 0x0000000205057836 */ /* 0x000fce0000000000 */
.L_x_182:
[----:B------:R-:W-:-:S09]  /*2780*/  UISETP.NE.AND UP0, UPT, UR9, URZ, UPT ;  /* 0x000000ff0900728c */ /* 0x000fd2000bf05270 */
[----:B------:R-:W-:Y:S05]  /*2790*/  BRA.U !UP0, `(.L_x_181) ;  /* 0x0000000108287547 */ /* 0x000fea000b800000 */
[----:B-1----:R-:W-:-:S05]  /*27a0*/  IMAD R4, R5, 0x400, R2 ;  /* 0x0000040005047824 */ /* 0x002fca00078e0202 */
[----:B------:R-:W1:Y:S02]  /*27b0*/  LDS R9, [R4] ;  /* 0x0000000004097984 */ /* 0x000e640000000800 */
[----:B-1----:R-:W-:-:S13]  /*27c0*/  ISETP.NE.AND P0, PT, R9, RZ, PT ;  /* 0x000000ff0900720c */ /* 0x002fda0003f05270 */
[----:B------:R-:W-:Y:S05]  /*27d0*/  @!P0 BRA `(.L_x_181) ;  /* 0x0000000000188947 */ /* 0x000fea0003800000 */
[----:B0---4-:R-:W0:Y:S01]  /*27e0*/  LDC.64 R6, c[0x0][0x380] ;  /* 0x0000e000ff067b82 */ /* 0x011e220000000a00 */
[----:B------:R-:W-:-:S04]  /*27f0*/  IMAD R5, R5, 0x100, R0 ;  /* 0x0000010005057824 */ /* 0x000fc800078e0200 */
[----:B0-----:R-:W-:-:S04]  /*2800*/  IMAD.WIDE.U32 R4, R5, 0x8, R6 ;  /* 0x0000000805047825 */ /* 0x001fc800078e0006 */
[----:B------:R-:W-:Y:S02]  /*2810*/  IMAD.MOV.U32 R6, RZ, RZ, R9 ;  /* 0x000000ffff067224 */ /* 0x000fe400078e0009 */
[----:B------:R-:W-:-:S05]  /*2820*/  IMAD.MOV.U32 R7, RZ, RZ, RZ ;  /* 0x000000ffff077224 */ /* 0x000fca00078e00ff */
[----:B------:R0:W-:Y:S02]  /*2830*/  REDG.E.ADD.64.STRONG.GPU desc[UR20][R4.64], R6 ;  /* 0x000000060400798e */ /* 0x0001e4000c12e514 */
.L_x_181:
[----:B------:R-:W-:Y:S05]  /*2840*/  BSYNC.RECONVERGENT B1 ;  /* 0x0000000000017941 */ /* 0x000fea0003800200 */
.L_x_171:
[----:B------:R-:W-:-:S13]  /*2850*/  ISETP.GT.U32.AND P0, PT, R0, 0x7f, PT ;  /* 0x0000007f0000780c */ /* 0x000fda0003f04070 */
[----:B------:R-:W-:Y:S05]  /*2860*/  @P0 BRA `(.L_x_152) ;  /* 0x00000008008c0947 */ /* 0x000fea0003800000 */
[----:B------:R-:W-:Y:S01]  /*2870*/  UISETP.GE.U32.AND UP0, UPT, UR22, 0x7, UPT ;  /* 0x000000071600788c */ /* 0x000fe2000bf06070 */
[----:B0-----:R-:W-:-:S08]  /*2880*/  IMAD.MOV.U32 R5, RZ, RZ, RZ ;  /* 0x000000ffff057224 */ /* 0x001fd000078e00ff */
[----:B------:R-:W-:Y:S05]  /*2890*/  BRA.U !UP0, `(.L_x_187) ;  /* 0x0000000508147547 */ /* 0x000fea000b800000 */
[----:B-1----:R-:W0:Y:S01]  /*28a0*/  LDC.64 R4, c[0x0][0x380] ;  /* 0x0000e000ff047b82 */ /* 0x002e220000000a00 */
[----:B------:R-:W-:-:S07]  /*28b0*/  IMAD.MOV.U32 R9, RZ, RZ, RZ ;  /* 0x000000ffff097224 */ /* 0x000fce00078e00ff */
.L_x_204:
[C---:B0---4-:R-:W-:Y:S01]  /*28c0*/  IMAD R11, R9.reuse, 0x400, R2 ;  /* 0x00000400090b7824 */ /* 0x051fe200078e0202 */
[----:B------:R-:W-:Y:S01]  /*28d0*/  BSSY.RECONVERGENT B1, `(.L_x_188) ;  /* 0x0000011000017945 */ /* 0x000fe20003800200 */
[C---:B-123--:R-:W-:Y:S02]  /*28e0*/  IMAD R7, R9.reuse, 0x100, R0 ;  /* 0x0000010009077824 */ /* 0x04efe400078e0200 */
[----:B------:R-:W-:Y:S01]  /*28f0*/  VIADD R9, R9, 0x8 ;  /* 0x0000000809097836 */ /* 0x000fe20000000000 */
[----:B---3--:R-:W1:Y:S01]  /*2900*/  LDS R14, [R11+0x200] ;  /* 0x000200000b0e7984 */ /* 0x008e620000000800 */
[----:B0-----:R-:W-:-:S03]  /*2910*/  IMAD.WIDE.U32 R6, R7, 0x8, R4 ;  /* 0x0000000807067825 */ /* 0x001fc600078e0004 */
[----:B------:R-:W0:Y:S04]  /*2920*/  LDS R13, [R11+0x600] ;  /* 0x000600000b0d7984 */ /* 0x000e280000000800 */
[----:B--2---:R2:W3:Y:S04]  /*2930*/  LDS R17, [R11+0xa00] ;  /* 0x000a00000b117984 */ /* 0x0044e80000000800 */
[----:B------:R2:W4:Y:S04]  /*2940*/  LDS R18, [R11+0xe00] ;  /* 0x000e00000b127984 */ /* 0x0005280000000800 */
[----:B------:R2:W2:Y:S04]  /*2950*/  LDS R19, [R11+0x1200] ;  /* 0x001200000b137984 */ /* 0x0004a80000000800 */
[----:B------:R0:W2:Y:S04]  /*2960*/  LDS R16, [R11+0x1600] ;  /* 0x001600000b107984 */ /* 0x0000a80000000800 */
[----:B------:R0:W2:Y:S04]  /*2970*/  LDS R12, [R11+0x1a00] ;  /* 0x001a00000b0c7984 */ /* 0x0000a80000000800 */
[----:B------:R0:W2:Y:S01]  /*2980*/  LDS R10, [R11+0x1e00] ;  /* 0x001e00000b0a7984 */ /* 0x0000a20000000800 */
[----:B-1----:R-:W-:-:S02]  /*2990*/  ISETP.NE.AND P0, PT, R14, RZ, PT ;  /* 0x000000ff0e00720c */ /* 0x002fc40003f05270 */
[----:B0-----:R-:W-:-:S11]  /*29a0*/  ISETP.NE.AND P1, PT, R13, RZ, PT ;  /* 0x000000ff0d00720c */ /* 0x001fd60003f25270 */
[----:B---34-:R-:W-:Y:S05]  /*29b0*/  @!P0 BRA `(.L_x_189) ;  /* 0x0000000000088947 */ /* 0x018fea0003800000 */
[----:B------:R-:W-:-:S05]  /*29c0*/  IMAD.MOV.U32 R15, RZ, RZ, RZ ;  /* 0x000000ffff0f7224 */ /* 0x000fca00078e00ff */
[----:B------:R0:W-:Y:S02]  /*29d0*/  REDG.E.ADD.64.STRONG.GPU desc[UR20][R6.64+0x400], R14 ;  /* 0x0004000e0600798e */ /* 0x0001e4000c12e514 */
.L_x_189:
[----:B------:R-:W-:Y:S05]  /*29e0*/  BSYNC.RECONVERGENT B1 ;  /* 0x0000000000017941 */ /* 0x000fea0003800200 */
.L_x_188:
[----:B------:R-:W-:Y:S04]  /*29f0*/  BSSY.RECONVERGENT B1, `(.L_x_190) ;  /* 0x0000005000017945 */ /* 0x000fe80003800200 */
[----:B------:R-:W-:Y:S05]  /*2a00*/  @!P1 BRA `(.L_x_191) ;  /* 0x00000000000c9947 */ /* 0x000fea0003800000 */
[----:B0-----:R-:W-:Y:S02]  /*2a10*/  IMAD.MOV.U32 R14, RZ, RZ, R13 ;  /* 0x000000ffff0e7224 */ /* 0x001fe400078e000d */
[----:B------:R-:W-:-:S05]  /*2a20*/  IMAD.MOV.U32 R15, RZ, RZ, RZ ;  /* 0x000000ffff0f7224 */ /* 0x000fca00078e00ff */
[----:B------:R1:W-:Y:S02]  /*2a30*/  REDG.E.ADD.64.STRONG.GPU desc[UR20][R6.64+0xc00], R14 ;  /* 0x000c000e0600798e */ /* 0x0003e4000c12e514 */
.L_x_191:
[----:B------:R-:W-:Y:S05]  /*2a40*/  BSYNC.RECONVERGENT B1 ;  /* 0x0000000000017941 */ /* 0x000fea0003800200 */
.L_x_190:
[----:B------:R-:W-:Y:S01]  /*2a50*/  ISETP.NE.AND P6, PT, R17, RZ, PT ;  /* 0x000000ff1100720c */ /* 0x000fe20003fc5270 */
[----:B------:R-:W-:Y:S01]  /*2a60*/  BSSY.RECONVERGENT B1, `(.L_x_192) ;  /* 0x000000b000017945 */ /* 0x000fe20003800200 */
[----:B------:R-:W-:Y:S02]  /*2a70*/  ISETP.NE.AND P0, PT, R9, UR27, PT ;  /* 0x0000001b09007c0c */ /* 0x000fe4000bf05270 */
[----:B------:R-:W-:Y:S02]  /*2a80*/  ISETP.NE.AND P1, PT, R18, RZ, PT ;  /* 0x000000ff1200720c */ /* 0x000fe40003f25270 */
[----:B--2---:R-:W-:Y:S02]  /*2a90*/  ISETP.NE.AND P2, PT, R19, RZ, PT ;  /* 0x000000ff1300720c */ /* 0x004fe40003f45270 */
[----:B------:R-:W-:Y:S02]  /*2aa0*/  ISETP.NE.AND P3, PT, R16, RZ, PT ;  /* 0x000000ff1000720c */ /* 0x000fe40003f65270 */
[----:B------:R-:W-:-:S02]  /*2ab0*/  ISETP.NE.AND P4, PT, R12, RZ, PT ;  /* 0x000000ff0c00720c */ /* 0x000fc40003f85270 */
[----:B------:R-:W-:Y:S01]  /*2ac0*/  ISETP.NE.AND P5, PT, R10, RZ, PT ;  /* 0x000000ff0a00720c */ /* 0x000fe20003fa5270 */
[----:B------:R-:W-:-:S12]  /*2ad0*/  @!P6 BRA `(.L_x_193) ;  /* 0x00000000000ce947 */ /* 0x000fd80003800000 */
[----:B01----:R-:W-:Y:S02]  /*2ae0*/  IMAD.MOV.U32 R14, RZ, RZ, R17 ;  /* 0x000000ffff0e7224 */ /* 0x003fe400078e0011 */
[----:B------:R-:W-:-:S05]  /*2af0*/  IMAD.MOV.U32 R15, RZ, RZ, RZ ;  /* 0x000000ffff0f7224 */ /* 0x000fca00078e00ff */
[----:B------:R2:W-:Y:S02]  /*2b00*/  REDG.E.ADD.64.STRONG.GPU desc[UR20][R6.64+0x1400], R14 ;  /* 0x0014000e0600798e */ /* 0x0005e4000c12e514 */
.L_x_193:
[----:B------:R-:W-:Y:S05]  /*2b10*/  BSYNC.RECONVERGENT B1 ;  /* 0x0000000000017941 */ /* 0x000fea0003800200 */
.L_x_192:
[----:B------:R-:W-:Y:S04]  /*2b20*/  BSSY.RECONVERGENT B1, `(.L_x_194) ;  /* 0x0000005000017945 */ /* 0x000fe80003800200 */
[----:B------:R-:W-:Y:S05]  /*2b30*/  @!P1 BRA `(.L_x_195) ;  /* 0x00000000000c9947 */ /* 0x000fea0003800000 */
[----:B012---:R-:W-:Y:S02]  /*2b40*/  IMAD.MOV.U32 R14, RZ, RZ, R18 ;  /* 0x000000ffff0e7224 */ /* 0x007fe400078e0012 */
[----:B------:R-:W-:-:S05]  /*2b50*/  IMAD.MOV.U32 R15, RZ, RZ, RZ ;  /* 0x000000ffff0f7224 */ /* 0x000fca00078e00ff */
[----:B------:R3:W-:Y:S02]  /*2b60*/  REDG.E.ADD.64.STRONG.GPU desc[UR20][R6.64+0x1c00], R14 ;  /* 0x001c000e0600798e */ /* 0x0007e4000c12e514 */
.L_x_195:
[----:B------:R-:W-:Y:S05]  /*2b70*/  BSYNC.RECONVERGENT B1 ;  /* 0x0000000000017941 */ /* 0x000fea0003800200 */
.L_x_194:
[----:B------:R-:W-:Y:S04]  /*2b80*/  BSSY.RECONVERGENT B1, `(.L_x_196) ;  /* 0x0000005000017945 */ /* 0x000fe80003800200 */
[----:B------:R-:W-:Y:S05]  /*2b90*/  @!P2 BRA `(.L_x_197) ;  /* 0x00000000000ca947 */ /* 0x000fea0003800000 */
[----:B0123--:R-:W-:Y:S02]  /*2ba0*/  IMAD.MOV.U32 R14, RZ, RZ, R19 ;  /* 0x000000ffff0e7224 */ /* 0x00ffe400078e0013 */
[----:B------:R-:W-:-:S05]  /*2bb0*/  IMAD.MOV.U32 R15, RZ, RZ, RZ ;  /* 0x000000ffff0f7224 */ /* 0x000fca00078e00ff */
[----:B------:R4:W-:Y:S02]  /*2bc0*/  REDG.E.ADD.64.STRONG.GPU desc[UR20][R6.64+0x2400], R14 ;  /* 0x0024000e0600798e */ /* 0x0009e4000c12e514 */
.L_x_197:
[----:B------:R-:W-:Y:S05]  /*2bd0*/  BSYNC.RECONVERGENT B1 ;  /* 0x0000000000017941 */ /* 0x000fea0003800200 */
.L_x_196:
[----:B------:R-:W-:Y:S04]  /*2be0*/  BSSY.RECONVERGENT B1, `(.L_x_198) ;  /* 0x0000004000017945 */ /* 0x000fe80003800200 */
[----:B------:R-:W-:Y:S05]  /*2bf0*/  @!P3 BRA `(.L_x_199) ;  /* 0x000000000008b947 */ /* 0x000fea0003800000 */
[----:B------:R-:W-:-:S05]  /*2c00*/  IMAD.MOV.U32 R17, RZ, RZ, RZ ;  /* 0x000000ffff117224 */ /* 0x000fca00078e00ff */
[----:B------:R0:W-:Y:S02]  /*2c10*/  REDG.E.ADD.64.STRONG.GPU desc[UR20][R6.64+0x2c00], R16 ;  /* 0x002c00100600798e */ /* 0x0001e4000c12e514 */
.L_x_199:
[----:B------:R-:W-:Y:S05]  /*2c20*/  BSYNC.RECONVERGENT B1 ;  /* 0x0000000000017941 */ /* 0x000fea0003800200 */
.L_x_198:
[----:B------:R-:W-:Y:S04]  /*2c30*/  BSSY.RECONVERGENT B1, `(.L_x_200) ;  /* 0x0000004000017945 */ /* 0x000fe80003800200 */
[----:B------:R-:W-:Y:S05]  /*2c40*/  @!P4 BRA `(.L_x_201) ;  /* 0x000000000008c947 */ /* 0x000fea0003800000 */
[----:B------:R-:W-:-:S05]  /*2c50*/  IMAD.MOV.U32 R13, RZ, RZ, RZ ;  /* 0x000000ffff0d7224 */ /* 0x000fca00078e00ff */
[----:B------:R0:W-:Y:S02]  /*2c60*/  REDG.E.ADD.64.STRONG.GPU desc[UR20][R6.64+0x3400], R12 ;  /* 0x0034000c0600798e */ /* 0x0001e4000c12e514 */
.L_x_201:
[----:B------:R-:W-:Y:S05]  /*2c70*/  BSYNC.RECONVERGENT B1 ;  /* 0x0000000000017941 */ /* 0x000fea0003800200 */
.L_x_200:
[----:B------:R-:W-:Y:S04]  /*2c80*/  BSSY.RECONVERGENT B1, `(.L_x_202) ;  /* 0x0000004000017945 */ /* 0x000fe80003800200 */
[----:B------:R-:W-:Y:S05]  /*2c90*/  @!P5 BRA `(.L_x_203) ;  /* 0x000000000008d947 */ /* 0x000fea0003800000 */
[----:B------:R-:W-:-:S05]  /*2ca0*/  IMAD.MOV.U32 R11, RZ, RZ, RZ ;  /* 0x000000ffff0b7224 */ /* 0x000fca00078e00ff */
[----:B------:R0:W-:Y:S02]  /*2cb0*/  REDG.E.ADD.64.STRONG.GPU desc[UR20][R6.64+0x3c00], R10 ;  /* 0x003c000a0600798e */ /* 0x0001e4000c12e514 */
.L_x_203:
[----:B------:R-:W-:Y:S05]  /*2cc0*/  BSYNC.RECONVERGENT B1 ;  /* 0x0000000000017941 */ /* 0x000fea0003800200 */
.L_x_202:
[----:B------:R-:W-:Y:S05]  /*2cd0*/  @P0 BRA `(.L_x_204) ;  /* 0xfffffff800f80947 */ /* 0x000fea000383ffff */
[----:B------:R-:W-:-:S07]  /*2ce0*/  IMAD.U32 R5, RZ, RZ, UR27 ;  /* 0x0000001bff057e24 */ /* 0x000fce000f8e00ff */
.L_x_187:
[----:B------:R-:W-:-:S09]  /*2cf0*/  UISETP.NE.AND UP0, UPT, UR24, URZ, UPT ;  /* 0x000000ff1800728c */ /* 0x000fd2000bf05270 */
[----:B------:R-:W-:Y:S05]  /*2d00*/  BRA.U !UP0, `(.L_x_152) ;  /* 0x0000000508647547 */ /* 0x000fea000b800000 */
[----:B------:R-:W-:-:S13]  /*2d10*/  ISETP.GE.U32.AND P0, PT, R8, 0x3, PT ;  /* 0x000000030800780c */ /* 0x000fda0003f06070 */
[----:B------:R-:W-:Y:S05]  /*2d20*/  @!P0 BRA `(.L_x_205) ;  /* 0x0000000000bc8947 */ /* 0x000fea0003800000 */
[----:B01234-:R-:W-:Y:S01]  /*2d30*/  IMAD R7, R5, 0x400, R2 ;  /* 0x0000040005077824 */ /* 0x01ffe200078e0202 */
[----:B------:R-:W-:Y:S04]  /*2d40*/  BSSY.RECONVERGENT B1, `(.L_x_206) ;  /* 0x000000f000017945 */ /* 0x000fe80003800200 */
[----:B------:R-:W0:Y:S04]  /*2d50*/  LDS R10, [R7+0x200] ;  /* 0x00020000070a7984 */ /* 0x000e280000000800 */
[----:B------:R-:W1:Y:S04]  /*2d60*/  LDS R12, [R7+0x600] ;  /* 0x00060000070c7984 */ /* 0x000e680000000800 */
[----:B------:R-:W2:Y:S04]  /*2d70*/  LDS R6, [R7+0xa00] ;  /* 0x000a000007067984 */ /* 0x000ea80000000800 */
[----:B------:R-:W3:Y:S01]  /*2d80*/  LDS R4, [R7+0xe00] ;  /* 0x000e000007047984 */ /* 0x000ee20000000800 */
[----:B0-----:R-:W-:-:S02]  /*2d90*/  ISETP.NE.AND P0, PT, R10, RZ, PT ;  /* 0x000000ff0a00720c */ /* 0x001fc40003f05270 */
[----:B-1----:R-:W-:Y:S02]  /*2da0*/  ISETP.NE.AND P1, PT, R12, RZ, PT ;  /* 0x000000ff0c00720c */ /* 0x002fe40003f25270 */
[----:B--2---:R-:W-:Y:S02]  /*2db0*/  ISETP.NE.AND P2, PT, R6, RZ, PT ;  /* 0x000000ff0600720c */ /* 0x004fe40003f45270 */
[----:B---3--:R-:W-:-:S07]  /*2dc0*/  ISETP.NE.AND P3, PT, R4, RZ, PT ;  /* 0x000000ff0400720c */ /* 0x008fce0003f65270 */
[----:B------:R-:W-:Y:S06]  /*2dd0*/  @!P0 BRA `(.L_x_207) ;  /* 0x0000000000148947 */ /* 0x000fec0003800000 */
[----:B------:R-:W0:Y:S01]  /*2de0*/  LDC.64 R8, c[0x0][0x380] ;  /* 0x0000e000ff087b82 */ /* 0x000e220000000a00 */
[----:B------:R-:W-:Y:S02]  /*2df0*/  IMAD R7, R5, 0x100, R0 ;  /* 0x0000010005077824 */ /* 0x000fe400078e0200 */
[----:B------:R-:W-:Y:S02]  /*2e00*/  IMAD.MOV.U32 R11, RZ, RZ, RZ ;  /* 0x000000ffff0b7224 */ /* 0x000fe400078e00ff */
[----:B0-----:R-:W-:-:S05]  /*2e10*/  IMAD.WIDE.U32 R8, R7, 0x8, R8 ;  /* 0x0000000807087825 */ /* 0x001fca00078e0008 */
[----:B------:R0:W-:Y:S02]  /*2e20*/  REDG.E.ADD.64.STRONG.GPU desc[UR20][R8.64+0x400], R10 ;  /* 0x0004000a0800798e */ /* 0x0001e4000c12e514 */
.L_x_207:
[----:B------:R-:W-:Y:S05]  /*2e30*/  BSYNC.RECONVERGENT B1 ;  /* 0x0000000000017941 */ /* 0x000fea0003800200 */
.L_x_206:
        /* <DEDUP_REMOVED lines=9> */
.L_x_209:
[----:B------:R-:W-:Y:S05]  /*2ed0*/  BSYNC.RECONVERGENT B1 ;  /* 0x0000000000017941 */ /* 0x000fea0003800200 */
.L_x_208:
        /* <DEDUP_REMOVED lines=8> */
.L_x_211:
[----:B------:R-:W-:Y:S05]  /*2f60*/  BSYNC.RECONVERGENT B1 ;  /* 0x0000000000017941 */ /* 0x000fea0003800200 */
.L_x_210:
[----:B------:R-:W-:Y:S04]  /*2f70*/  BSSY.RECONVERGENT B1, `(.L_x_212) ;  /* 0x0000009000017945 */ /* 0x000fe80003800200 */
[----:B------:R-:W-:Y:S05]  /*2f80*/  @!P3 BRA `(.L_x_213) ;  /* 0x00000000001cb947 */ /* 0x000fea0003800000 */
[----:B--2---:R-:W2:Y:S01]  /*2f90*/  LDC.64 R6, c[0x0][0x380] ;  /* 0x0000e000ff067b82 */ /* 0x004ea20000000a00 */
[----:B01----:R-:W-:Y:S02]  /*2fa0*/  IMAD R9, R5, 0x100, R0 ;  /* 0x0000010005097824 */ /* 0x003fe400078e0200 */
[----:B------:R-:W-:Y:S02]  /*2fb0*/  IMAD.MOV.U32 R8, RZ, RZ, R4 ;  /* 0x000000ffff087224 */ /* 0x000fe400078e0004 */
[----:B------:R-:W-:-:S04]  /*2fc0*/  VIADD R9, R9, 0x300 ;  /* 0x0000030009097836 */ /* 0x000fc80000000000 */
[----:B--2---:R-:W-:-:S04]  /*2fd0*/  IMAD.WIDE.U32 R6, R9, 0x8, R6 ;  /* 0x0000000809067825 */ /* 0x004fc800078e0006 */
[----:B------:R-:W-:-:S05]  /*2fe0*/  IMAD.MOV.U32 R9, RZ, RZ, RZ ;  /* 0x000000ffff097224 */ /* 0x000fca00078e00ff */
[----:B------:R3:W-:Y:S02]  /*2ff0*/  REDG.E.ADD.64.STRONG.GPU desc[UR20][R6.64+0x400], R8 ;  /* 0x000400080600798e */ /* 0x0007e4000c12e514 */
.L_x_213:
[----:B------:R-:W-:Y:S05]  /*3000*/  BSYNC.RECONVERGENT B1 ;  /* 0x0000000000017941 */ /* 0x000fea0003800200 */
.L_x_212:
[----:B------:R-:W-:-:S07]  /*3010*/  VIADD R5, R5, 0x4 ;  /* 0x0000000405057836 */ /* 0x000fce0000000000 */
.L_x_205:
[----:B------:R-:W-:-:S09]  /*3020*/  UISETP.NE.AND UP0, UPT, UR25, URZ, UPT ;  /* 0x000000ff1900728c */ /* 0x000fd2000bf05270 */
[----:B------:R-:W-:Y:S05]  /*3030*/  BRA.U !UP0, `(.L_x_152) ;  /* 0x0000000108987547 */ /* 0x000fea000b800000 */
[----:B------:R-:W-:-:S13]  /*3040*/  ISETP.NE.AND P0, PT, R3, RZ, PT ;  /* 0x000000ff0300720c */ /* 0x000fda0003f05270 */
[----:B------:R-:W-:Y:S05]  /*3050*/  @!P0 BRA `(.L_x_214) ;  /* 0x0000000000648947 */ /* 0x000fea0003800000 */
[----:B01234-:R-:W-:Y:S01]  /*3060*/  IMAD R6, R5, 0x400, R2 ;  /* 0x0000040005067824 */ /* 0x01ffe200078e0202 */
[----:B------:R-:W-:Y:S04]  /*3070*/  BSSY.RECONVERGENT B1, `(.L_x_215) ;  /* 0x000000c000017945 */ /* 0x000fe80003800200 */
[----:B------:R-:W0:Y:S04]  /*3080*/  LDS R3, [R6+0x200] ;  /* 0x0002000006037984 */ /* 0x000e280000000800 */
        /* <DEDUP_REMOVED lines=10> */
.L_x_216:
[----:B------:R-:W-:Y:S05]  /*3130*/  BSYNC.RECONVERGENT B1 ;  /* 0x0000000000017941 */ /* 0x000fea0003800200 */
.L_x_215:
        /* <DEDUP_REMOVED lines=9> */
.L_x_218:
[----:B------:R-:W-:Y:S05]  /*31d0*/  BSYNC.RECONVERGENT B1 ;  /* 0x0000000000017941 */ /* 0x000fea0003800200 */
.L_x_217:
[----:B------:R-:W-:-:S07]  /*31e0*/  VIADD R5, R5, 0x2 ;  /* 0x0000000205057836 */ /* 0x000fce0000000000 */
.L_x_214:
[----:B------:R-:W-:-:S09]  /*31f0*/  UISETP.NE.AND UP0, UPT, UR9, URZ, UPT ;  /* 0x000000ff0900728c */ /* 0x000fd2000bf05270 */
[----:B------:R-:W-:Y:S05]  /*3200*/  BRA.U !UP0, `(.L_x_152) ;  /* 0x0000000108247547 */ /* 0x000fea000b800000 */
[----:B------:R-:W-:-:S05]  /*3210*/  IMAD R2, R5, 0x400, R2 ;  /* 0x0000040005027824 */ /* 0x000fca00078e0202 */
[----:B-1----:R-:W1:Y:S02]  /*3220*/  LDS R4, [R2+0x200] ;  /* 0x0002000002047984 */ /* 0x002e640000000800 */
[----:B-1----:R-:W-:-:S13]  /*3230*/  ISETP.NE.AND P0, PT, R4, RZ, PT ;  /* 0x000000ff0400720c */ /* 0x002fda0003f05270 */
[----:B------:R-:W-:Y:S05]  /*3240*/  @!P0 BRA `(.L_x_152) ;  /* 0x0000000000148947 */ /* 0x000fea0003800000 */
[----:B------:R-:W1:Y:S01]  /*3250*/  LDC.64 R2, c[0x0][0x380] ;  /* 0x0000e000ff027b82 */ /* 0x000e620000000a00 */
[----:B------:R-:W-:-:S04]  /*3260*/  IMAD R5, R5, 0x100, R0 ;  /* 0x0000010005057824 */ /* 0x000fc800078e0200 */
[----:B-1----:R-:W-:-:S04]  /*3270*/  IMAD.WIDE.U32 R2, R5, 0x8, R2 ;  /* 0x0000000805027825 */ /* 0x002fc800078e0002 */
[----:B------:R-:W-:-:S05]  /*3280*/  IMAD.MOV.U32 R5, RZ, RZ, RZ ;  /* 0x000000ffff057224 */ /* 0x000fca00078e00ff */
[----:B------:R1:W-:Y:S02]  /*3290*/  REDG.E.ADD.64.STRONG.GPU desc[UR20][R2.64+0x400], R4 ;  /* 0x000400040200798e */ /* 0x0003e4000c12e514 */
.L_x_152:
[----:B------:R-:W-:Y:S05]  /*32a0*/  BSYNC.RECONVERGENT B0 ;  /* 0x0000000000007941 */ /* 0x000fea0003800200 */
.L_x_151:
[----:B------:R-:W-:Y:S01]  /*32b0*/  BAR.SYNC.DEFER_BLOCKING 0x0 ;  /* 0x0000000000007b1d */ /* 0x000fe20000010000 */
[----:B------:R-:W-:-:S04]  /*32c0*/  UIADD3 UR6, UP0, UPT, UR6, 0x1, URZ ;  /* 0x0000000106067890 */ /* 0x000fc8000ff1e0ff */
[----:B------:R-:W-:Y:S02]  /*32d0*/  UIADD3.X UR7, UPT, UPT, URZ, UR7, URZ, UP0, !UPT ;  /* 0x00000007ff077290 */ /* 0x000fe400087fe4ff */
[----:B------:R-:W-:-:S04]  /*32e0*/  UISETP.NE.U32.AND UP0, UPT, UR6, UR11, UPT ;  /* 0x0000000b0600728c */ /* 0x000fc8000bf05070 */
[----:B------:R-:W-:-:S09]  /*32f0*/  UISETP.NE.AND.EX UP0, UPT, UR7, UR12, UPT, UP0 ;  /* 0x0000000c0700728c */ /* 0x000fd2000bf05300 */
[----:B------:R-:W-:Y:S05]  /*3300*/  BRA.U UP0, `(.L_x_219) ;  /* 0xffffffcd00d47547 */ /* 0x000fea000b83ffff */
[----:B------:R-:W-:Y:S05]  /*3310*/  EXIT ;  /* 0x000000000000794d */ /* 0x000fea0003800000 */
.L_x_220:
        /* <DEDUP_REMOVED lines=14> */
.L_x_551:


//--------------------- .text._ZN3cub18CUB_300001_SM_10006detail10radix_sort31DeviceRadixSortSingleTileKernelINS1_5radix10policy_hubIffyE10Policy1000ELNS0_9SortOrderE0EffyNS1_21identity_decomposer_tEEEvPKT1_PSA_PKT2_PSE_T3_iiT4_ --------------------------
	.section	.text._ZN3cub18CUB_300001_SM_10006detail10radix_sort31DeviceRadixSortSingleTileKernelINS1_5radix10policy_hubIffyE10Policy1000ELNS0_9SortOrderE0EffyNS1_21identity_decomposer_tEEEvPKT1_PSA_PKT2_PSE_T3_iiT4_,"ax",@progbits
	.align	128
        .global         _ZN3cub18CUB_300001_SM_10006detail10radix_sort31DeviceRadixSortSingleTileKernelINS1_5radix10policy_hubIffyE10Policy1000ELNS0_9SortOrderE0EffyNS1_21identity_decomposer_tEEEvPKT1_PSA_PKT2_PSE_T3_iiT4_
        .type           _ZN3cub18CUB_300001_SM_10006detail10radix_sort31DeviceRadixSortSingleTileKernelINS1_5radix10policy_hubIffyE10Policy1000ELNS0_9SortOrderE0EffyNS1_21identity_decomposer_tEEEvPKT1_PSA_PKT2_PSE_T3_iiT4_,@function
        .size           _ZN3cub18CUB_300001_SM_10006detail10radix_sort31DeviceRadixSortSingleTileKernelINS1_5radix10policy_hubIffyE10Policy1000ELNS0_9SortOrderE0EffyNS1_21identity_decomposer_tEEEvPKT1_PSA_PKT2_PSE_T3_iiT4_,(.L_x_552 - _ZN3cub18CUB_300001_SM_10006detail10radix_sort31DeviceRadixSortSingleTileKernelINS1_5radix10policy_hubIffyE10Policy1000ELNS0_9SortOrderE0EffyNS1_21identity_decomposer_tEEEvPKT1_PSA_PKT2_PSE_T3_iiT4_)
        .other          _ZN3cub18CUB_300001_SM_10006detail10radix_sort31DeviceRadixSortSingleTileKernelINS1_5radix10policy_hubIffyE10Policy1000ELNS0_9SortOrderE0EffyNS1_21identity_decomposer_tEEEvPKT1_PSA_PKT2_PSE_T3_iiT4_,@"STO_CUDA_ENTRY STV_DEFAULT"
_ZN3cub18CUB_300001_SM_10006detail10radix_sort31DeviceRadixSortSingleTileKernelINS1_5radix10policy_hubIffyE10Policy1000ELNS0_9SortOrderE0EffyNS1_21identity_decomposer_tEEEvPKT1_PSA_PKT2_PSE_T3_iiT4_:
.text._ZN3cub18CUB_300001_SM_10006detail10radix_sort31DeviceRadixSortSingleTileKernelINS1_5radix10policy_hubIffyE10Policy1000ELNS0_9SortOrderE0EffyNS1_21identity_decomposer_tEEEvPKT1_PSA_PKT2_PSE_T3_iiT4_:
[----:B------:R-:W-:Y:S01]  /*0000*/  LDC R1, c[0x0][0x37c] ;  /* 0x0000df00ff017b82 */ /* 0x000fe20000000800 */
[----:B------:R-:W0:Y:S01]  /*0010*/  S2R R0, SR_TID.X ;  /* 0x0000000000007919 */ /* 0x000e220000002100 */
[----:B------:R-:W1:Y:S01]  /*0020*/  LDCU UR4, c[0x0][0x3a0] ;  /* 0x00007400ff0477ac */ /* 0x000e620008000800 */
[----:B------:R-:W-:Y:S02]  /*0030*/  IMAD.MOV.U32 R35, RZ, RZ, 0x7fffffff ;  /* 0x7fffffffff237424 */ /* 0x000fe400078e00ff */
[----:B------:R-:W-:Y:S01]  /*0040*/  IMAD.MOV.U32 R36, RZ, RZ, 0x7fffffff ;  /* 0x7fffffffff247424 */ /* 0x000fe200078e00ff */
[----:B------:R-:W2:Y:S01]  /*0050*/  LDCU.64 UR8, c[0x0][0x358] ;  /* 0x00006b00ff0877ac */ /* 0x000ea20008000a00 */
[----:B------:R-:W-:Y:S02]  /*0060*/  IMAD.MOV.U32 R37, RZ, RZ, 0x7fffffff ;  /* 0x7fffffffff257424 */ /* 0x000fe400078e00ff */
[----:B------:R-:W-:Y:S02]  /*0070*/  IMAD.MOV.U32 R38, RZ, RZ, 0x7fffffff ;  /* 0x7fffffffff267424 */ /* 0x000fe400078e00ff */
[----:B------:R-:W-:-:S02]  /*0080*/  IMAD.MOV.U32 R39, RZ, RZ, 0x7fffffff ;  /* 0x7fffffffff277424 */ /* 0x000fc400078e00ff */
[----:B------:R-:W-:Y:S02]  /*0090*/  IMAD.MOV.U32 R29, RZ, RZ, 0x7fffffff ;  /* 0x7fffffffff1d7424 */ /* 0x000fe400078e00ff */
[----:B------:R-:W-:Y:S02]  /*00a0*/  IMAD.MOV.U32 R30, RZ, RZ, 0x7fffffff ;  /* 0x7fffffffff1e7424 */ /* 0x000fe400078e00ff */
[----:B------:R-:W-:Y:S02]  /*00b0*/  IMAD.MOV.U32 R31, RZ, RZ, 0x7fffffff ;  /* 0x7fffffffff1f7424 */ /* 0x000fe400078e00ff */
        /* <DEDUP_REMOVED lines=10> */
[----:B------:R-:W-:Y:S01]  /*0160*/  IMAD.MOV.U32 R49, RZ, RZ, 0x7fffffff ;  /* 0x7fffffffff317424 */ /* 0x000fe200078e00ff */
[----:B------:R-:W3:Y:S01]  /*0170*/  S2UR UR6, SR_CgaCtaId ;  /* 0x00000000000679c3 */ /* 0x000ee20000008800 */
[----:B0-----:R-:W-:Y:S01]  /*0180*/  IMAD R9, R0, 0x13, RZ ;  /* 0x0000001300097824 */ /* 0x001fe200078e02ff */
[----:B------:R-:W0:Y:S03]  /*0190*/  LDCU UR10, c[0x0][0x3ac] ;  /* 0x00007580ff0a77ac */ /* 0x000e260008000800 */
[C---:B------:R-:W-:Y:S01]  /*01a0*/  VIADD R4, R9.reuse, 0x1 ;  /* 0x0000000109047836 */ /* 0x040fe20000000000 */
[C---:B-1----:R-:W-:Y:S01]  /*01b0*/  ISETP.GE.AND P6, PT, R9.reuse, UR4, PT ;  /* 0x0000000409007c0c */ /* 0x042fe2000bfc6270 */
[----:B------:R-:W-:-:S02]  /*01c0*/  VIADD R5, R9, 0x2 ;  /* 0x0000000209057836 */ /* 0x000fc40000000000 */
[C---:B------:R-:W-:Y:S01]  /*01d0*/  VIADD R7, R9.reuse, 0x6 ;  /* 0x0000000609077836 */ /* 0x040fe20000000000 */
[----:B------:R-:W-:Y:S01]  /*01e0*/  ISETP.GE.AND P5, PT, R4, UR4, PT ;  /* 0x0000000404007c0c */ /* 0x000fe2000bfa6270 */
[----:B------:R-:W-:Y:S01]  /*01f0*/  VIADD R4, R9, 0x4 ;  /* 0x0000000409047836 */ /* 0x000fe20000000000 */
[----:B------:R-:W-:Y:S01]  /*0200*/  ISETP.GE.AND P4, PT, R5, UR4, PT ;  /* 0x0000000405007c0c */ /* 0x000fe2000bf86270 */
[----:B------:R-:W-:Y:S01]  /*0210*/  VIADD R5, R9, 0x5 ;  /* 0x0000000509057836 */ /* 0x000fe20000000000 */
[----:B------:R-:W-:Y:S01]  /*0220*/  ISETP.GE.AND P0, PT, R7, UR4, PT ;  /* 0x0000000407007c0c */ /* 0x000fe2000bf06270 */
[C---:B------:R-:W-:Y:S01]  /*0230*/  VIADD R51, R9.reuse, 0x7 ;  /* 0x0000000709337836 */ /* 0x040fe20000000000 */
[----:B------:R-:W-:Y:S01]  /*0240*/  ISETP.GE.AND P2, PT, R4, UR4, PT ;  /* 0x0000000404007c0c */ /* 0x000fe2000bf46270 */
[----:B------:R-:W-:Y:S01]  /*0250*/  VIADD R52, R9, 0x8 ;  /* 0x0000000809347836 */ /* 0x000fe20000000000 */
[----:B------:R-:W-:Y:S01]  /*0260*/  ISETP.GE.AND P1, PT, R5, UR4, PT ;  /* 0x0000000405007c0c */ /* 0x000fe2000bf26270 */
[C---:B------:R-:W-:Y:S01]  /*0270*/  VIADD R53, R9.reuse, 0x9 ;  /* 0x0000000909357836 */ /* 0x040fe20000000000 */
[----:B------:R-:W1:Y:S01]  /*0280*/  LDC.64 R4, c[0x0][0x380] ;  /* 0x0000e000ff047b82 */ /* 0x000e620000000a00 */
[----:B------:R-:W-:Y:S01]  /*0290*/  P2R R50, PR, RZ, 0x1 ;  /* 0x00000001ff327803 */ /* 0x000fe20000000000 */
[C---:B------:R-:W-:Y:S01]  /*02a0*/  VIADD R54, R9.reuse, 0xa ;  /* 0x0000000a09367836 */ /* 0x040fe20000000000 */
[----:B------:R-:W-:Y:S01]  /*02b0*/  P2R R45, PR, RZ, 0x4 ;  /* 0x00000004ff2d7803 */ /* 0x000fe20000000000 */
[C---:B------:R-:W-:Y:S01]  /*02c0*/  VIADD R6, R9.reuse, 0x3 ;  /* 0x0000000309067836 */ /* 0x040fe20000000000 */
[----:B------:R-:W-:Y:S01]  /*02d0*/  P2R R47, PR, RZ, 0x2 ;  /* 0x00000002ff2f7803 */ /* 0x000fe20000000000 */
[C---:B------:R-:W-:Y:S01]  /*02e0*/  VIADD R55, R9.reuse, 0xb ;  /* 0x0000000b09377836 */ /* 0x040fe20000000000 */
[----:B------:R-:W-:Y:S01]  /*02f0*/  P2R R8, PR, RZ, 0x20 ;  /* 0x00000020ff087803 */ /* 0x000fe20000000000 */
[C---:B------:R-:W-:Y:S01]  /*0300*/  VIADD R56, R9.reuse, 0xc ;  /* 0x0000000c09387836 */ /* 0x040fe20000000000 */
[----:B------:R-:W-:Y:S01]  /*0310*/  ISETP.GE.AND P3, PT, R6, UR4, PT ;  /* 0x0000000406007c0c */ /* 0x000fe2000bf66270 */
[C---:B------:R-:W-:Y:S01]  /*0320*/  VIADD R57, R9.reuse, 0xd ;  /* 0x0000000d09397836 */ /* 0x040fe20000000000 */
[----:B------:R-:W-:Y:S01]  /*0330*/  P2R R10, PR, RZ, 0x10 ;  /* 0x00000010ff0a7803 */ /* 0x000fe20000000000 */
[C---:B------:R-:W-:Y:S01]  /*0340*/  VIADD R58, R9.reuse, 0xe ;  /* 0x0000000e093a7836 */ /* 0x040fe20000000000 */
[----:B------:R-:W-:Y:S01]  /*0350*/  P2R R11, PR, RZ, 0x8 ;  /* 0x00000008ff0b7803 */ /* 0x000fe20000000000 */
[C---:B------:R-:W-:Y:S01]  /*0360*/  VIADD R59, R9.reuse, 0xf ;  /* 0x0000000f093b7836 */ /* 0x040fe20000000000 */
[----:B------:R-:W4:Y:S01]  /*0370*/  LDC.64 R6, c[0x0][0x390] ;  /* 0x0000e400ff067b82 */ /* 0x000f220000000a00 */
[----:B------:R-:W-:-:S02]  /*0380*/  VIADD R60, R9, 0x10 ;  /* 0x00000010093c7836 */ /* 0x000fc40000000000 */
[C---:B------:R-:W-:Y:S02]  /*0390*/  VIADD R61, R9.reuse, 0x11 ;  /* 0x00000011093d7836 */ /* 0x040fe40000000000 */
[C---:B------:R-:W-:Y:S02]  /*03a0*/  VIADD R62, R9.reuse, 0x12 ;  /* 0x00000012093e7836 */ /* 0x040fe40000000000 */
[----:B-1----:R-:W-:-:S05]  /*03b0*/  IMAD.WIDE.U32 R4, R9, 0x4, R4 ;  /* 0x0000000409047825 */ /* 0x002fca00078e0004 */
[----:B--2---:R-:W2:Y:S01]  /*03c0*/  @!P0 LDG.E R35, desc[UR8][R4.64+0x18] ;  /* 0x0000180804238981 */ /* 0x004ea2000c1e1900 */
[----:B------:R-:W-:-:S03]  /*03d0*/  ISETP.GE.AND P0, PT, R51, UR4, PT ;  /* 0x0000000433007c0c */ /* 0x000fc6000bf06270 */
[----:B------:R-:W3:Y:S01]  /*03e0*/  @!P6 LDG.E R29, desc[UR8][R4.64] ;  /* 0x00000008041de981 */ /* 0x000ee2000c1e1900 */
[----:B------:R-:W-:-:S03]  /*03f0*/  P2R R51, PR, RZ, 0x1 ;  /* 0x00000001ff337803 */ /* 0x000fc60000000000 */
[----:B------:R-:W2:Y:S01]  /*0400*/  @!P5 LDG.E R30, desc[UR8][R4.64+0x4] ;  /* 0x00000408041ed981 */ /* 0x000ea2000c1e1900 */
[----:B----4-:R-:W-:-:S03]  /*0410*/  IMAD.WIDE.U32 R6, R9, 0x4, R6 ;  /* 0x0000000409067825 */ /* 0x010fc600078e0006 */
[----:B------:R-:W4:Y:S04]  /*0420*/  @!P4 LDG.E R31, desc[UR8][R4.64+0x8] ;  /* 0x00000808041fc981 */ /* 0x000f28000c1e1900 */
[----:B------:R-:W4:Y:S01]  /*0430*/  @!P0 LDG.E R36, desc[UR8][R4.64+0x1c] ;  /* 0x00001c0804248981 */ /* 0x000f22000c1e1900 */
[----:B------:R-:W-:-:S03]  /*0440*/  ISETP.GE.AND P0, PT, R52, UR4, PT ;  /* 0x0000000434007c0c */ /* 0x000fc6000bf06270 */
[----:B------:R-:W4:Y:S01]  /*0450*/  @!P3 LDG.E R32, desc[UR8][R4.64+0xc] ;  /* 0x00000c080420b981 */ /* 0x000f22000c1e1900 */
[----:B------:R-:W-:-:S03]  /*0460*/  P2R R52, PR, RZ, 0x1 ;  /* 0x00000001ff347803 */ /* 0x000fc60000000000 */
[----:B------:R-:W4:Y:S04]  /*0470*/  @!P2 LDG.E R33, desc[UR8][R4.64+0x10] ;  /* 0x000010080421a981 */ /* 0x000f28000c1e1900 */
[----:B------:R-:W4:Y:S04]  /*0480*/  @!P1 LDG.E R34, desc[UR8][R4.64+0x14] ;  /* 0x0000140804229981 */ /* 0x000f28000c1e1900 */
[----:B------:R-:W4:Y:S01]  /*0490*/  @!P0 LDG.E R37, desc[UR8][R4.64+0x20] ;  /* 0x0000200804258981 */ /* 0x000f22000c1e1900 */
[----:B------:R-:W-:-:S04]  /*04a0*/  ISETP.GE.AND P0, PT, R53, UR4, PT ;  /* 0x0000000435007c0c */ /* 0x000fc8000bf06270 */
[----:B------:R-:W-:-:S09]  /*04b0*/  P2R R53, PR, RZ, 0x1 ;  /* 0x00000001ff357803 */ /* 0x000fd20000000000 */
[----:B------:R-:W4:Y:S01]  /*04c0*/  @!P0 LDG.E R38, desc[UR8][R4.64+0x24] ;  /* 0x0000240804268981 */ /* 0x000f22000c1e1900 */
[----:B------:R-:W-:-:S04]  /*04d0*/  ISETP.GE.AND P0, PT, R54, UR4, PT ;  /* 0x0000000436007c0c */ /* 0x000fc8000bf06270 */
[----:B------:R-:W-:-:S09]  /*04e0*/  P2R R54, PR, RZ, 0x1 ;  /* 0x00000001ff367803 */ /* 0x000fd20000000000 */
[----:B------:R-:W4:Y:S01]  /*04f0*/  @!P0 LDG.E R39, desc[UR8][R4.64+0x28] ;  /* 0x0000280804278981 */ /* 0x000f22000c1e1900 */
[----:B------:R-:W-:Y:S02]  /*0500*/  ISETP.GE.AND P0, PT, R55, UR4, PT ;  /* 0x0000000437007c0c */ /* 0x000fe4000bf06270 */
[----:B------:R-:W-:Y:S02]  /*0510*/  ISETP.GE.AND P1, PT, R57, UR4, PT ;  /* 0x0000000439007c0c */ /* 0x000fe4000bf26270 */
[----:B------:R-:W-:Y:S02]  /*0520*/  P2R R55, PR, RZ, 0x1 ;  /* 0x00000001ff377803 */ /* 0x000fe40000000000 */
[----:B------:R-:W-:Y:S02]  /*0530*/  ISETP.GE.AND P2, PT, R58, UR4, PT ;  /* 0x000000043a007c0c */ /* 0x000fe4000bf46270 */
[----:B------:R-:W-:-:S05]  /*0540*/  ISETP.GE.AND P3, PT, R59, UR4, PT ;  /* 0x000000043b007c0c */ /* 0x000fca000bf66270 */
[----:B------:R-:W4:Y:S01]  /*0550*/  @!P0 LDG.E R40, desc[UR8][R4.64+0x2c] ;  /* 0x00002c0804288981 */ /* 0x000f22000c1e1900 */
[----:B------:R-:W-:Y:S02]  /*0560*/  ISETP.GE.AND P0, PT, R56, UR4, PT ;  /* 0x0000000438007c0c */ /* 0x000fe4000bf06270 */
[----:B------:R-:W-:Y:S01]  /*0570*/  ISETP.GE.AND P4, PT, R60, UR4, PT ;  /* 0x000000043c007c0c */ /* 0x000fe2000bf86270 */
[----:B------:R-:W4:Y:S01]  /*0580*/  @!P1 LDG.E R42, desc[UR8][R4.64+0x34] ;  /* 0x00003408042a9981 */ /* 0x000f22000c1e1900 */
[----:B------:R-:W-:Y:S02]  /*0590*/  ISETP.GE.AND P5, PT, R61, UR4, PT ;  /* 0x000000043d007c0c */ /* 0x000fe4000bfa6270 */
[----:B------:R-:W-:Y:S01]  /*05a0*/  ISETP.GE.AND P6, PT, R62, UR4, PT ;  /* 0x000000043e007c0c */ /* 0x000fe2000bfc6270 */
[----:B------:R-:W4:Y:S04]  /*05b0*/  @!P2 LDG.E R43, desc[UR8][R4.64+0x38] ;  /* 0x00003808042ba981 */ /* 0x000f28000c1e1900 */
[----:B------:R-:W4:Y:S04]  /*05c0*/  @!P3 LDG.E R44, desc[UR8][R4.64+0x3c] ;  /* 0x00003c08042cb981 */ /* 0x000f28000c1e1900 */
[----:B------:R-:W4:Y:S04]  /*05d0*/  @!P0 LDG.E R41, desc[UR8][R4.64+0x30] ;  /* 0x0000300804298981 */ /* 0x000f28000c1e1900 */
[----:B------:R-:W4:Y:S04]  /*05e0*/  @!P4 LDG.E R46, desc[UR8][R4.64+0x40] ;  /* 0x00004008042ec981 */ /* 0x000f28000c1e1900 */
[----:B------:R-:W4:Y:S04]  /*05f0*/  @!P5 LDG.E R48, desc[UR8][R4.64+0x44] ;  /* 0x000044080430d981 */ /* 0x000f28000c1e1900 */
[----:B------:R1:W4:Y:S01]  /*0600*/  @!P6 LDG.E R49, desc[UR8][R4.64+0x48] ;  /* 0x000048080431e981 */ /* 0x000322000c1e1900 */
[----:B------:R-:W-:Y:S01]  /*0610*/  P2R R56, PR, RZ, 0x1 ;  /* 0x00000001ff387803 */ /* 0x000fe20000000000 */
[----:B------:R-:W-:Y:S01]  /*0620*/  BAR.SYNC.DEFER_BLOCKING 0x0 ;  /* 0x0000000000007b1d */ /* 0x000fe20000010000 */
[----:B------:R-:W-:-:S04]  /*0630*/  ISETP.NE.AND P0, PT, R55, RZ, PT ;  /* 0x000000ff3700720c */ /* 0x000fc80003f05270 */
[----:B------:R-:W-:Y:S02]  /*0640*/  P2R R55, PR, RZ, 0x1 ;  /* 0x00000001ff377803 */ /* 0x000fe40000000000 */
[----:B------:R-:W-:-:S04]  /*0650*/  ISETP.NE.AND P0, PT, R54, RZ, PT ;  /* 0x000000ff3600720c */ /* 0x000fc80003f05270 */
[----:B------:R-:W-:Y:S02]  /*0660*/  P2R R54, PR, RZ, 0x1 ;  /* 0x00000001ff367803 */ /* 0x000fe40000000000 */
[----:B------:R-:W-:-:S04]  /*0670*/  ISETP.NE.AND P0, PT, R53, RZ, PT ;  /* 0x000000ff3500720c */ /* 0x000fc80003f05270 */
[----:B------:R-:W-:Y:S02]  /*0680*/  P2R R53, PR, RZ, 0x1 ;  /* 0x00000001ff357803 */ /* 0x000fe40000000000 */
[----:B------:R-:W-:-:S04]  /*0690*/  ISETP.NE.AND P0, PT, R52, RZ, PT ;  /* 0x000000ff3400720c */ /* 0x000fc80003f05270 */
[----:B------:R-:W-:Y:S01]  /*06a0*/  P2R R52, PR, RZ, 0x1 ;  /* 0x00000001ff347803 */ /* 0x000fe20000000000 */
[----:B------:R-:W5:Y:S01]  /*06b0*/  @!P1 LDG.E R23, desc[UR8][R6.64+0x34] ;  /* 0x0000340806179981 */ /* 0x000f62000c1e1900 */
[----:B------:R-:W-:-:S03]  /*06c0*/  ISETP.NE.AND P0, PT, R51, RZ, PT ;  /* 0x000000ff3300720c */ /* 0x000fc60003f05270 */
[----:B------:R-:W5:Y:S01]  /*06d0*/  @!P2 LDG.E R24, desc[UR8][R6.64+0x38] ;  /* 0x000038080618a981 */ /* 0x000f62000c1e1900 */
[----:B------:R-:W-:Y:S02]  /*06e0*/  P2R R51, PR, RZ, 0x1 ;  /* 0x00000001ff337803 */ /* 0x000fe40000000000 */
[----:B------:R-:W-:Y:S01]  /*06f0*/  ISETP.NE.AND P0, PT, R50, RZ, PT ;  /* 0x000000ff3200720c */ /* 0x000fe20003f05270 */
[----:B------:R-:W5:Y:S03]  /*0700*/  @!P3 LDG.E R25, desc[UR8][R6.64+0x3c] ;  /* 0x00003c080619b981 */ /* 0x000f66000c1e1900 */
[----:B------:R-:W-:Y:S01]  /*0710*/  P2R R50, PR, RZ, 0x1 ;  /* 0x00000001ff327803 */ /* 0x000fe20000000000 */
[----:B------:R-:W5:Y:S01]  /*0720*/  @!P4 LDG.E R26, desc[UR8][R6.64+0x40] ;  /* 0x00004008061ac981 */ /* 0x000f62000c1e1900 */
[----:B------:R-:W-:-:S03]  /*0730*/  ISETP.NE.AND P0, PT, R47, RZ, PT ;  /* 0x000000ff2f00720c */ /* 0x000fc60003f05270 */
[----:B------:R-:W5:Y:S01]  /*0740*/  @!P5 LDG.E R27, desc[UR8][R6.64+0x44] ;  /* 0x00004408061bd981 */ /* 0x000f62000c1e1900 */
[----:B------:R-:W-:Y:S02]  /*0750*/  P2R R47, PR, RZ, 0x1 ;  /* 0x00000001ff2f7803 */ /* 0x000fe40000000000 */
[----:B------:R-:W-:Y:S01]  /*0760*/  ISETP.NE.AND P0, PT, R45, RZ, PT ;  /* 0x000000ff2d00720c */ /* 0x000fe20003f05270 */
[----:B------:R-:W5:Y:S03]  /*0770*/  @!P6 LDG.E R28, desc[UR8][R6.64+0x48] ;  /* 0x00004808061ce981 */ /* 0x000f66000c1e1900 */
[----:B------:R-:W-:Y:S02]  /*0780*/  P2R R45, PR, RZ, 0x1 ;  /* 0x00000001ff2d7803 */ /* 0x000fe40000000000 */
[----:B------:R-:W-:-:S04]  /*0790*/  ISETP.NE.AND P0, PT, R11, RZ, PT ;  /* 0x000000ff0b00720c */ /* 0x000fc80003f05270 */
[----:B------:R-:W-:Y:S02]  /*07a0*/  P2R R11, PR, RZ, 0x1 ;  /* 0x00000001ff0b7803 */ /* 0x000fe40000000000 */
[----:B------:R-:W-:-:S04]  /*07b0*/  ISETP.NE.AND P0, PT, R10, RZ, PT ;  /* 0x000000ff0a00720c */ /* 0x000fc80003f05270 */
[----:B------:R-:W-:Y:S02]  /*07c0*/  P2R R10, PR, RZ, 0x1 ;  /* 0x00000001ff0a7803 */ /* 0x000fe40000000000 */
[----:B------:R-:W-:-:S04]  /*07d0*/  ISETP.NE.AND P0, PT, R8, RZ, PT ;  /* 0x000000ff0800720c */ /* 0x000fc80003f05270 */
[----:B------:R-:W-:Y:S02]  /*07e0*/  P2R R8, PR, RZ, 0x1 ;  /* 0x00000001ff087803 */ /* 0x000fe40000000000 */
[----:B------:R-:W-:Y:S01]  /*07f0*/  ISETP.GE.AND P0, PT, R9, UR4, PT ;  /* 0x0000000409007c0c */ /* 0x000fe2000bf06270 */
[----:B------:R-:W0:-:S12]  /*0800*/  LDCU.64 UR4, c[0x0][0x3a8] ;  /* 0x00007500ff0477ac */ /* 0x000e180008000a00 */
[----:B------:R-:W5:Y:S01]  /*0810*/  @!P0 LDG.E R2, desc[UR8][R6.64] ;  /* 0x0000000806028981 */ /* 0x000f62000c1e1900 */
[----:B------:R-:W-:-:S13]  /*0820*/  ISETP.NE.AND P0, PT, R8, RZ, PT ;  /* 0x000000ff0800720c */ /* 0x000fda0003f05270 */
        /* <DEDUP_REMOVED lines=21> */
[----:B------:R-:W-:Y:S01]  /*0980*/  ISETP.NE.AND P0, PT, R56, RZ, PT ;  /* 0x000000ff3800720c */ /* 0x000fe20003f05270 */
[----:B------:R-:W-:Y:S01]  /*0990*/  IMAD.MOV.U32 R8, RZ, RZ, -0x1 ;  /* 0xffffffffff087424 */ /* 0x000fe200078e00ff */
[----:B--2---:R-:W-:-:S04]  /*09a0*/  ISETP.GT.AND P1, PT, R30, -0x1, PT ;  /* 0xffffffff1e00780c */ /* 0x004fc80003f24270 */
[----:B-1----:R-:W-:-:S07]  /*09b0*/  SEL R5, R8, 0x80000000, !P1 ;  /* 0x8000000008057807 */ /* 0x002fce0004800000 */
[----:B------:R1:W5:Y:S01]  /*09c0*/  @!P0 LDG.E R22, desc[UR8][R6.64+0x30] ;  /* 0x0000300806168981 */ /* 0x000362000c1e1900 */
[----:B---3--:R-:W-:Y:S02]  /*09d0*/  ISETP.GT.AND P0, PT, R29, -0x1, PT ;  /* 0xffffffff1d00780c */ /* 0x008fe40003f04270 */
[----:B----4-:R-:W-:Y:S02]  /*09e0*/  ISETP.GT.AND P1, PT, R32, -0x1, PT ;  /* 0xffffffff2000780c */ /* 0x010fe40003f24270 */
[----:B------:R-:W-:Y:S02]  /*09f0*/  SEL R4, R8, 0x80000000, !P0 ;  /* 0x8000000008047807 */ /* 0x000fe40004000000 */
[----:B------:R-:W-:Y:S02]  /*0a00*/  ISETP.GT.AND P0, PT, R31, -0x1, PT ;  /* 0xffffffff1f00780c */ /* 0x000fe40003f04270 */
[----:B------:R-:W-:Y:S02]  /*0a10*/  LOP3.LUT R29, R4, R29, RZ, 0x3c, !PT ;  /* 0x0000001d041d7212 */ /* 0x000fe400078e3cff */
[----:B------:R-:W-:-:S02]  /*0a20*/  LOP3.LUT R30, R5, R30, RZ, 0x3c, !PT ;  /* 0x0000001e051e7212 */ /* 0x000fc400078e3cff */
[C---:B------:R-:W-:Y:S02]  /*0a30*/  SEL R4, R8.reuse, 0x80000000, !P0 ;  /* 0x8000000008047807 */ /* 0x040fe40004000000 */
[----:B------:R-:W-:Y:S02]  /*0a40*/  SEL R5, R8, 0x80000000, !P1 ;  /* 0x8000000008057807 */ /* 0x000fe40004800000 */
[----:B------:R-:W-:Y:S02]  /*0a50*/  ISETP.GT.AND P2, PT, R33, -0x1, PT ;  /* 0xffffffff2100780c */ /* 0x000fe40003f44270 */
[----:B------:R-:W-:Y:S02]  /*0a60*/  ISETP.GT.AND P3, PT, R34, -0x1, PT ;  /* 0xffffffff2200780c */ /* 0x000fe40003f64270 */
[----:B------:R-:W-:Y:S02]  /*0a70*/  ISETP.GT.AND P0, PT, R35, -0x1, PT ;  /* 0xffffffff2300780c */ /* 0x000fe40003f04270 */
[----:B------:R-:W-:-:S02]  /*0a80*/  ISETP.GT.AND P1, PT, R36, -0x1, PT ;  /* 0xffffffff2400780c */ /* 0x000fc40003f24270 */
[----:B------:R-:W-:Y:S02]  /*0a90*/  LOP3.LUT R31, R4, R31, RZ, 0x3c, !PT ;  /* 0x0000001f041f7212 */ /* 0x000fe400078e3cff */
[----:B------:R-:W-:Y:S01]  /*0aa0*/  LOP3.LUT R32, R5, R32, RZ, 0x3c, !PT ;  /* 0x0000002005207212 */ /* 0x000fe200078e3cff */
[----:B0-----:R-:W-:Y:S01]  /*0ab0*/  UIADD3 UR7, UPT, UPT, UR4, 0x6, URZ ;  /* 0x0000000604077890 */ /* 0x001fe2000fffe0ff */
[C---:B-1----:R-:W-:Y:S01]  /*0ac0*/  SEL R6, R8.reuse, 0x80000000, !P2 ;  /* 0x8000000008067807 */ /* 0x042fe20005000000 */
[----:B------:R-:W-:Y:S01]  /*0ad0*/  UIADD3 UR5, UPT, UPT, -UR4, UR5, URZ ;  /* 0x0000000504057290 */ /* 0x000fe2000fffe1ff */
[C---:B------:R-:W-:Y:S02]  /*0ae0*/  SEL R7, R8.reuse, 0x80000000, !P3 ;  /* 0x8000000008077807 */ /* 0x040fe40005800000 */
[C---:B------:R-:W-:Y:S02]  /*0af0*/  SEL R4, R8.reuse, 0x80000000, !P0 ;  /* 0x8000000008047807 */ /* 0x040fe40004000000 */
[----:B------:R-:W-:Y:S01]  /*0b00*/  SEL R5, R8, 0x80000000, !P1 ;  /* 0x8000000008057807 */ /* 0x000fe20004800000 */
[----:B------:R-:W-:Y:S01]  /*0b10*/  UMOV UR4, 0x400 ;  /* 0x0000040000047882 */ /* 0x000fe20000000000 */
[----:B------:R-:W-:-:S02]  /*0b20*/  ISETP.GT.AND P2, PT, R37, -0x1, PT ;  /* 0xffffffff2500780c */ /* 0x000fc40003f44270 */
[----:B------:R-:W-:Y:S02]  /*0b30*/  ISETP.GT.AND P3, PT, R38, -0x1, PT ;  /* 0xffffffff2600780c */ /* 0x000fe40003f64270 */
[----:B------:R-:W-:Y:S01]  /*0b40*/  ISETP.GT.AND P0, PT, R39, -0x1, PT ;  /* 0xffffffff2700780c */ /* 0x000fe20003f04270 */
[----:B------:R-:W-:Y:S01]  /*0b50*/  BAR.SYNC.DEFER_BLOCKING 0x0 ;  /* 0x0000000000007b1d */ /* 0x000fe20000010000 */
[----:B------:R-:W-:Y:S01]  /*0b60*/  ISETP.GT.AND P1, PT, R40, -0x1, PT ;  /* 0xffffffff2800780c */ /* 0x000fe20003f24270 */
[----:B------:R-:W-:Y:S01]  /*0b70*/  ULEA UR4, UR6, UR4, 0x18 ;  /* 0x0000000406047291 */ /* 0x000fe2000f8ec0ff */
[----:B------:R-:W-:Y:S02]  /*0b80*/  LOP3.LUT R33, R6, R33, RZ, 0x3c, !PT ;  /* 0x0000002106217212 */ /* 0x000fe400078e3cff */
[----:B------:R-:W-:Y:S02]  /*0b90*/  LOP3.LUT R34, R7, R34, RZ, 0x3c, !PT ;  /* 0x0000002207227212 */ /* 0x000fe400078e3cff */
[----:B------:R-:W-:-:S02]  /*0ba0*/  LOP3.LUT R35, R4, R35, RZ, 0x3c, !PT ;  /* 0x0000002304237212 */ /* 0x000fc400078e3cff */
[----:B------:R-:W-:Y:S02]  /*0bb0*/  LOP3.LUT R36, R5, R36, RZ, 0x3c, !PT ;  /* 0x0000002405247212 */ /* 0x000fe400078e3cff */
[C---:B------:R-:W-:Y:S02]  /*0bc0*/  SEL R6, R8.reuse, 0x80000000, !P2 ;  /* 0x8000000008067807 */ /* 0x040fe40005000000 */
[C---:B------:R-:W-:Y:S02]  /*0bd0*/  SEL R7, R8.reuse, 0x80000000, !P3 ;  /* 0x8000000008077807 */ /* 0x040fe40005800000 */
[C---:B------:R-:W-:Y:S02]  /*0be0*/  SEL R4, R8.reuse, 0x80000000, !P0 ;  /* 0x8000000008047807 */ /* 0x040fe40004000000 */
[----:B------:R-:W-:Y:S02]  /*0bf0*/  SEL R5, R8, 0x80000000, !P1 ;  /* 0x8000000008057807 */ /* 0x000fe40004800000 */
[----:B------:R-:W-:-:S02]  /*0c00*/  ISETP.GT.AND P2, PT, R41, -0x1, PT ;  /* 0xffffffff2900780c */ /* 0x000fc40003f44270 */
[----:B------:R-:W-:Y:S02]  /*0c10*/  ISETP.GT.AND P3, PT, R42, -0x1, PT ;  /* 0xffffffff2a00780c */ /* 0x000fe40003f64270 */
[----:B------:R-:W-:Y:S02]  /*0c20*/  ISETP.GT.AND P0, PT, R43, -0x1, PT ;  /* 0xffffffff2b00780c */ /* 0x000fe40003f04270 */
[----:B------:R-:W-:Y:S02]  /*0c30*/  ISETP.GT.AND P1, PT, R44, -0x1, PT ;  /* 0xffffffff2c00780c */ /* 0x000fe40003f24270 */
        /* <DEDUP_REMOVED lines=8> */
[----:B------:R-:W-:-:S02]  /*0cc0*/  LEA R45, R0, UR4, 0x2 ;  /* 0x00000004002d7c11 */ /* 0x000fc4000f8e10ff */
[----:B------:R-:W-:Y:S02]  /*0cd0*/  ISETP.GT.AND P0, PT, R46, -0x1, PT ;  /* 0xffffffff2e00780c */ /* 0x000fe40003f04270 */
[----:B------:R-:W-:Y:S02]  /*0ce0*/  ISETP.GT.AND P1, PT, R48, -0x1, PT ;  /* 0xffffffff3000780c */ /* 0x000fe40003f24270 */
[----:B------:R-:W-:Y:S01]  /*0cf0*/  ISETP.GT.AND P2, PT, R49, -0x1, PT ;  /* 0xffffffff3100780c */ /* 0x000fe20003f44270 */
[----:B------:R-:W-:Y:S01]  /*0d00*/  IMAD R47, R0, 0x80, R45 ;  /* 0x00000080002f7824 */ /* 0x000fe200078e022d */
[----:B------:R-:W-:Y:S02]  /*0d10*/  LOP3.LUT R42, R7, R42, RZ, 0x3c, !PT ;  /* 0x0000002a072a7212 */ /* 0x000fe400078e3cff */
[----:B------:R-:W-:Y:S02]  /*0d20*/  LOP3.LUT R43, R4, R43, RZ, 0x3c, !PT ;  /* 0x0000002b042b7212 */ /* 0x000fe400078e3cff */
[----:B------:R-:W-:-:S02]  /*0d30*/  LOP3.LUT R44, R5, R44, RZ, 0x3c, !PT ;  /* 0x0000002c052c7212 */ /* 0x000fc400078e3cff */
[----:B------:R-:W-:Y:S02]  /*0d40*/  SHF.R.U32.HI R123, RZ, 0x5, R0 ;  /* 0x00000005ff7b7819 */ /* 0x000fe40000011600 */
[C---:B------:R-:W-:Y:S02]  /*0d50*/  SEL R5, R8.reuse, 0x80000000, !P0 ;  /* 0x8000000008057807 */ /* 0x040fe40004000000 */
[C---:B------:R-:W-:Y:S02]  /*0d60*/  SEL R7, R8.reuse, 0x80000000, !P1 ;  /* 0x8000000008077807 */ /* 0x040fe40004800000 */
[----:B------:R-:W-:Y:S01]  /*0d70*/  SEL R4, R8, 0x80000000, !P2 ;  /* 0x8000000008047807 */ /* 0x000fe20005000000 */
[----:B------:R-:W-:Y:S01]  /*0d80*/  IMAD R51, R0, -0x38, R47 ;  /* 0xffffffc800337824 */ /* 0x000fe200078e022f */
[----:B------:R-:W-:Y:S02]  /*0d90*/  LOP3.LUT R41, R6, R41, RZ, 0x3c, !PT ;  /* 0x0000002906297212 */ /* 0x000fe400078e3cff */
[----:B------:R-:W-:-:S02]  /*0da0*/  LOP3.LUT R46, R5, R46, RZ, 0x3c, !PT ;  /* 0x0000002e052e7212 */ /* 0x000fc400078e3cff */
[----:B------:R-:W-:Y:S02]  /*0db0*/  LOP3.LUT R48, R7, R48, RZ, 0x3c, !PT ;  /* 0x0000003007307212 */ /* 0x000fe400078e3cff */
[----:B------:R-:W-:Y:S02]  /*0dc0*/  LOP3.LUT R49, R4, R49, RZ, 0x3c, !PT ;  /* 0x0000003104317212 */ /* 0x000fe400078e3cff */
[----:B------:R-:W-:-:S07]  /*0dd0*/  LEA R50, R123, UR4, 0x2 ;  /* 0x000000047b327c11 */ /* 0x000fce000f8e10ff */
.L_x_222:
[----:B------:R-:W-:Y:S01]  /*0de0*/  UISETP.LT.AND UP0, UPT, UR5, 0x6, UPT ;  /* 0x000000060500788c */ /* 0x000fe2000bf01270 */
[C---:B------:R-:W-:Y:S01]  /*0df0*/  ISETP.NE.AND P0, PT, R29.reuse, 0x7fffffff, PT ;  /* 0x7fffffff1d00780c */ /* 0x040fe20003f05270 */
[----:B------:R-:W-:Y:S01]  /*0e00*/  UIADD3 UR6, UPT, UPT, UR7, -0x6, URZ ;  /* 0xfffffffa07067890 */ /* 0x000fe2000fffe0ff */
[----:B------:R-:W-:Y:S01]  /*0e10*/  STS [R45], RZ ;  /* 0x000000ff2d007388 */ /* 0x000fe20000000800 */
[----:B------:R-:W-:Y:S01]  /*0e20*/  USEL UR4, UR5, 0x6, UP0 ;  /* 0x0000000605047887 */ /* 0x000fe20008000000 */
[----:B0-----:R-:W-:Y:S01]  /*0e30*/  SEL R4, R29, 0x80000000, P0 ;  /* 0x800000001d047807 */ /* 0x001fe20000000000 */
[----:B------:R-:W-:Y:S01]  /*0e40*/  UISETP.GE.AND UP0, UPT, UR7, UR10, UPT ;  /* 0x0000000a0700728c */ /* 0x000fe2000bf06270 */
[----:B------:R-:W-:Y:S01]  /*0e50*/  STS [R45+0x400], RZ ;  /* 0x000400ff2d007388 */ /* 0x000fe20000000800 */
[----:B------:R-:W-:Y:S01]  /*0e60*/  UBMSK UR4, URZ, UR4 ;  /* 0x00000004ff04729b */ /* 0x000fe20008000000 */
[----:B------:R-:W-:Y:S02]  /*0e70*/  SHF.R.U32.HI R4, RZ, UR6, R4 ;  /* 0x00000006ff047c19 */ /* 0x000fe40008011604 */
[----:B------:R-:W-:Y:S01]  /*0e80*/  STS [R45+0x800], RZ ;  /* 0x000800ff2d007388 */ /* 0x000fe20000000800 */
[----:B------:R-:W-:-:S02]  /*0e90*/  ISETP.NE.AND P0, PT, R30, 0x7fffffff, PT ;  /* 0x7fffffff1e00780c */ /* 0x000fc40003f05270 */
[----:B------:R-:W-:Y:S01]  /*0ea0*/  LOP3.LUT R4, R4, UR4, RZ, 0xc0, !PT ;  /* 0x0000000404047c12 */ /* 0x000fe2000f8ec0ff */
[----:B------:R-:W-:Y:S01]  /*0eb0*/  STS [R45+0xc00], RZ ;  /* 0x000c00ff2d007388 */ /* 0x000fe20000000800 */
[C---:B------:R-:W-:Y:S02]  /*0ec0*/  ISETP.NE.AND P2, PT, R123.reuse, 0x6, PT ;  /* 0x000000067b00780c */ /* 0x040fe40003f45270 */
[----:B------:R-:W-:Y:S01]  /*0ed0*/  ISETP.NE.AND P3, PT, R123, 0x7, PT ;  /* 0x000000077b00780c */ /* 0x000fe20003f65270 */
[----:B------:R-:W-:Y:S01]  /*0ee0*/  IMAD.SHL.U32 R5, R4, 0x400, RZ ;  /* 0x0000040004057824 */ /* 0x000fe200078e00ff */
[----:B------:R-:W-:Y:S01]  /*0ef0*/  SHF.R.U32.HI R4, RZ, 0x4, R4 ;  /* 0x00000004ff047819 */ /* 0x000fe20000011604 */
[----:B------:R-:W-:Y:S03]  /*0f00*/  STS [R45+0x1000], RZ ;  /* 0x001000ff2d007388 */ /* 0x000fe60000000800 */
[----:B------:R-:W-:Y:S01]  /*0f10*/  LOP3.LUT R54, R5, 0x7c00, RZ, 0xc0, !PT ;  /* 0x00007c0005367812 */ /* 0x000fe200078ec0ff */
[----:B------:R-:W-:Y:S01]  /*0f20*/  STS [R45+0x1400], RZ ;  /* 0x001400ff2d007388 */ /* 0x000fe20000000800 */
[----:B------:R-:W-:-:S03]  /*0f30*/  LOP3.LUT R4, R4, 0xffffffe, RZ, 0xc0, !PT ;  /* 0x0ffffffe04047812 */ /* 0x000fc600078ec0ff */
[----:B------:R-:W-:Y:S01]  /*0f40*/  STS [R45+0x1800], RZ ;  /* 0x001800ff2d007388 */ /* 0x000fe20000000800 */
[----:B------:R-:W-:Y:S02]  /*0f50*/  IADD3 R54, PT, PT, R4, R45, R54 ;  /* 0x0000002d04367210 */ /* 0x000fe40007ffe036 */
[----:B------:R-:W-:Y:S01]  /*0f60*/  SEL R4, R30, 0x80000000, P0 ;  /* 0x800000001e047807 */ /* 0x000fe20000000000 */
[----:B------:R-:W-:Y:S01]  /*0f70*/  STS [R45+0x1c00], RZ ;  /* 0x001c00ff2d007388 */ /* 0x000fe20000000800 */
[----:B------:R-:W-:Y:S02]  /*0f80*/  ISETP.NE.AND P0, PT, R31, 0x7fffffff, PT ;  /* 0x7fffffff1f00780c */ /* 0x000fe40003f05270 */
[----:B------:R-:W-:Y:S01]  /*0f90*/  SHF.R.U32.HI R4, RZ, UR6, R4 ;  /* 0x00000006ff047c19 */ /* 0x000fe20008011604 */
[----:B------:R-:W-:Y:S03]  /*0fa0*/  STS [R45+0x2000], RZ ;  /* 0x002000ff2d007388 */ /* 0x000fe60000000800 */
[----:B------:R-:W-:Y:S01]  /*0fb0*/  LOP3.LUT R4, R4, UR4, RZ, 0xc0, !PT ;  /* 0x0000000404047c12 */ /* 0x000fe2000f8ec0ff */
[----:B------:R-:W-:Y:S03]  /*0fc0*/  STS [R45+0x2400], RZ ;  /* 0x002400ff2d007388 */ /* 0x000fe60000000800 */
[----:B------:R-:W-:Y:S01]  /*0fd0*/  SHF.R.U32.HI R6, RZ, 0x4, R4 ;  /* 0x00000004ff067819 */ /* 0x000fe20000011604 */
[----:B------:R-:W-:Y:S01]  /*0fe0*/  STS [R45+0x2800], RZ ;  /* 0x002800ff2d007388 */ /* 0x000fe20000000800 */
[----:B------:R-:W-:-:S02]  /*0ff0*/  IMAD.SHL.U32 R5, R4, 0x400, RZ ;  /* 0x0000040004057824 */ /* 0x000fc400078e00ff */
[----:B------:R-:W-:Y:S01]  /*1000*/  LOP3.LUT R6, R6, 0xffffffe, RZ, 0xc0, !PT ;  /* 0x0ffffffe06067812 */ /* 0x000fe200078ec0ff */
[----:B------:R-:W-:Y:S02]  /*1010*/  STS [R45+0x2c00], RZ ;  /* 0x002c00ff2d007388 */ /* 0x000fe40000000800 */
[----:B------:R-:W-:Y:S02]  /*1020*/  LOP3.LUT R4, R5, 0x7c00, RZ, 0xc0, !PT ;  /* 0x00007c0005047812 */ /* 0x000fe400078ec0ff */
[----:B------:R-:W-:Y:S02]  /*1030*/  STS [R45+0x3000], RZ ;  /* 0x003000ff2d007388 */ /* 0x000fe40000000800 */
[----:B------:R-:W-:Y:S02]  /*1040*/  IADD3 R55, PT, PT, R6, R45, R4 ;  /* 0x0000002d06377210 */ /* 0x000fe40007ffe004 */
[----:B------:R-:W-:Y:S01]  /*1050*/  STS [R45+0x3400], RZ ;  /* 0x003400ff2d007388 */ /* 0x000fe20000000800 */
[----:B------:R-:W-:-:S02]  /*1060*/  SEL R4, R31, 0x80000000, P0 ;  /* 0x800000001f047807 */ /* 0x000fc40000000000 */
[----:B------:R-:W-:Y:S01]  /*1070*/  ISETP.NE.AND P0, PT, R32, 0x7fffffff, PT ;  /* 0x7fffffff2000780c */ /* 0x000fe20003f05270 */
[----:B------:R-:W-:Y:S01]  /*1080*/  STS [R45+0x3800], RZ ;  /* 0x003800ff2d007388 */ /* 0x000fe20000000800 */
[----:B------:R-:W-:-:S03]  /*1090*/  SHF.R.U32.HI R4, RZ, UR6, R4 ;  /* 0x00000006ff047c19 */ /* 0x000fc60008011604 */
[----:B------:R-:W-:Y:S01]  /*10a0*/  STS [R45+0x3c00], RZ ;  /* 0x003c00ff2d007388 */ /* 0x000fe20000000800 */
[----:B------:R-:W-:-:S03]  /*10b0*/  LOP3.LUT R4, R4, UR4, RZ, 0xc0, !PT ;  /* 0x0000000404047c12 */ /* 0x000fc6000f8ec0ff */
[----:B------:R-:W-:Y:S02]  /*10c0*/  STS [R45+0x4000], RZ ;  /* 0x004000ff2d007388 */ /* 0x000fe40000000800 */
[----:B------:R-:W-:Y:S01]  /*10d0*/  IMAD.SHL.U32 R6, R4, 0x400, RZ ;  /* 0x0000040004067824 */ /* 0x000fe200078e00ff */
[----:B------:R-:W-:Y:S01]  /*10e0*/  SHF.R.U32.HI R4, RZ, 0x4, R4 ;  /* 0x00000004ff047819 */ /* 0x000fe20000011604 */
[----:B------:R-:W-:Y:S03]  /*10f0*/  STS [R45+0x4400], RZ ;  /* 0x004400ff2d007388 */ /* 0x000fe60000000800 */
[----:B------:R-:W-:Y:S01]  /*1100*/  LOP3.LUT R6, R6, 0x7c00, RZ, 0xc0, !PT ;  /* 0x00007c0006067812 */ /* 0x000fe200078ec0ff */
[----:B------:R-:W-:Y:S01]  /*1110*/  STS [R45+0x4800], RZ ;  /* 0x004800ff2d007388 */ /* 0x000fe20000000800 */
[----:B------:R-:W-:-:S03]  /*1120*/  LOP3.LUT R57, R4, 0xffffffe, RZ, 0xc0, !PT ;  /* 0x0ffffffe04397812 */ /* 0x000fc600078ec0ff */
[----:B------:R-:W-:Y:S01]  /*1130*/  STS [R45+0x4c00], RZ ;  /* 0x004c00ff2d007388 */ /* 0x000fe20000000800 */
[----:B------:R-:W-:-:S03]  /*1140*/  IADD3 R57, PT, PT, R57, R45, R6 ;  /* 0x0000002d39397210 */ /* 0x000fc60007ffe006 */
[----:B------:R-:W-:Y:S04]  /*1150*/  STS [R45+0x5000], RZ ;  /* 0x005000ff2d007388 */ /* 0x000fe80000000800 */
        /* <DEDUP_REMOVED lines=12> */
[----:B------:R-:W0:Y:S01]  /*1220*/  LDS.U16 R52, [R54] ;  /* 0x0000000036347984 */ /* 0x000e220000000400 */
[----:B------:R-:W1:Y:S02]  /*1230*/  S2R R127, SR_LANEID ;  /* 0x00000000007f7919 */ /* 0x000e640000000000 */
[----:B-1----:R-:W-:Y:S01]  /*1240*/  ISETP.NE.AND P1, PT, R127, 0x1f, PT ;  /* 0x0000001f7f00780c */ /* 0x002fe20003f25270 */
[----:B0-----:R-:W-:-:S05]  /*1250*/  VIADD R5, R52, 0x1 ;  /* 0x0000000134057836 */ /* 0x001fca0000000000 */
[----:B------:R0:W-:Y:S04]  /*1260*/  STS.U16 [R54], R5 ;  /* 0x0000000536007388 */ /* 0x0001e80000000400 */
[----:B------:R-:W1:Y:S01]  /*1270*/  LDS.U16 R56, [R55] ;  /* 0x0000000037387984 */ /* 0x000e620000000400 */
[----:B0-----:R-:W-:Y:S02]  /*1280*/  SEL R5, R32, 0x80000000, P0 ;  /* 0x8000000020057807 */ /* 0x001fe40000000000 */
[----:B------:R-:W-:Y:S02]  /*1290*/  ISETP.NE.AND P0, PT, R33, 0x7fffffff, PT ;  /* 0x7fffffff2100780c */ /* 0x000fe40003f05270 */
[----:B------:R-:W-:-:S04]  /*12a0*/  SHF.R.U32.HI R5, RZ, UR6, R5 ;  /* 0x00000006ff057c19 */ /* 0x000fc80008011605 */
[----:B------:R-:W-:-:S05]  /*12b0*/  LOP3.LUT R5, R5, UR4, RZ, 0xc0, !PT ;  /* 0x0000000405057c12 */ /* 0x000fca000f8ec0ff */
[----:B------:R-:W-:Y:S01]  /*12c0*/  IMAD.SHL.U32 R6, R5, 0x400, RZ ;  /* 0x0000040005067824 */ /* 0x000fe200078e00ff */
[----:B------:R-:W-:-:S04]  /*12d0*/  SHF.R.U32.HI R5, RZ, 0x4, R5 ;  /* 0x00000004ff057819 */ /* 0x000fc80000011605 */
[----:B------:R-:W-:Y:S02]  /*12e0*/  LOP3.LUT R8, R6, 0x7c00, RZ, 0xc0, !PT ;  /* 0x00007c0006087812 */ /* 0x000fe400078ec0ff */
[----:B------:R-:W-:-:S04]  /*12f0*/  LOP3.LUT R5, R5, 0xffffffe, RZ, 0xc0, !PT ;  /* 0x0ffffffe05057812 */ /* 0x000fc800078ec0ff */
[----:B------:R-:W-:Y:S01]  /*1300*/  IADD3 R59, PT, PT, R5, R45, R8 ;  /* 0x0000002d053b7210 */ /* 0x000fe20007ffe008 */
[----:B-1----:R-:W-:-:S05]  /*1310*/  VIADD R4, R56, 0x1 ;  /* 0x0000000138047836 */ /* 0x002fca0000000000 */
        /* <DEDUP_REMOVED lines=9> */
[----:B------:R-:W-:Y:S02]  /*13b0*/  LOP3.LUT R61, R4, 0xffffffe, RZ, 0xc0, !PT ;  /* 0x0ffffffe043d7812 */ /* 0x000fe400078ec0ff */
[----:B------:R-:W-:Y:S02]  /*13c0*/  SEL R5, R34, 0x80000000, P0 ;  /* 0x8000000022057807 */ /* 0x000fe40000000000 */
[----:B------:R-:W-:Y:S02]  /*13d0*/  IADD3 R61, PT, PT, R61, R45, R8 ;  /* 0x0000002d3d3d7210 */ /* 0x000fe40007ffe008 */
[----:B------:R-:W-:Y:S02]  /*13e0*/  SHF.R.U32.HI R5, RZ, UR6, R5 ;  /* 0x00000006ff057c19 */ /* 0x000fe40008011605 */
[----:B------:R-:W-:-:S02]  /*13f0*/  ISETP.NE.AND P0, PT, R35, 0x7fffffff, PT ;  /* 0x7fffffff2300780c */ /* 0x000fc40003f05270 */
[----:B------:R-:W-:Y:S01]  /*1400*/  LOP3.LUT R5, R5, UR4, RZ, 0xc0, !PT ;  /* 0x0000000405057c12 */ /* 0x000fe2000f8ec0ff */
[----:B-1----:R-:W-:-:S05]  /*1410*/  VIADD R6, R58, 0x1 ;  /* 0x000000013a067836 */ /* 0x002fca0000000000 */
[----:B------:R0:W-:Y:S04]  /*1420*/  STS.U16 [R57], R6 ;  /* 0x0000000639007388 */ /* 0x0001e80000000400 */
[----:B------:R-:W1:Y:S01]  /*1430*/  LDS.U16 R60, [R59] ;  /* 0x000000003b3c7984 */ /* 0x000e620000000400 */
[----:B0-----:R-:W-:Y:S01]  /*1440*/  IMAD.SHL.U32 R6, R5, 0x400, RZ ;  /* 0x0000040005067824 */ /* 0x001fe200078e00ff */
        /* <DEDUP_REMOVED lines=151> */
[----:B0-----:R-:W-:-:S04]  /*1dc0*/  SEL R4, R49, 0x80000000, P0 ;  /* 0x8000000031047807 */ /* 0x001fc80000000000 */
[----:B------:R-:W-:Y:S01]  /*1dd0*/  SHF.R.U32.HI R4, RZ, UR6, R4 ;  /* 0x00000006ff047c19 */ /* 0x000fe20008011604 */
[----:B------:R-:W0:Y:S03]  /*1de0*/  S2UR UR6, SR_CgaCtaId ;  /* 0x00000000000679c3 */ /* 0x000e260000008800 */
[----:B------:R-:W-:Y:S01]  /*1df0*/  LOP3.LUT R4, R4, UR4, RZ, 0xc0, !PT ;  /* 0x0000000404047c12 */ /* 0x000fe2000f8ec0ff */
[----:B------:R-:W-:-:S04]  /*1e00*/  UMOV UR4, 0x400 ;  /* 0x0000040000047882 */ /* 0x000fc80000000000 */
[----:B------:R-:W-:Y:S01]  /*1e10*/  IMAD.SHL.U32 R5, R4, 0x400, RZ ;  /* 0x0000040004057824 */ /* 0x000fe200078e00ff */
[----:B------:R-:W-:-:S04]  /*1e20*/  SHF.R.U32.HI R4, RZ, 0x4, R4 ;  /* 0x00000004ff047819 */ /* 0x000fc80000011604 */
[----:B------:R-:W-:Y:S02]  /*1e30*/  LOP3.LUT R8, R5, 0x7c00, RZ, 0xc0, !PT ;  /* 0x00007c0005087812 */ /* 0x000fe400078ec0ff */
[----:B------:R-:W-:-:S04]  /*1e40*/  LOP3.LUT R89, R4, 0xffffffe, RZ, 0xc0, !PT ;  /* 0x0ffffffe04597812 */ /* 0x000fc800078ec0ff */
[----:B------:R-:W-:Y:S01]  /*1e50*/  IADD3 R89, PT, PT, R89, R45, R8 ;  /* 0x0000002d59597210 */ /* 0x000fe20007ffe008 */
[----:B0-----:R-:W-:Y:S01]  /*1e60*/  ULEA UR4, UR6, UR4, 0x18 ;  /* 0x0000000406047291 */ /* 0x001fe2000f8ec0ff */
[----:B-1----:R-:W-:-:S05]  /*1e70*/  VIADD R6, R86, 0x1 ;  /* 0x0000000156067836 */ /* 0x002fca0000000000 */
[----:B------:R-:W-:Y:S04]  /*1e80*/  STS.U16 [R85], R6 ;  /* 0x0000000655007388 */ /* 0x000fe80000000400 */
[----:B------:R-:W0:Y:S02]  /*1e90*/  LDS.U16 R88, [R87] ;  /* 0x0000000057587984 */ /* 0x000e240000000400 */
[----:B0-----:R-:W-:-:S05]  /*1ea0*/  VIADD R4, R88, 0x1 ;  /* 0x0000000158047836 */ /* 0x001fca0000000000 */
[----:B------:R-:W-:Y:S04]  /*1eb0*/  STS.U16 [R87], R4 ;  /* 0x0000000457007388 */ /* 0x000fe80000000400 */
[----:B------:R-:W0:Y:S02]  /*1ec0*/  LDS.U16 R90, [R89] ;  /* 0x00000000595a7984 */ /* 0x000e240000000400 */
[----:B0-----:R-:W-:-:S05]  /*1ed0*/  VIADD R6, R90, 0x1 ;  /* 0x000000015a067836 */ /* 0x001fca0000000000 */
[----:B------:R-:W-:Y:S01]  /*1ee0*/  STS.U16 [R89], R6 ;  /* 0x0000000659007388 */ /* 0x000fe20000000400 */
[----:B------:R-:W-:Y:S06]  /*1ef0*/  BAR.SYNC.DEFER_BLOCKING 0x0 ;  /* 0x0000000000007b1d */ /* 0x000fec0000010000 */
[----:B------:R-:W-:Y:S04]  /*1f00*/  LDS R91, [R47] ;  /* 0x000000002f5b7984 */ /* 0x000fe80000000800 */
[----:B------:R-:W0:Y:S04]  /*1f10*/  LDS R92, [R47+0x4] ;  /* 0x000004002f5c7984 */ /* 0x000e280000000800 */
[----:B------:R-:W1:Y:S04]  /*1f20*/  LDS R93, [R47+0x8] ;  /* 0x000008002f5d7984 */ /* 0x000e680000000800 */
[----:B------:R-:W2:Y:S04]  /*1f30*/  LDS R94, [R47+0xc] ;  /* 0x00000c002f5e7984 */ /* 0x000ea80000000800 */
[----:B------:R-:W3:Y:S04]  /*1f40*/  LDS R95, [R47+0x10] ;  /* 0x000010002f5f7984 */ /* 0x000ee80000000800 */
[----:B------:R-:W4:Y:S04]  /*1f50*/  LDS R96, [R47+0x14] ;  /* 0x000014002f607984 */ /* 0x000f280000000800 */
[----:B------:R-:W4:Y:S04]  /*1f60*/  LDS R97, [R47+0x18] ;  /* 0x000018002f617984 */ /* 0x000f280000000800 */
[----:B------:R-:W4:Y:S04]  /*1f70*/  LDS R98, [R47+0x1c] ;  /* 0x00001c002f627984 */ /* 0x000f280000000800 */
[----:B------:R-:W4:Y:S04]  /*1f80*/  LDS R99, [R47+0x20] ;  /* 0x000020002f637984 */ /* 0x000f280000000800 */
[----:B------:R-:W4:Y:S04]  /*1f90*/  LDS R100, [R47+0x24] ;  /* 0x000024002f647984 */ /* 0x000f280000000800 */
[----:B------:R-:W4:Y:S04]  /*1fa0*/  LDS R101, [R47+0x28] ;  /* 0x000028002f657984 */ /* 0x000f280000000800 */
[----:B------:R-:W4:Y:S01]  /*1fb0*/  LDS R102, [R47+0x2c] ;  /* 0x00002c002f667984 */ /* 0x000f220000000800 */
[----:B0-----:R-:W-:-:S03]  /*1fc0*/  IMAD.IADD R92, R91, 0x1, R92 ;  /* 0x000000015b5c7824 */ /* 0x001fc600078e025c */
[----:B------:R-:W0:Y:S01]  /*1fd0*/  LDS R103, [R47+0x30] ;  /* 0x000030002f677984 */ /* 0x000e220000000800 */
[----:B-1----:R-:W-:-:S03]  /*1fe0*/  IMAD.IADD R93, R93, 0x1, R92 ;  /* 0x000000015d5d7824 */ /* 0x002fc600078e025c */
[----:B------:R-:W1:Y:S01]  /*1ff0*/  LDS R104, [R47+0x34] ;  /* 0x000034002f687984 */ /* 0x000e620000000800 */
[----:B--2---:R-:W-:-:S03]  /*2000*/  IMAD.IADD R94, R94, 0x1, R93 ;  /* 0x000000015e5e7824 */ /* 0x004fc600078e025d */
[----:B------:R-:W2:Y:S01]  /*2010*/  LDS R105, [R47+0x38] ;  /* 0x000038002f697984 */ /* 0x000ea20000000800 */
[----:B---3--:R-:W-:-:S03]  /*2020*/  IMAD.IADD R95, R95, 0x1, R94 ;  /* 0x000000015f5f7824 */ /* 0x008fc600078e025e */
[----:B------:R-:W3:Y:S01]  /*2030*/  LDS R106, [R47+0x3c] ;  /* 0x00003c002f6a7984 */ /* 0x000ee20000000800 */
[----:B----4-:R-:W-:-:S03]  /*2040*/  IMAD.IADD R96, R96, 0x1, R95 ;  /* 0x0000000160607824 */ /* 0x010fc600078e025f */
[----:B------:R-:W4:Y:S01]  /*2050*/  LDS R107, [R47+0x40] ;  /* 0x000040002f6b7984 */ /* 0x000f220000000800 */
[----:B------:R-:W-:-:S03]  /*2060*/  IMAD.IADD R97, R97, 0x1, R96 ;  /* 0x0000000161617824 */ /* 0x000fc600078e0260 */
        /* <DEDUP_REMOVED lines=31> */
[----:B------:R-:W-:-:S04]  /*2260*/  IMAD.IADD R113, R113, 0x1, R112 ;  /* 0x0000000171717824 */ /* 0x000fc800078e0270 */
[----:B0-----:R-:W-:-:S04]  /*2270*/  IMAD.IADD R114, R114, 0x1, R113 ;  /* 0x0000000172727824 */ /* 0x001fc800078e0271 */
[----:B-1----:R-:W-:-:S04]  /*2280*/  IMAD.IADD R115, R115, 0x1, R114 ;  /* 0x0000000173737824 */ /* 0x002fc800078e0272 */
[----:B--2---:R-:W-:-:S04]  /*2290*/  IMAD.IADD R116, R116, 0x1, R115 ;  /* 0x0000000174747824 */ /* 0x004fc800078e0273 */
[----:B---3--:R-:W-:-:S04]  /*22a0*/  IMAD.IADD R117, R117, 0x1, R116 ;  /* 0x0000000175757824 */ /* 0x008fc800078e0274 */
[----:B----4-:R-:W-:-:S04]  /*22b0*/  IMAD.IADD R118, R118, 0x1, R117 ;  /* 0x0000000176767824 */ /* 0x010fc800078e0275 */
[----:B------:R-:W-:-:S04]  /*22c0*/  IMAD.IADD R119, R119, 0x1, R118 ;  /* 0x0000000177777824 */ /* 0x000fc800078e0276 */
[----:B------:R-:W-:-:S04]  /*22d0*/  IMAD.IADD R120, R120, 0x1, R119 ;  /* 0x0000000178787824 */ /* 0x000fc800078e0277 */
[----:B------:R-:W-:-:S04]  /*22e0*/  IMAD.IADD R121, R121, 0x1, R120 ;  /* 0x0000000179797824 */ /* 0x000fc800078e0278 */
[----:B------:R-:W-:-:S04]  /*22f0*/  IMAD.IADD R122, R122, 0x1, R121 ;  /* 0x000000017a7a7824 */ /* 0x000fc800078e0279 */
[----:B------:R-:W-:-:S05]  /*2300*/  IMAD.IADD R124, R5, 0x1, R122 ;  /* 0x00000001057c7824 */ /* 0x000fca00078e027a */
        /* <DEDUP_REMOVED lines=8> */
[----:B------:R-:W0:Y:S02]  /*2390*/  SHFL.UP P0, R125, R126, 0x10, RZ ;  /* 0x060000007e7d7989 */ /* 0x000e2400000000ff */
[----:B0-----:R-:W-:Y:S01]  /*23a0*/  @P0 IMAD.IADD R125, R126, 0x1, R125 ;  /* 0x000000017e7d0824 */ /* 0x001fe200078e027d */
[----:B------:R-:W-:-:S03]  /*23b0*/  ISETP.NE.AND P0, PT, R123, 0x1, PT ;  /* 0x000000017b00780c */ /* 0x000fc60003f05270 */
[----:B------:R-:W-:Y:S01]  /*23c0*/  IMAD.IADD R124, R125, 0x1, -R124 ;  /* 0x000000017d7c7824 */ /* 0x000fe200078e0a7c */
[----:B------:R-:W-:Y:S01]  /*23d0*/  @!P1 STS [R50+0x8400], R125 ;  /* 0x0084007d32009388 */ /* 0x000fe20000000800 */
[----:B------:R-:W-:Y:S01]  /*23e0*/  BAR.SYNC.DEFER_BLOCKING 0x0 ;  /* 0x0000000000007b1d */ /* 0x000fe20000010000 */
[----:B------:R-:W-:-:S05]  /*23f0*/  ISETP.NE.AND P1, PT, R123, 0x4, PT ;  /* 0x000000047b00780c */ /* 0x000fca0003f25270 */
[----:B------:R-:W0:Y:S04]  /*2400*/  LDS.128 R4, [UR4+0x8400] ;  /* 0x00840004ff047984 */ /* 0x000e280008000c00 */
[----:B------:R-:W1:Y:S01]  /*2410*/  LDS.128 R8, [UR4+0x8410] ;  /* 0x00841004ff087984 */ /* 0x000e620008000c00 */
[C---:B0-----:R-:W-:Y:S01]  /*2420*/  SEL R53, R4.reuse, R53, !P0 ;  /* 0x0000003504357207 */ /* 0x041fe20004000000 */
[----:B------:R-:W-:Y:S01]  /*2430*/  IMAD.IADD R5, R4, 0x1, R5 ;  /* 0x0000000104057824 */ /* 0x000fe200078e0205 */
[----:B------:R-:W-:-:S03]  /*2440*/  ISETP.NE.AND P0, PT, R123, 0x2, PT ;  /* 0x000000027b00780c */ /* 0x000fc60003f05270 */
[----:B------:R-:W-:Y:S01]  /*2450*/  IMAD.IADD R6, R6, 0x1, R5 ;  /* 0x0000000106067824 */ /* 0x000fe200078e0205 */
[----:B------:R-:W-:Y:S02]  /*2460*/  SEL R53, R5, R53, !P0 ;  /* 0x0000003505357207 */ /* 0x000fe40004000000 */
[----:B------:R-:W-:Y:S01]  /*2470*/  ISETP.NE.AND P0, PT, R123, 0x3, PT ;  /* 0x000000037b00780c */ /* 0x000fe20003f05270 */
[----:B------:R-:W-:-:S03]  /*2480*/  IMAD.IADD R7, R7, 0x1, R6 ;  /* 0x0000000107077824 */ /* 0x000fc600078e0206 */
[----:B------:R-:W-:Y:S01]  /*2490*/  SEL R53, R6, R53, !P0 ;  /* 0x0000003506357207 */ /* 0x000fe20004000000 */
[----:B-1----:R-:W-:Y:S01]  /*24a0*/  IMAD.IADD R8, R7, 0x1, R8 ;  /* 0x0000000107087824 */ /* 0x002fe200078e0208 */
[----:B------:R-:W-:Y:S02]  /*24b0*/  ISETP.NE.AND P0, PT, R123, 0x5, PT ;  /* 0x000000057b00780c */ /* 0x000fe40003f05270 */
[----:B------:R-:W-:Y:S01]  /*24c0*/  SEL R53, R7, R53, !P1 ;  /* 0x0000003507357207 */ /* 0x000fe20004800000 */
[----:B------:R-:W-:Y:S01]  /*24d0*/  IMAD.IADD R9, R9, 0x1, R8 ;  /* 0x0000000109097824 */ /* 0x000fe200078e0208 */
[----:B------:R-:W-:Y:S02]  /*24e0*/  ISETP.NE.AND P1, PT, R127, RZ, PT ;  /* 0x000000ff7f00720c */ /* 0x000fe40003f25270 */
[----:B------:R-:W-:Y:S01]  /*24f0*/  SEL R53, R8, R53, !P0 ;  /* 0x0000003508357207 */ /* 0x000fe20004000000 */
[----:B------:R-:W-:Y:S01]  /*2500*/  IMAD.IADD R10, R10, 0x1, R9 ;  /* 0x000000010a0a7824 */ /* 0x000fe200078e0209 */
[----:B------:R-:W-:-:S02]  /*2510*/  ISETP.GT.U32.AND P0, PT, R0, 0x1f, PT ;  /* 0x0000001f0000780c */ /* 0x000fc40003f04070 */
[----:B------:R-:W-:Y:S01]  /*2520*/  SEL R53, R9, R53, !P2 ;  /* 0x0000003509357207 */ /* 0x000fe20005000000 */
[----:B------:R-:W-:Y:S01]  /*2530*/  IMAD.IADD R11, R11, 0x1, R10 ;  /* 0x000000010b0b7824 */ /* 0x000fe200078e020a */
[----:B------:R-:W-:Y:S02]  /*2540*/  ISETP.GT.U32.OR P2, PT, R0, 0x1f, P1 ;  /* 0x0000001f0000780c */ /* 0x000fe40000f44470 */
[----:B------:R-:W-:Y:S02]  /*2550*/  SEL R4, R124, RZ, P1 ;  /* 0x000000ff7c047207 */ /* 0x000fe40000800000 */
[----:B------:R-:W-:-:S05]  /*2560*/  SEL R53, R10, R53, !P3 ;  /* 0x000000350a357207 */ /* 0x000fca0005800000 */
[----:B------:R-:W-:Y:S01]  /*2570*/  @P0 IMAD.IADD R124, R53, 0x1, R4 ;  /* 0x00000001357c0824 */ /* 0x000fe200078e0204 */
[----:B------:R-:W-:-:S03]  /*2580*/  ISETP.NE.AND P0, PT, R0, RZ, PT ;  /* 0x000000ff0000720c */ /* 0x000fc60003f05270 */
[----:B------:R-:W-:-:S05]  /*2590*/  @!P2 IMAD.U32 R124, R11, 0x10000, RZ ;  /* 0x000100000b7ca824 */ /* 0x000fca00078e00ff */
[----:B------:R-:W-:Y:S01]  /*25a0*/  @!P2 STS [UR4+0x8428], R124 ;  /* 0x0084287cff00a988 */ /* 0x000fe20008000804 */
[----:B------:R-:W-:Y:S06]  /*25b0*/  BAR.SYNC.DEFER_BLOCKING 0x0 ;  /* 0x0000000000007b1d */ /* 0x000fec0000010000 */
[----:B------:R-:W0:Y:S02]  /*25c0*/  LDS R4, [UR4+0x8428] ;  /* 0x00842804ff047984 */ /* 0x000e240008000800 */
[----:B0-----:R-:W-:-:S05]  /*25d0*/  SEL R5, R4, RZ, P0 ;  /* 0x000000ff04057207 */ /* 0x001fca0000000000 */
[----:B------:R-:W-:-:S04]  /*25e0*/  IMAD.IADD R4, R5, 0x1, R124 ;  /* 0x0000000105047824 */ /* 0x000fc800078e027c */
[--C-:B------:R-:W-:Y:S01]  /*25f0*/  IMAD.IADD R6, R91, 0x1, R4.reuse ;  /* 0x000000015b067824 */ /* 0x100fe200078e0204 */
[----:B------:R-:W-:Y:S01]  /*2600*/  STS [R47], R4 ;  /* 0x000000042f007388 */ /* 0x000fe20000000800 */
[--C-:B------:R-:W-:Y:S02]  /*2610*/  IMAD.IADD R92, R92, 0x1, R4.reuse ;  /* 0x000000015c5c7824 */ /* 0x100fe400078e0204 */
[--C-:B------:R-:W-:Y:S01]  /*2620*/  IMAD.IADD R8, R93, 0x1, R4.reuse ;  /* 0x000000015d087824 */ /* 0x100fe200078e0204 */
[----:B------:R-:W-:Y:S01]  /*2630*/  STS [R47+0x4], R6 ;  /* 0x000004062f007388 */ /* 0x000fe20000000800 */
[--C-:B------:R-:W-:Y:S02]  /*2640*/  IMAD.IADD R94, R94, 0x1, R4.reuse ;  /* 0x000000015e5e7824 */ /* 0x100fe400078e0204 */
[--C-:B------:R-:W-:Y:S01]  /*2650*/  IMAD.IADD R10, R95, 0x1, R4.reuse ;  /* 0x000000015f0a7824 */ /* 0x100fe200078e0204 */
[----:B------:R-:W-:Y:S01]  /*2660*/  STS [R47+0x8], R92 ;  /* 0x0000085c2f007388 */ /* 0x000fe20000000800 */
[----:B------:R-:W-:-:S02]  /*2670*/  IMAD.IADD R96, R96, 0x1, R4 ;  /* 0x0000000160607824 */ /* 0x000fc400078e0204 */
[--C-:B------:R-:W-:Y:S01]  /*2680*/  IMAD.IADD R124, R97, 0x1, R4.reuse ;  /* 0x00000001617c7824 */ /* 0x100fe200078e0204 */
[----:B------:R-:W-:Y:S01]  /*2690*/  STS [R47+0xc], R8 ;  /* 0x00000c082f007388 */ /* 0x000fe20000000800 */
        /* <DEDUP_REMOVED lines=36> */
[----:B------:R-:W-:-:S03]  /*28e0*/  IMAD.IADD R122, R122, 0x1, R4 ;  /* 0x000000017a7a7824 */ /* 0x000fc600078e0204 */
[----:B------:R-:W-:Y:S04]  /*28f0*/  STS [R47+0x40], R106 ;  /* 0x0000406a2f007388 */ /* 0x000fe80000000800 */
        /* <DEDUP_REMOVED lines=15> */
[----:B------:R-:W-:Y:S01]  /*29f0*/  STS [R47+0x80], R122 ;  /* 0x0000807a2f007388 */ /* 0x000fe20000000800 */
[----:B------:R-:W-:Y:S06]  /*2a00*/  BAR.SYNC.DEFER_BLOCKING 0x0 ;  /* 0x0000000000007b1d */ /* 0x000fec0000010000 */
[----:B------:R-:W0:Y:S04]  /*2a10*/  LDS.U16 R5, [R54] ;  /* 0x0000000036057984 */ /* 0x000e280000000400 */
[----:B------:R-:W1:Y:S04]  /*2a20*/  LDS.U16 R55, [R55] ;  /* 0x0000000037377984 */ /* 0x000e680000000400 */
[----:B------:R-:W2:Y:S04]  /*2a30*/  LDS.U16 R57, [R57] ;  /* 0x0000000039397984 */ /* 0x000ea80000000400 */
[----:B------:R-:W3:Y:S04]  /*2a40*/  LDS.U16 R59, [R59] ;  /* 0x000000003b3b7984 */ /* 0x000ee80000000400 */
[----:B------:R-:W4:Y:S04]  /*2a50*/  LDS.U16 R61, [R61] ;  /* 0x000000003d3d7984 */ /* 0x000f280000000400 */
[----:B------:R-:W4:Y:S04]  /*2a60*/  LDS.U16 R63, [R63] ;  /* 0x000000003f3f7984 */ /* 0x000f280000000400 */
[----:B------:R-:W4:Y:S04]  /*2a70*/  LDS.U16 R65, [R65] ;  /* 0x0000000041417984 */ /* 0x000f280000000400 */
[----:B------:R-:W4:Y:S04]  /*2a80*/  LDS.U16 R67, [R67] ;  /* 0x0000000043437984 */ /* 0x000f280000000400 */
[----:B------:R-:W4:Y:S04]  /*2a90*/  LDS.U16 R69, [R69] ;  /* 0x0000000045457984 */ /* 0x000f280000000400 */
[----:B------:R-:W4:Y:S04]  /*2aa0*/  LDS.U16 R71, [R71] ;  /* 0x0000000047477984 */ /* 0x000f280000000400 */
[----:B------:R-:W4:Y:S01]  /*2ab0*/  LDS.U16 R73, [R73] ;  /* 0x0000000049497984 */ /* 0x000f220000000400 */
[----:B0-----:R-:W-:-:S03]  /*2ac0*/  IMAD.IADD R5, R52, 0x1, R5 ;  /* 0x0000000134057824 */ /* 0x001fc600078e0205 */
[----:B------:R-:W0:Y:S01]  /*2ad0*/  LDS.U16 R75, [R75] ;  /* 0x000000004b4b7984 */ /* 0x000e220000000400 */
[----:B-1----:R-:W-:-:S03]  /*2ae0*/  IMAD.IADD R55, R56, 0x1, R55 ;  /* 0x0000000138377824 */ /* 0x002fc600078e0237 */
[----:B------:R-:W1:Y:S01]  /*2af0*/  LDS.U16 R77, [R77] ;  /* 0x000000004d4d7984 */ /* 0x000e620000000400 */
[----:B--2---:R-:W-:-:S03]  /*2b00*/  IMAD.IADD R57, R58, 0x1, R57 ;  /* 0x000000013a397824 */ /* 0x004fc600078e0239 */
[----:B------:R-:W2:Y:S01]  /*2b10*/  LDS.U16 R79, [R79] ;  /* 0x000000004f4f7984 */ /* 0x000ea20000000400 */
[----:B---3--:R-:W-:-:S03]  /*2b20*/  IMAD.IADD R59, R60, 0x1, R59 ;  /* 0x000000013c3b7824 */ /* 0x008fc600078e023b */
[----:B------:R-:W3:Y:S01]  /*2b30*/  LDS.U16 R81, [R81] ;  /* 0x0000000051517984 */ /* 0x000ee20000000400 */
[----:B----4-:R-:W-:-:S03]  /*2b40*/  IMAD.IADD R61, R62, 0x1, R61 ;  /* 0x000000013e3d7824 */ /* 0x010fc600078e023d */
[----:B------:R-:W4:Y:S01]  /*2b50*/  LDS.U16 R83, [R83] ;  /* 0x0000000053537984 */ /* 0x000f220000000400 */
[----:B------:R-:W-:-:S03]  /*2b60*/  IMAD.IADD R63, R64, 0x1, R63 ;  /* 0x00000001403f7824 */ /* 0x000fc600078e023f */
[----:B------:R-:W4:Y:S01]  /*2b70*/  LDS.U16 R85, [R85] ;  /* 0x0000000055557984 */ /* 0x000f220000000400 */
[----:B------:R-:W-:-:S03]  /*2b80*/  IMAD.IADD R65, R66, 0x1, R65 ;  /* 0x0000000142417824 */ /* 0x000fc600078e0241 */
[----:B------:R-:W4:Y:S01]  /*2b90*/  LDS.U16 R87, [R87] ;  /* 0x0000000057577984 */ /* 0x000f220000000400 */
[----:B------:R-:W-:-:S03]  /*2ba0*/  IMAD.IADD R67, R68, 0x1, R67 ;  /* 0x0000000144437824 */ /* 0x000fc600078e0243 */
[----:B------:R-:W4:Y:S01]  /*2bb0*/  LDS.U16 R89, [R89] ;  /* 0x0000000059597984 */ /* 0x000f220000000400 */
[----:B------:R-:W-:Y:S02]  /*2bc0*/  IMAD.IADD R69, R70, 0x1, R69 ;  /* 0x0000000146457824 */ /* 0x000fe400078e0245 */
[----:B------:R-:W-:Y:S02]  /*2bd0*/  IMAD.IADD R71, R72, 0x1, R71 ;  /* 0x0000000148477824 */ /* 0x000fe400078e0247 */
[----:B------:R-:W-:Y:S02]  /*2be0*/  IMAD.IADD R73, R74, 0x1, R73 ;  /* 0x000000014a497824 */ /* 0x000fe400078e0249 */
[----:B0-----:R-:W-:Y:S02]  /*2bf0*/  IMAD.IADD R75, R76, 0x1, R75 ;  /* 0x000000014c4b7824 */ /* 0x001fe400078e024b */
[----:B-1----:R-:W-:Y:S02]  /*2c00*/  IMAD.IADD R77, R78, 0x1, R77 ;  /* 0x000000014e4d7824 */ /* 0x002fe400078e024d */
[----:B--2---:R-:W-:-:S02]  /*2c10*/  IMAD.IADD R79, R80, 0x1, R79 ;  /* 0x00000001504f7824 */ /* 0x004fc400078e024f */
[----:B---3--:R-:W-:Y:S02]  /*2c20*/  IMAD.IADD R81, R82, 0x1, R81 ;  /* 0x0000000152517824 */ /* 0x008fe400078e0251 */
[----:B----4-:R-:W-:Y:S02]  /*2c30*/  IMAD.IADD R83, R84, 0x1, R83 ;  /* 0x0000000154537824 */ /* 0x010fe400078e0253 */
[----:B------:R-:W-:Y:S02]  /*2c40*/  IMAD.IADD R85, R86, 0x1, R85 ;  /* 0x0000000156557824 */ /* 0x000fe400078e0255 */
[----:B------:R-:W-:Y:S02]  /*2c50*/  IMAD.IADD R87, R88, 0x1, R87 ;  /* 0x0000000158577824 */ /* 0x000fe400078e0257 */
[----:B------:R-:W-:Y:S01]  /*2c60*/  IMAD.IADD R89, R90, 0x1, R89 ;  /* 0x000000015a597824 */ /* 0x000fe200078e0259 */
[----:B------:R-:W-:Y:S06]  /*2c70*/  BAR.SYNC.DEFER_BLOCKING 0x0 ;  /* 0x0000000000007b1d */ /* 0x000fec0000010000 */
[----:B------:R-:W-:Y:S05]  /*2c80*/  BRA.U UP0, `(.L_x_221) ;  /* 0x0000000500987547 */ /* 0x000fea000b800000 */
[----:B------:R-:W-:Y:S01]  /*2c90*/  LEA R4, R5, UR4, 0x2 ;  /* 0x0000000405047c11 */ /* 0x000fe2000f8e10ff */
[----:B------:R-:W-:Y:S01]  /*2ca0*/  UIADD3 UR7, UPT, UPT, UR7, 0x6, URZ ;  /* 0x0000000607077890 */ /* 0x000fe2000fffe0ff */
[----:B------:R-:W-:Y:S01]  /*2cb0*/  LEA R5, R55, UR4, 0x2 ;  /* 0x0000000437057c11 */ /* 0x000fe2000f8e10ff */
[----:B------:R-:W-:Y:S01]  /*2cc0*/  UIADD3 UR5, UPT, UPT, UR5, -0x6, URZ ;  /* 0xfffffffa05057890 */ /* 0x000fe2000fffe0ff */
[----:B------:R-:W-:Y:S01]  /*2cd0*/  LEA R6, R57, UR4, 0x2 ;  /* 0x0000000439067c11 */ /* 0x000fe2000f8e10ff */
[----:B------:R0:W-:Y:S01]  /*2ce0*/  STS [R4], R29 ;  /* 0x0000001d04007388 */ /* 0x0001e20000000800 */
[----:B------:R-:W-:Y:S02]  /*2cf0*/  LEA R7, R59, UR4, 0x2 ;  /* 0x000000043b077c11 */ /* 0x000fe4000f8e10ff */
[----:B------:R-:W-:Y:S01]  /*2d00*/  LEA R8, R61, UR4, 0x2 ;  /* 0x000000043d087c11 */ /* 0x000fe2000f8e10ff */
[----:B------:R0:W-:Y:S01]  /*2d10*/  STS [R5], R30 ;  /* 0x0000001e05007388 */ /* 0x0001e20000000800 */
[----:B------:R-:W-:-:S02]  /*2d20*/  LEA R9, R63, UR4, 0x2 ;  /* 0x000000043f097c11 */ /* 0x000fc4000f8e10ff */
[----:B------:R-:W-:Y:S01]  /*2d30*/  LEA R10, R65, UR4, 0x2 ;  /* 0x00000004410a7c11 */ /* 0x000fe2000f8e10ff */
[----:B------:R0:W-:Y:S01]  /*2d40*/  STS [R6], R31 ;  /* 0x0000001f06007388 */ /* 0x0001e20000000800 */
[----:B------:R-:W-:Y:S02]  /*2d50*/  LEA R11, R67, UR4, 0x2 ;  /* 0x00000004430b7c11 */ /* 0x000fe4000f8e10ff */
        /* <DEDUP_REMOVED lines=16> */
[----:B------:R0:W-:Y:S04]  /*2e60*/  STS [R52], R37 ;  /* 0x0000002534007388 */ /* 0x0001e80000000800 */
        /* <DEDUP_REMOVED lines=9> */
[----:B------:R0:W-:Y:S01]  /*2f00*/  STS [R63], R49 ;  /* 0x000000313f007388 */ /* 0x0001e20000000800 */
[----:B------:R-:W-:Y:S06]  /*2f10*/  BAR.SYNC.DEFER_BLOCKING 0x0 ;  /* 0x0000000000007b1d */ /* 0x000fec0000010000 */
[----:B------:R0:W1:Y:S04]  /*2f20*/  LDS R29, [R51] ;  /* 0x00000000331d7984 */ /* 0x0000680000000800 */
[----:B------:R0:W2:Y:S04]  /*2f30*/  LDS R30, [R51+0x4] ;  /* 0x00000400331e7984 */ /* 0x0000a80000000800 */
[----:B------:R0:W3:Y:S04]  /*2f40*/  LDS R31, [R51+0x8] ;  /* 0x00000800331f7984 */ /* 0x0000e80000000800 */
[----:B------:R0:W4:Y:S04]  /*2f50*/  LDS R32, [R51+0xc] ;  /* 0x00000c0033207984 */ /* 0x0001280000000800 */
[----:B------:R0:W0:Y:S04]  /*2f60*/  LDS R33, [R51+0x10] ;  /* 0x0000100033217984 */ /* 0x0000280000000800 */
        /* <DEDUP_REMOVED lines=13> */
[----:B------:R0:W0:Y:S01]  /*3040*/  LDS R49, [R51+0x48] ;  /* 0x0000480033317984 */ /* 0x0000220000000800 */
[----:B------:R-:W-:Y:S06]  /*3050*/  BAR.SYNC.DEFER_BLOCKING 0x0 ;  /* 0x0000000000007b1d */ /* 0x000fec0000010000 */
[----:B-----5:R0:W-:Y:S04]  /*3060*/  STS [R4], R2 ;  /* 0x0000000204007388 */ /* 0x0201e80000000800 */
        /* <DEDUP_REMOVED lines=19> */
[----:B------:R0:W0:Y:S04]  /*31a0*/  LDS R2, [R51] ;  /* 0x0000000033027984 */ /* 0x0000280000000800 */
        /* <DEDUP_REMOVED lines=19> */
[----:B-1234-:R-:W-:Y:S05]  /*32e0*/  BRA `(.L_x_222) ;  /* 0xffffffd800bc7947 */ /* 0x01efea000383ffff */
.L_x_221:
[----:B------:R-:W-:Y:S01]  /*32f0*/  LEA R5, R5, UR4, 0x2 ;  /* 0x0000000405057c11 */ /* 0x000fe2000f8e10ff */
[----:B------:R-:W-:Y:S01]  /*3300*/  IMAD R51, R0, -0x48, R51 ;  /* 0xffffffb800337824 */ /* 0x000fe200078e0233 */
[----:B------:R-:W-:Y:S01]  /*3310*/  LEA R55, R55, UR4, 0x2 ;  /* 0x0000000437377c11 */ /* 0x000fe2000f8e10ff */
[----:B------:R-:W0:Y:S01]  /*3320*/  LDCU.64 UR6, c[0x0][0x3a0] ;  /* 0x00007400ff0677ac */ /* 0x000e220008000a00 */
[----:B------:R-:W-:Y:S01]  /*3330*/  LEA R57, R57, UR4, 0x2 ;  /* 0x0000000439397c11 */ /* 0x000fe2000f8e10ff */
[----:B------:R-:W-:Y:S01]  /*3340*/  STS [R5], R29 ;  /* 0x0000001d05007388 */ /* 0x000fe20000000800 */
[----:B------:R-:W-:Y:S02]  /*3350*/  LEA R59, R59, UR4, 0x2 ;  /* 0x000000043b3b7c11 */ /* 0x000fe4000f8e10ff */
[----:B------:R-:W-:Y:S01]  /*3360*/  LEA R61, R61, UR4, 0x2 ;  /* 0x000000043d3d7c11 */ /* 0x000fe2000f8e10ff */
[----:B------:R-:W-:Y:S01]  /*3370*/  STS [R55], R30 ;  /* 0x0000001e37007388 */ /* 0x000fe20000000800 */
[----:B------:R-:W-:-:S02]  /*3380*/  LEA R63, R63, UR4, 0x2 ;  /* 0x000000043f3f7c11 */ /* 0x000fc4000f8e10ff */
[----:B------:R-:W-:Y:S01]  /*3390*/  LEA R65, R65, UR4, 0x2 ;  /* 0x0000000441417c11 */ /* 0x000fe2000f8e10ff */
[----:B------:R-:W-:Y:S01]  /*33a0*/  STS [R57], R31 ;  /* 0x0000001f39007388 */ /* 0x000fe20000000800 */
[----:B------:R-:W-:Y:S02]  /*33b0*/  LEA R67, R67, UR4, 0x2 ;  /* 0x0000000443437c11 */ /* 0x000fe4000f8e10ff */
[----:B------:R-:W-:Y:S01]  /*33c0*/  LEA R69, R69, UR4, 0x2 ;  /* 0x0000000445457c11 */ /* 0x000fe2000f8e10ff */
[----:B------:R-:W-:Y:S01]  /*33d0*/  STS [R59], R32 ;  /* 0x000000203b007388 */ /* 0x000fe20000000800 */
[----:B------:R-:W-:Y:S02]  /*33e0*/  LEA R71, R71, UR4, 0x2 ;  /* 0x0000000447477c11 */ /* 0x000fe4000f8e10ff */
[----:B------:R-:W-:Y:S01]  /*33f0*/  LEA R73, R73, UR4, 0x2 ;  /* 0x0000000449497c11 */ /* 0x000fe2000f8e10ff */
[----:B------:R-:W-:Y:S01]  /*3400*/  STS [R61], R33 ;  /* 0x000000213d007388 */ /* 0x000fe20000000800 */
[----:B------:R-:W-:Y:S01]  /*3410*/  LEA R75, R75, UR4, 0x2 ;  /* 0x000000044b4b7c11 */ /* 0x000fe2000f8e10ff */
[----:B0-----:R-:W-:Y:S01]  /*3420*/  IMAD.U32 R4, RZ, RZ, UR7 ;  /* 0x00000007ff047e24 */ /* 0x001fe2000f8e00ff */
        /* <DEDUP_REMOVED lines=11> */
[----:B------:R-:W-:-:S03]  /*34e0*/  ISETP.LT.U32.AND P4, PT, R0, UR6, PT ;  /* 0x0000000600007c0c */ /* 0x000fc6000bf81070 */
[----:B------:R-:W-:Y:S01]  /*34f0*/  STS [R71], R38 ;  /* 0x0000002647007388 */ /* 0x000fe20000000800 */
[----:B------:R-:W-:Y:S01]  /*3500*/  ISETP.GT.U32.AND.EX P4, PT, R4, RZ, PT, P4 ;  /* 0x000000ff0400720c */ /* 0x000fe20003f84140 */
[----:B------:R-:W-:Y:S02]  /*3510*/  VIADD R4, R0, 0x100 ;  /* 0x0000010000047836 */ /* 0x000fe40000000000 */
[----:B------:R-:W-:Y:S03]  /*3520*/  STS [R73], R39 ;  /* 0x0000002749007388 */ /* 0x000fe60000000800 */
[----:B------:R-:W-:Y:S01]  /*3530*/  ISETP.LT.U32.AND P2, PT, R4, UR6, PT ;  /* 0x0000000604007c0c */ /* 0x000fe2000bf41070 */
[----:B------:R-:W-:Y:S04]  /*3540*/  STS [R75], R40 ;  /* 0x000000284b007388 */ /* 0x000fe80000000800 */
[----:B------:R-:W-:Y:S04]  /*3550*/  STS [R77], R41 ;  /* 0x000000294d007388 */ /* 0x000fe80000000800 */
[----:B------:R-:W-:Y:S04]  /*3560*/  STS [R79], R42 ;  /* 0x0000002a4f007388 */ /* 0x000fe80000000800 */
[----:B------:R-:W-:Y:S04]  /*3570*/  STS [R81], R43 ;  /* 0x0000002b51007388 */ /* 0x000fe80000000800 */
[----:B------:R-:W-:Y:S04]  /*3580*/  STS [R83], R44 ;  /* 0x0000002c53007388 */ /* 0x000fe80000000800 */
[----:B------:R-:W-:Y:S04]  /*3590*/  STS [R85], R46 ;  /* 0x0000002e55007388 */ /* 0x000fe80000000800 */
[----:B------:R-:W-:Y:S04]  /*35a0*/  STS [R87], R48 ;  /* 0x0000003057007388 */ /* 0x000fe80000000800 */
[----:B------:R-:W-:Y:S01]  /*35b0*/  STS [R89], R49 ;  /* 0x0000003159007388 */ /* 0x000fe20000000800 */
[----:B------:R-:W-:Y:S06]  /*35c0*/  BAR.SYNC.DEFER_BLOCKING 0x0 ;  /* 0x0000000000007b1d */ /* 0x000fec0000010000 */
[----:B------:R-:W0:Y:S04]  /*35d0*/  LDS R30, [R51] ;  /* 0x00000000331e7984 */ /* 0x000e280000000800 */
[----:B------:R-:W1:Y:S04]  /*35e0*/  LDS R31, [R51+0x400] ;  /* 0x00040000331f7984 */ /* 0x000e680000000800 */
[----:B------:R-:W-:Y:S04]  /*35f0*/  LDS R32, [R51+0x800] ;  /* 0x0008000033207984 */ /* 0x000fe80000000800 */
[----:B------:R-:W-:Y:S04]  /*3600*/  LDS R33, [R51+0xc00] ;  /* 0x000c000033217984 */ /* 0x000fe80000000800 */
[----:B------:R-:W-:Y:S04]  /*3610*/  LDS R34, [R51+0x1000] ;  /* 0x0010000033227984 */ /* 0x000fe80000000800 */
[----:B------:R-:W-:Y:S04]  /*3620*/  LDS R35, [R51+0x1400] ;  /* 0x0014000033237984 */ /* 0x000fe80000000800 */
[----:B------:R-:W-:Y:S04]  /*3630*/  LDS R36, [R51+0x1800] ;  /* 0x0018000033247984 */ /* 0x000fe80000000800 */
[----:B------:R-:W-:Y:S04]  /*3640*/  LDS R37, [R51+0x1c00] ;  /* 0x001c000033257984 */ /* 0x000fe80000000800 */
[----:B------:R-:W-:Y:S04]  /*3650*/  LDS R38, [R51+0x2000] ;  /* 0x0020000033267984 */ /* 0x000fe80000000800 */
[----:B------:R-:W-:Y:S04]  /*3660*/  LDS R39, [R51+0x2400] ;  /* 0x0024000033277984 */ /* 0x000fe80000000800 */
[----:B------:R-:W-:Y:S01]  /*3670*/  LDS R40, [R51+0x2800] ;  /* 0x0028000033287984 */ /* 0x000fe20000000800 */
[----:B0-----:R-:W-:-:S03]  /*3680*/  @P4 ISETP.GT.AND P1, PT, R30, -0x1, PT ;  /* 0xffffffff1e00480c */ /* 0x001fc60003f24270 */
        /* <DEDUP_REMOVED lines=8> */
[----:B------:R-:W-:Y:S06]  /*3710*/  BAR.SYNC.DEFER_BLOCKING 0x0 ;  /* 0x0000000000007b1d */ /* 0x000fec0000010000 */
[----:B-----5:R0:W-:Y:S04]  /*3720*/  STS [R5], R2 ;  /* 0x0000000205007388 */ /* 0x0201e80000000800 */
[----:B------:R2:W-:Y:S04]  /*3730*/  STS [R55], R3 ;  /* 0x0000000337007388 */ /* 0x0005e80000000800 */
[----:B------:R3:W-:Y:S01]  /*3740*/  STS [R57], R12 ;  /* 0x0000000c39007388 */ /* 0x0007e20000000800 */
[----:B0-----:R-:W0:Y:S03]  /*3750*/  LDC.64 R4, c[0x0][0x398] ;  /* 0x0000e600ff047b82 */ /* 0x001e260000000a00 */
[----:B------:R-:W-:Y:S04]  /*3760*/  STS [R59], R13 ;  /* 0x0000000d3b007388 */ /* 0x000fe80000000800 */
[----:B------:R4:W-:Y:S01]  /*3770*/  STS [R61], R14 ;  /* 0x0000000e3d007388 */ /* 0x0009e20000000800 */
[----:B--2---:R-:W2:Y:S01]  /*3780*/  LDC.64 R2, c[0x0][0x388] ;  /* 0x0000e200ff027b82 */ /* 0x004ea20000000a00 */
[----:B---3--:R-:W-:-:S02]  /*3790*/  VIADD R12, R0, 0x200 ;  /* 0x00000200000c7836 */ /* 0x008fc40000000000 */
[----:B------:R3:W-:Y:S04]  /*37a0*/  STS [R63], R15 ;  /* 0x0000000f3f007388 */ /* 0x0007e80000000800 */
[----:B------:R1:W-:Y:S01]  /*37b0*/  STS [R65], R16 ;  /* 0x0000001041007388 */ /* 0x0003e20000000800 */
[----:B------:R-:W-:Y:S01]  /*37c0*/  ISETP.LT.U32.AND P3, PT, R12, UR6, PT ;  /* 0x000000060c007c0c */ /* 0x000fe2000bf61070 */
[C---:B----4-:R-:W-:Y:S02]  /*37d0*/  VIADD R14, R0.reuse, 0x300 ;  /* 0x00000300000e7836 */ /* 0x050fe40000000000 */
[----:B------:R4:W-:Y:S01]  /*37e0*/  STS [R67], R17 ;  /* 0x0000001143007388 */ /* 0x0009e20000000800 */
[C---:B------:R-:W-:Y:S01]  /*37f0*/  VIADD R12, R0.reuse, 0x500 ;  /* 0x00000500000c7836 */ /* 0x040fe20000000000 */
[----:B---3--:R-:W-:-:S02]  /*3800*/  LOP3.LUT R15, R0, 0x400, RZ, 0xfc, !PT ;  /* 0x00000400000f7812 */ /* 0x008fc400078efcff */
[----:B------:R-:W-:Y:S01]  /*3810*/  STS [R69], R18 ;  /* 0x0000001245007388 */ /* 0x000fe20000000800 */
[----:B------:R-:W-:Y:S01]  /*3820*/  ISETP.LT.U32.AND P0, PT, R14, UR6, PT ;  /* 0x000000060e007c0c */ /* 0x000fe2000bf01070 */
[----:B-1----:R-:W-:Y:S01]  /*3830*/  IMAD.U32 R16, RZ, RZ, UR7 ;  /* 0x00000007ff107e24 */ /* 0x002fe2000f8e00ff */
[----:B------:R-:W-:Y:S01]  /*3840*/  ISETP.LT.U32.AND P5, PT, R15, UR6, PT ;  /* 0x000000060f007c0c */ /* 0x000fe2000bfa1070 */
[----:B------:R-:W-:Y:S01]  /*3850*/  STS [R71], R19 ;  /* 0x0000001347007388 */ /* 0x000fe20000000800 */
[----:B------:R-:W-:Y:S01]  /*3860*/  IMAD.U32 R15, RZ, RZ, UR7 ;  /* 0x00000007ff0f7e24 */ /* 0x000fe2000f8e00ff */
[----:B------:R-:W-:Y:S01]  /*3870*/  ISETP.LT.U32.AND P6, PT, R12, UR6, PT ;  /* 0x000000060c007c0c */ /* 0x000fe2000bfc1070 */
[----:B----4-:R-:W-:Y:S01]  /*3880*/  @P4 IMAD.MOV.U32 R17, RZ, RZ, -0x1 ;  /* 0xffffffffff114424 */ /* 0x010fe200078e00ff */
[----:B------:R-:W-:Y:S01]  /*3890*/  STS [R73], R20 ;  /* 0x0000001449007388 */ /* 0x000fe20000000800 */
[----:B------:R-:W-:Y:S01]  /*38a0*/  ISETP.GT.U32.AND.EX P2, PT, R16, RZ, PT, P2 ;  /* 0x000000ff1000720c */ /* 0x000fe20003f44120 */
[----:B------:R-:W-:Y:S01]  /*38b0*/  IMAD.U32 R14, RZ, RZ, UR7 ;  /* 0x00000007ff0e7e24 */ /* 0x000fe2000f8e00ff */
[----:B------:R-:W-:Y:S01]  /*38c0*/  ISETP.GT.U32.AND.EX P0, PT, R15, RZ, PT, P0 ;  /* 0x000000ff0f00720c */ /* 0x000fe20003f04100 */
[----:B------:R1:W-:Y:S01]  /*38d0*/  STS [R75], R21 ;  /* 0x000000154b007388 */ /* 0x0003e20000000800 */
[----:B------:R-:W-:Y:S01]  /*38e0*/  @P4 SEL R17, R17, 0x80000000, P1 ;  /* 0x8000000011114807 */ /* 0x000fe20000800000 */
[----:B--2---:R-:W-:Y:S01]  /*38f0*/  IMAD.WIDE.U32 R2, R0, 0x4, R2 ;  /* 0x0000000400027825 */ /* 0x004fe200078e0002 */
[----:B------:R-:W-:Y:S01]  /*3900*/  ISETP.GT.U32.AND.EX P3, PT, R14, RZ, PT, P3 ;  /* 0x000000ff0e00720c */ /* 0x000fe20003f64130 */
[----:B------:R-:W-:Y:S01]  /*3910*/  STS [R77], R22 ;  /* 0x000000164d007388 */ /* 0x000fe20000000800 */
[----:B------:R-:W-:Y:S01]  /*3920*/  ISETP.GT.U32.AND.EX P5, PT, R16, RZ, PT, P5 ;  /* 0x000000ff1000720c */ /* 0x000fe20003fa4150 */
[----:B0-----:R-:W-:Y:S01]  /*3930*/  IMAD.WIDE.U32 R4, R0, 0x4, R4 ;  /* 0x0000000400047825 */ /* 0x001fe200078e0004 */
[----:B------:R-:W-:Y:S01]  /*3940*/  ISETP.GT.U32.AND.EX P6, PT, R16, RZ, PT, P6 ;  /* 0x000000ff1000720c */ /* 0x000fe20003fc4160 */
[----:B------:R0:W-:Y:S01]  /*3950*/  STS [R79], R23 ;  /* 0x000000174f007388 */ /* 0x0001e20000000800 */
[----:B-1----:R-:W-:Y:S01]  /*3960*/  @P4 LOP3.LUT R21, R17, R30, RZ, 0x3c, !PT ;  /* 0x0000001e11154212 */ /* 0x002fe200078e3cff */
[----:B------:R-:W-:-:S02]  /*3970*/  @P2 IMAD.MOV.U32 R12, RZ, RZ, -0x1 ;  /* 0xffffffffff0c2424 */ /* 0x000fc400078e00ff */
[----:B------:R-:W-:Y:S01]  /*3980*/  STS [R81], R24 ;  /* 0x0000001851007388 */ /* 0x000fe20000000800 */
[----:B------:R-:W-:Y:S01]  /*3990*/  @P2 ISETP.GT.AND P1, PT, R31, -0x1, PT ;  /* 0xffffffff1f00280c */ /* 0x000fe20003f24270 */
[----:B------:R-:W-:Y:S02]  /*39a0*/  VIADD R14, R0, 0x600 ;  /* 0x00000600000e7836 */ /* 0x000fe40000000000 */
[----:B------:R1:W-:Y:S01]  /*39b0*/  STS [R83], R25 ;  /* 0x0000001953007388 */ /* 0x0003e20000000800 */
[----:B------:R-:W-:Y:S01]  /*39c0*/  @P2 SEL R12, R12, 0x80000000, P1 ;  /* 0x800000000c0c2807 */ /* 0x000fe20000800000 */
[----:B0-----:R-:W-:Y:S01]  /*39d0*/  @P3 IMAD.MOV.U32 R23, RZ, RZ, -0x1 ;  /* 0xffffffffff173424 */ /* 0x001fe200078e00ff */
[----:B------:R-:W-:Y:S01]  /*39e0*/  ISETP.LT.U32.AND P1, PT, R14, UR6, PT ;  /* 0x000000060e007c0c */ /* 0x000fe2000bf21070 */
[----:B------:R-:W-:Y:S01]  /*39f0*/  STS [R85], R26 ;  /* 0x0000001a55007388 */ /* 0x000fe20000000800 */
[----:B------:R-:W-:Y:S01]  /*3a00*/  @P2 LOP3.LUT R31, R12, R31, RZ, 0x3c, !PT ;  /* 0x0000001f0c1f2212 */ /* 0x000fe200078e3cff */
[C---:B------:R-:W-:Y:S01]  /*3a10*/  VIADD R12, R0.reuse, 0x700 ;  /* 0x00000700000c7836 */ /* 0x040fe20000000000 */
[----:B------:R-:W-:Y:S01]  /*3a20*/  LOP3.LUT R14, R0, 0x800, RZ, 0xfc, !PT ;  /* 0x00000800000e7812 */ /* 0x000fe200078efcff */
[----:B------:R-:W-:Y:S01]  /*3a30*/  STS [R87], R27 ;  /* 0x0000001b57007388 */ /* 0x000fe20000000800 */
[----:B------:R-:W-:-:S02]  /*3a40*/  IMAD.U32 R18, RZ, RZ, UR7 ;  /* 0x00000007ff127e24 */ /* 0x000fc4000f8e00ff */
[----:B-1----:R-:W-:Y:S01]  /*3a50*/  @P5 IMAD.MOV.U32 R25, RZ, RZ, -0x1 ;  /* 0xffffffffff195424 */ /* 0x002fe200078e00ff */
[----:B------:R-:W-:Y:S01]  /*3a60*/  STS [R89], R28 ;  /* 0x0000001c59007388 */ /* 0x000fe20000000800 */
[----:B------:R-:W-:Y:S01]  /*3a70*/  IMAD.U32 R20, RZ, RZ, UR7 ;  /* 0x00000007ff147e24 */ /* 0x000fe2000f8e00ff */
[----:B------:R-:W-:Y:S01]  /*3a80*/  BAR.SYNC.DEFER_BLOCKING 0x0 ;  /* 0x0000000000007b1d */ /* 0x000fe20000010000 */
[----:B------:R-:W-:Y:S01]  /*3a90*/  ISETP.GT.U32.AND.EX P1, PT, R18, RZ, PT, P1 ;  /* 0x000000ff1200720c */ /* 0x000fe20003f24110 */
[----:B------:R-:W-:-:S12]  /*3aa0*/  VIADD R16, R0, 0xb00 ;  /* 0x00000b0000107836 */ /* 0x000fd80000000000 */
[----:B------:R-:W-:Y:S01]  /*3ab0*/  @P1 IMAD.MOV.U32 R18, RZ, RZ, -0x1 ;  /* 0xffffffffff121424 */ /* 0x000fe200078e00ff */
[----:B------:R-:W0:Y:S04]  /*3ac0*/  @P4 LDS R43, [R51] ;  /* 0x00000000332b4984 */ /* 0x000e280000000800 */
[----:B------:R-:W1:Y:S04]  /*3ad0*/  LDS R13, [R51+0x400] ;  /* 0x00040000330d7984 */ /* 0x000e680000000800 */
[----:B------:R-:W2:Y:S04]  /*3ae0*/  LDS R15, [R51+0x800] ;  /* 0x00080000330f7984 */ /* 0x000ea80000000800 */
[----:B------:R-:W3:Y:S04]  /*3af0*/  LDS R17, [R51+0xc00] ;  /* 0x000c000033117984 */ /* 0x000ee80000000800 */
[----:B------:R-:W4:Y:S04]  /*3b00*/  LDS R19, [R51+0x1000] ;  /* 0x0010000033137984 */ /* 0x000f280000000800 */
[----:B------:R-:W-:Y:S04]  /*3b10*/  @P4 STG.E desc[UR8][R2.64], R21 ;  /* 0x0000001502004986 */ /* 0x000fe8000c101908 */
[----:B------:R-:W4:Y:S04]  /*3b20*/  LDS R21, [R51+0x1400] ;  /* 0x0014000033157984 */ /* 0x000f280000000800 */
[----:B0-----:R-:W-:Y:S01]  /*3b30*/  @P4 STG.E desc[UR8][R4.64], R43 ;  /* 0x0000002b04004986 */ /* 0x001fe2000c101908 */
[----:B------:R-:W-:-:S03]  /*3b40*/  @P3 ISETP.GT.AND P4, PT, R32, -0x1, PT ;  /* 0xffffffff2000380c */ /* 0x000fc60003f84270 */
[----:B------:R-:W-:Y:S01]  /*3b50*/  @P2 STG.E desc[UR8][R2.64+0x400], R31 ;  /* 0x0004001f02002986 */ /* 0x000fe2000c101908 */
[----:B------:R-:W-:Y:S02]  /*3b60*/  @P3 SEL R23, R23, 0x80000000, P4 ;  /* 0x8000000017173807 */ /* 0x000fe40002000000 */
[----:B------:R-:W-:Y:S01]  /*3b70*/  @P0 ISETP.GT.AND P4, PT, R33, -0x1, PT ;  /* 0xffffffff2100080c */ /* 0x000fe20003f84270 */
[----:B-1----:R-:W-:Y:S01]  /*3b80*/  @P2 STG.E desc[UR8][R4.64+0x400], R13 ;  /* 0x0004000d04002986 */ /* 0x002fe2000c101908 */
[----:B------:R-:W-:Y:S01]  /*3b90*/  ISETP.LT.U32.AND P2, PT, R12, UR6, PT ;  /* 0x000000060c007c0c */ /* 0x000fe2000bf41070 */
[----:B------:R-:W-:Y:S01]  /*3ba0*/  @P0 IMAD.MOV.U32 R12, RZ, RZ, -0x1 ;  /* 0xffffffffff0c0424 */ /* 0x000fe200078e00ff */
[----:B------:R-:W-:Y:S01]  /*3bb0*/  @P3 LOP3.LUT R23, R23, R32, RZ, 0x3c, !PT ;  /* 0x0000002017173212 */ /* 0x000fe200078e3cff */
[----:B------:R-:W0:Y:S01]  /*3bc0*/  LDS R13, [R51+0x1800] ;  /* 0x00180000330d7984 */ /* 0x000e220000000800 */
[----:B------:R-:W-:Y:S02]  /*3bd0*/  ISETP.GT.U32.AND.EX P2, PT, R20, RZ, PT, P2 ;  /* 0x000000ff1400720c */ /* 0x000fe40003f44120 */
[----:B------:R-:W-:Y:S01]  /*3be0*/  @P0 SEL R12, R12, 0x80000000, P4 ;  /* 0x800000000c0c0807 */ /* 0x000fe20002000000 */
[----:B------:R-:W-:Y:S01]  /*3bf0*/  @P3 STG.E desc[UR8][R2.64+0x800], R23 ;  /* 0x0008001702003986 */ /* 0x000fe2000c101908 */
[----:B------:R-:W-:-:S02]  /*3c00*/  @P5 ISETP.GT.AND P4, PT, R34, -0x1, PT ;  /* 0xffffffff2200580c */ /* 0x000fc40003f84270 */
[----:B------:R-:W-:Y:S01]  /*3c10*/  @P0 LOP3.LUT R33, R12, R33, RZ, 0x3c, !PT ;  /* 0x000000210c210212 */ /* 0x000fe200078e3cff */
[----:B------:R-:W-:Y:S01]  /*3c20*/  VIADD R12, R0, 0x900 ;  /* 0x00000900000c7836 */ /* 0x000fe20000000000 */
[----:B------:R-:W-:Y:S01]  /*3c30*/  @P5 SEL R25, R25, 0x80000000, P4 ;  /* 0x8000000019195807 */ /* 0x000fe20002000000 */
[----:B--2---:R-:W-:Y:S01]  /*3c40*/  @P3 STG.E desc[UR8][R4.64+0x800], R15 ;  /* 0x0008000f04003986 */ /* 0x004fe2000c101908 */
[----:B------:R-:W-:Y:S01]  /*3c50*/  ISETP.LT.U32.AND P4, PT, R14, UR6, PT ;  /* 0x000000060e007c0c */ /* 0x000fe2000bf81070 */
[----:B------:R-:W-:Y:S01]  /*3c60*/  VIADD R14, R0, 0xa00 ;  /* 0x00000a00000e7836 */ /* 0x000fe20000000000 */
[----:B------:R-:W-:Y:S01]  /*3c70*/  @P5 LOP3.LUT R25, R25, R34, RZ, 0x3c, !PT ;  /* 0x0000002219195212 */ /* 0x000fe200078e3cff */
[----:B------:R-:W-:Y:S01]  /*3c80*/  @P0 STG.E desc[UR8][R2.64+0xc00], R33 ;  /* 0x000c002102000986 */ /* 0x000fe2000c101908 */
[----:B------:R-:W-:Y:S01]  /*3c90*/  ISETP.LT.U32.AND P3, PT, R12, UR6, PT ;  /* 0x000000060c007c0c */ /* 0x000fe2000bf61070 */
[----:B------:R-:W-:Y:S02]  /*3ca0*/  @P6 IMAD.MOV.U32 R12, RZ, RZ, -0x1 ;  /* 0xffffffffff0c6424 */ /* 0x000fe400078e00ff */
[----:B---3--:R-:W-:Y:S01]  /*3cb0*/  @P0 STG.E desc[UR8][R4.64+0xc00], R17 ;  /* 0x000c001104000986 */ /* 0x008fe2000c101908 */
[----:B------:R-:W-:-:S03]  /*3cc0*/  @P1 ISETP.GT.AND P0, PT, R36, -0x1, PT ;  /* 0xffffffff2400180c */ /* 0x000fc60003f04270 */
[----:B------:R-:W-:Y:S04]  /*3cd0*/  @P5 STG.E desc[UR8][R2.64+0x1000], R25 ;  /* 0x0010001902005986 */ /* 0x000fe8000c101908 */
[----:B----4-:R1:W-:Y:S01]  /*3ce0*/  @P5 STG.E desc[UR8][R4.64+0x1000], R19 ;  /* 0x0010001304005986 */ /* 0x0103e2000c101908 */
[----:B------:R-:W-:-:S03]  /*3cf0*/  @P6 ISETP.GT.AND P5, PT, R35, -0x1, PT ;  /* 0xffffffff2300680c */ /* 0x000fc60003fa4270 */
[----:B------:R-:W2:Y:S01]  /*3d00*/  LDS R15, [R51+0x1c00] ;  /* 0x001c0000330f7984 */ /* 0x000ea20000000800 */
[----:B------:R-:W-:Y:S02]  /*3d10*/  @P6 SEL R12, R12, 0x80000000, P5 ;  /* 0x800000000c0c6807 */ /* 0x000fe40002800000 */
[----:B------:R-:W-:Y:S01]  /*3d20*/  ISETP.LT.U32.AND P5, PT, R14, UR6, PT ;  /* 0x000000060e007c0c */ /* 0x000fe2000bfa1070 */
[----:B------:R-:W-:Y:S01]  /*3d30*/  IMAD.U32 R14, RZ, RZ, UR7 ;  /* 0x00000007ff0e7e24 */ /* 0x000fe2000f8e00ff */
[----:B------:R-:W3:Y:S01]  /*3d40*/  LDS R17, [R51+0x2000] ;  /* 0x0020000033117984 */ /* 0x000ee20000000800 */
[----:B------:R-:W-:Y:S02]  /*3d50*/  @P6 LOP3.LUT R35, R12, R35, RZ, 0x3c, !PT ;  /* 0x000000230c236212 */ /* 0x000fe400078e3cff */
[----:B-1----:R-:W-:Y:S02]  /*3d60*/  @P1 SEL R19, R18, 0x80000000, P0 ;  /* 0x8000000012131807 */ /* 0x002fe40000000000 */
[----:B------:R-:W-:Y:S01]  /*3d70*/  ISETP.GT.U32.AND.EX P4, PT, R14, RZ, PT, P4 ;  /* 0x000000ff0e00720c */ /* 0x000fe20003f84140 */
[----:B------:R-:W-:Y:S01]  /*3d80*/  @P6 STG.E desc[UR8][R2.64+0x1400], R35 ;  /* 0x0014002302006986 */ /* 0x000fe2000c101908 */
[----:B------:R-:W-:Y:S01]  /*3d90*/  @P1 LOP3.LUT R23, R19, R36, RZ, 0x3c, !PT ;  /* 0x0000002413171212 */ /* 0x000fe200078e3cff */
[----:B------:R-:W-:Y:S01]  /*3da0*/  @P2 IMAD.MOV.U32 R14, RZ, RZ, -0x1 ;  /* 0xffffffffff0e2424 */ /* 0x000fe200078e00ff */
[----:B------:R-:W-:Y:S01]  /*3db0*/  ISETP.LT.U32.AND P0, PT, R16, UR6, PT ;  /* 0x0000000610007c0c */ /* 0x000fe2000bf01070 */
[----:B------:R-:W1:Y:S01]  /*3dc0*/  LDS R19, [R51+0x2400] ;  /* 0x0024000033137984 */ /* 0x000e620000000800 */
[----:B------:R-:W-:Y:S01]  /*3dd0*/  IMAD.U32 R16, RZ, RZ, UR7 ;  /* 0x00000007ff107e24 */ /* 0x000fe2000f8e00ff */
[----:B------:R-:W-:-:S02]  /*3de0*/  LOP3.LUT R12, R0, 0xc00, RZ, 0xfc, !PT ;  /* 0x00000c00000c7812 */ /* 0x000fc400078efcff */
[----:B------:R-:W-:Y:S01]  /*3df0*/  @P6 STG.E desc[UR8][R4.64+0x1400], R21 ;  /* 0x0014001504006986 */ /* 0x000fe2000c101908 */
[----:B------:R-:W-:Y:S02]  /*3e00*/  @P2 ISETP.GT.AND P6, PT, R37, -0x1, PT ;  /* 0xffffffff2500280c */ /* 0x000fe40003fc4270 */
[C---:B------:R-:W-:Y:S01]  /*3e10*/  ISETP.GT.U32.AND.EX P3, PT, R16.reuse, RZ, PT, P3 ;  /* 0x000000ff1000720c */ /* 0x040fe20003f64130 */
[----:B------:R4:W-:Y:S01]  /*3e20*/  @P1 STG.E desc[UR8][R2.64+0x1800], R23 ;  /* 0x0018001702001986 */ /* 0x0009e2000c101908 */
[----:B------:R-:W-:Y:S01]  /*3e30*/  ISETP.GT.U32.AND.EX P5, PT, R16, RZ, PT, P5 ;  /* 0x000000ff1000720c */ /* 0x000fe20003fa4150 */
[----:B------:R-:W-:Y:S02]  /*3e40*/  @P4 IMAD.MOV.U32 R16, RZ, RZ, -0x1 ;  /* 0xffffffffff104424 */ /* 0x000fe400078e00ff */
[----:B0-----:R-:W-:Y:S01]  /*3e50*/  @P1 STG.E desc[UR8][R4.64+0x1800], R13 ;  /* 0x0018000d04001986 */ /* 0x001fe2000c101908 */
[----:B------:R-:W-:Y:S02]  /*3e60*/  ISETP.LT.U32.AND P1, PT, R12, UR6, PT ;  /* 0x000000060c007c0c */ /* 0x000fe4000bf21070 */
[----:B------:R-:W-:Y:S01]  /*3e70*/  @P2 SEL R12, R14, 0x80000000, P6 ;  /* 0x800000000e0c2807 */ /* 0x000fe20003000000 */
[----:B------:R-:W0:Y:S01]  /*3e80*/  LDS R13, [R51+0x2800] ;  /* 0x00280000330d7984 */ /* 0x000e220000000800 */
[----:B------:R-:W-:Y:S01]  /*3e90*/  @P4 ISETP.GT.AND P6, PT, R38, -0x1, PT ;  /* 0xffffffff2600480c */ /* 0x000fe20003fc4270 */
[----:B------:R-:W-:Y:S01]  /*3ea0*/  VIADD R14, R0, 0xd00 ;  /* 0x00000d00000e7836 */ /* 0x000fe20000000000 */
[----:B------:R-:W-:Y:S01]  /*3eb0*/  @P2 LOP3.LUT R37, R12, R37, RZ, 0x3c, !PT ;  /* 0x000000250c252212 */ /* 0x000fe200078e3cff */
[----:B------:R-:W0:Y:S01]  /*3ec0*/  LDS R21, [R51+0x2c00] ;  /* 0x002c000033157984 */ /* 0x000e220000000800 */
[----:B----4-:R-:W-:Y:S01]  /*3ed0*/  @P4 SEL R23, R16, 0x80000000, P6 ;  /* 0x8000000010174807 */ /* 0x010fe20003000000 */
[----:B------:R-:W-:Y:S01]  /*3ee0*/  IMAD.U32 R16, RZ, RZ, UR7 ;  /* 0x00000007ff107e24 */ /* 0x000fe2000f8e00ff */
[----:B------:R-:W-:Y:S01]  /*3ef0*/  @P3 ISETP.GT.AND P6, PT, R39, -0x1, PT ;  /* 0xffffffff2700380c */ /* 0x000fe20003fc4270 */
[----:B------:R-:W-:Y:S01]  /*3f00*/  @P3 IMAD.MOV.U32 R18, RZ, RZ, -0x1 ;  /* 0xffffffffff123424 */ /* 0x000fe200078e00ff */
[----:B------:R-:W-:Y:S01]  /*3f10*/  @P4 LOP3.LUT R23, R23, R38, RZ, 0x3c, !PT ;  /* 0x0000002617174212 */ /* 0x000fe200078e3cff */
[----:B------:R-:W-:Y:S01]  /*3f20*/  @P2 STG.E desc[UR8][R2.64+0x1c00], R37 ;  /* 0x001c002502002986 */ /* 0x000fe2000c101908 */
[----:B------:R-:W-:Y:S01]  /*3f30*/  ISETP.GT.U32.AND.EX P0, PT, R16, RZ, PT, P0 ;  /* 0x000000ff1000720c */ /* 0x000fe20003f04100 */
[----:B------:R-:W-:Y:S01]  /*3f40*/  @P5 IMAD.MOV.U32 R25, RZ, RZ, -0x1 ;  /* 0xffffffffff195424 */ /* 0x000fe200078e00ff */
[----:B------:R-:W-:Y:S01]  /*3f50*/  @P3 SEL R12, R18, 0x80000000, P6 ;  /* 0x80000000120c3807 */ /* 0x000fe20003000000 */
[----:B--2---:R2:W-:Y:S01]  /*3f60*/  @P2 STG.E desc[UR8][R4.64+0x1c00], R15 ;  /* 0x001c000f04002986 */ /* 0x0045e2000c101908 */
[----:B------:R-:W-:Y:S01]  /*3f70*/  @P5 ISETP.GT.AND P2, PT, R40, -0x1, PT ;  /* 0xffffffff2800580c */ /* 0x000fe20003f44270 */
[----:B------:R-:W-:Y:S01]  /*3f80*/  VIADD R18, R0, 0x1200 ;  /* 0x0000120000127836 */ /* 0x000fe20000000000 */
[----:B------:R-:W-:Y:S01]  /*3f90*/  @P3 LOP3.LUT R39, R12, R39, RZ, 0x3c, !PT ;  /* 0x000000270c273212 */ /* 0x000fe200078e3cff */
[----:B------:R-:W-:Y:S01]  /*3fa0*/  VIADD R12, R0, 0xe00 ;  /* 0x00000e00000c7836 */ /* 0x000fe20000000000 */
[----:B------:R-:W-:Y:S01]  /*3fb0*/  @P4 STG.E desc[UR8][R2.64+0x2000], R23 ;  /* 0x0020001702004986 */ /* 0x000fe2000c101908 */
[----:B------:R-:W-:-:S02]  /*3fc0*/  @P5 SEL R25, R25, 0x80000000, P2 ;  /* 0x8000000019195807 */ /* 0x000fc40001000000 */
[----:B------:R-:W-:Y:S01]  /*3fd0*/  ISETP.LT.U32.AND P6, PT, R14, UR6, PT ;  /* 0x000000060e007c0c */ /* 0x000fe2000bfc1070 */
[----:B---3--:R-:W-:Y:S01]  /*3fe0*/  @P4 STG.E desc[UR8][R4.64+0x2000], R17 ;  /* 0x0020001104004986 */ /* 0x008fe2000c101908 */
[----:B------:R-:W-:Y:S01]  /*3ff0*/  ISETP.LT.U32.AND P2, PT, R12, UR6, PT ;  /* 0x000000060c007c0c */ /* 0x000fe2000bf41070 */
[----:B------:R-:W-:Y:S01]  /*4000*/  VIADD R14, R0, 0xf00 ;  /* 0x00000f00000e7836 */ /* 0x000fe20000000000 */
[----:B------:R-:W-:Y:S01]  /*4010*/  @P5 LOP3.LUT R25, R25, R40, RZ, 0x3c, !PT ;  /* 0x0000002819195212 */ /* 0x000fe200078e3cff */
[----:B------:R-:W-:Y:S01]  /*4020*/  @P3 STG.E desc[UR8][R2.64+0x2400], R39 ;  /* 0x0024002702003986 */ /* 0x000fe2000c101908 */
[----:B------:R-:W-:Y:S01]  /*4030*/  @P0 IMAD.MOV.U32 R12, RZ, RZ, -0x1 ;  /* 0xffffffffff0c0424 */ /* 0x000fe200078e00ff */
[----:B------:R-:W-:Y:S01]  /*4040*/  ISETP.GT.U32.AND.EX P6, PT, R16, RZ, PT, P6 ;  /* 0x000000ff1000720c */ /* 0x000fe20003fc4160 */
[----:B--2---:R-:W-:Y:S01]  /*4050*/  IMAD.U32 R15, RZ, RZ, UR7 ;  /* 0x00000007ff0f7e24 */ /* 0x004fe2000f8e00ff */
[----:B-1----:R-:W-:Y:S01]  /*4060*/  @P3 STG.E desc[UR8][R4.64+0x2400], R19 ;  /* 0x0024001304003986 */ /* 0x002fe2000c101908 */
[----:B------:R-:W-:-:S02]  /*4070*/  @P0 ISETP.GT.AND P3, PT, R41, -0x1, PT ;  /* 0xffffffff2900080c */ /* 0x000fc40003f64270 */
[----:B------:R-:W-:Y:S01]  /*4080*/  ISETP.LT.U32.AND P4, PT, R14, UR6, PT ;  /* 0x000000060e007c0c */ /* 0x000fe2000bf81070 */
[----:B------:R1:W-:Y:S01]  /*4090*/  @P5 STG.E desc[UR8][R2.64+0x2800], R25 ;  /* 0x0028001902005986 */ /* 0x0003e2000c101908 */
[----:B------:R-:W-:Y:S02]  /*40a0*/  @P0 SEL R12, R12, 0x80000000, P3 ;  /* 0x800000000c0c0807 */ /* 0x000fe40001800000 */
[----:B------:R-:W-:Y:S01]  /*40b0*/  LOP3.LUT R14, R0, 0x1000, RZ, 0xfc, !PT ;  /* 0x00001000000e7812 */ /* 0x000fe200078efcff */
[----:B------:R-:W-:Y:S01]  /*40c0*/  LDS R17, [R51+0x3800] ;  /* 0x0038000033117984 */ /* 0x000fe20000000800 */
[C---:B------:R-:W-:Y:S02]  /*40d0*/  ISETP.GT.U32.AND.EX P1, PT, R15.reuse, RZ, PT, P1 ;  /* 0x000000ff0f00720c */ /* 0x040fe40003f24110 */
[----:B------:R-:W-:Y:S01]  /*40e0*/  @P0 LOP3.LUT R41, R12, R41, RZ, 0x3c, !PT ;  /* 0x000000290c290212 */ /* 0x000fe200078e3cff */
[----:B------:R-:W-:Y:S01]  /*40f0*/  VIADD R12, R0, 0x1100 ;  /* 0x00001100000c7836 */ /* 0x000fe20000000000 */
[----:B------:R-:W-:Y:S01]  /*4100*/  ISETP.LT.U32.AND P3, PT, R14, UR6, PT ;  /* 0x000000060e007c0c */ /* 0x000fe2000bf61070 */
[----:B------:R-:W-:Y:S01]  /*4110*/  IMAD.U32 R14, RZ, RZ, UR7 ;  /* 0x00000007ff0e7e24 */ /* 0x000fe2000f8e00ff */
[----:B0-----:R-:W-:Y:S01]  /*4120*/  @P5 STG.E desc[UR8][R4.64+0x2800], R13 ;  /* 0x0028000d04005986 */ /* 0x001fe2000c101908 */
[----:B------:R-:W-:-:S02]  /*4130*/  ISETP.GT.U32.AND.EX P4, PT, R15, RZ, PT, P4 ;  /* 0x000000ff0f00720c */ /* 0x000fc40003f84140 */
[----:B------:R-:W-:Y:S01]  /*4140*/  ISETP.LT.U32.AND P5, PT, R12, UR6, PT ;  /* 0x000000060c007c0c */ /* 0x000fe2000bfa1070 */
[----:B------:R-:W-:Y:S01]  /*4150*/  @P0 STG.E desc[UR8][R2.64+0x2c00], R41 ;  /* 0x002c002902000986 */ /* 0x000fe2000c101908 */
[C---:B------:R-:W-:Y:S02]  /*4160*/  ISETP.GT.U32.AND.EX P2, PT, R14.reuse, RZ, PT, P2 ;  /* 0x000000ff0e00720c */ /* 0x040fe40003f44120 */
[----:B------:R-:W-:Y:S01]  /*4170*/  @P1 IMAD.MOV.U32 R12, RZ, RZ, -0x1 ;  /* 0xffffffffff0c1424 */ /* 0x000fe200078e00ff */
[----:B------:R-:W0:Y:S01]  /*4180*/  LDS R13, [R51+0x3000] ;  /* 0x00300000330d7984 */ /* 0x000e220000000800 */
[----:B------:R-:W-:Y:S02]  /*4190*/  ISETP.GT.U32.AND.EX P5, PT, R15, RZ, PT, P5 ;  /* 0x000000ff0f00720c */ /* 0x000fe40003fa4150 */
[----:B------:R-:W-:Y:S01]  /*41a0*/  ISETP.GT.U32.AND.EX P3, PT, R14, RZ, PT, P3 ;  /* 0x000000ff0e00720c */ /* 0x000fe20003f64130 */
[----:B------:R-:W-:Y:S01]  /*41b0*/  @P0 STG.E desc[UR8][R4.64+0x2c00], R21 ;  /* 0x002c001504000986 */ /* 0x000fe2000c101908 */
[----:B------:R-:W-:Y:S01]  /*41c0*/  @P1 ISETP.GT.AND P0, PT, R29, -0x1, PT ;  /* 0xffffffff1d00180c */ /* 0x000fe20003f04270 */
[----:B------:R-:W-:-:S02]  /*41d0*/  @P6 IMAD.MOV.U32 R14, RZ, RZ, -0x1 ;  /* 0xffffffffff0e6424 */ /* 0x000fc400078e00ff */
[----:B------:R-:W2:Y:S01]  /*41e0*/  LDS R15, [R51+0x3400] ;  /* 0x00340000330f7984 */ /* 0x000ea20000000800 */
[----:B------:R-:W-:Y:S01]  /*41f0*/  @P1 SEL R12, R12, 0x80000000, P0 ;  /* 0x800000000c0c1807 */ /* 0x000fe20000000000 */
[----:B-1----:R-:W-:Y:S01]  /*4200*/  @P2 IMAD.MOV.U32 R25, RZ, RZ, -0x1 ;  /* 0xffffffffff192424 */ /* 0x002fe200078e00ff */
[----:B------:R-:W-:Y:S01]  /*4210*/  @P6 ISETP.GT.AND P0, PT, R11, -0x1, PT ;  /* 0xffffffff0b00680c */ /* 0x000fe20003f04270 */
[----:B------:R-:W1:Y:S01]  /*4220*/  LDS R19, [R51+0x3c00] ;  /* 0x003c000033137984 */ /* 0x000e620000000800 */
[----:B------:R-:W-:Y:S01]  /*4230*/  @P4 IMAD.MOV.U32 R16, RZ, RZ, -0x1 ;  /* 0xffffffffff104424 */ /* 0x000fe200078e00ff */
[----:B------:R-:W-:Y:S01]  /*4240*/  @P1 LOP3.LUT R29, R12, R29, RZ, 0x3c, !PT ;  /* 0x0000001d0c1d1212 */ /* 0x000fe200078e3cff */
[----:B------:R-:W-:Y:S01]  /*4250*/  @P5 IMAD.MOV.U32 R20, RZ, RZ, -0x1 ;  /* 0xffffffffff145424 */ /* 0x000fe200078e00ff */
[----:B------:R-:W3:Y:S01]  /*4260*/  LDS R21, [R51+0x4000] ;  /* 0x0040000033157984 */ /* 0x000ee20000000800 */
[----:B------:R-:W-:Y:S01]  /*4270*/  @P6 SEL R14, R14, 0x80000000, P0 ;  /* 0x800000000e0e6807 */ /* 0x000fe20000000000 */
[----:B------:R-:W-:Y:S01]  /*4280*/  @P3 IMAD.MOV.U32 R27, RZ, RZ, -0x1 ;  /* 0xffffffffff1b3424 */ /* 0x000fe200078e00ff */
[----:B------:R-:W-:Y:S01]  /*4290*/  @P2 ISETP.GT.AND P0, PT, R10, -0x1, PT ;  /* 0xffffffff0a00280c */ /* 0x000fe20003f04270 */
[----:B------:R-:W4:Y:S01]  /*42a0*/  LDS R23, [R51+0x4400] ;  /* 0x0044000033177984 */ /* 0x000f220000000800 */
[----:B------:R-:W-:-:S02]  /*42b0*/  @P6 LOP3.LUT R11, R14, R11, RZ, 0x3c, !PT ;  /* 0x0000000b0e0b6212 */ /* 0x000fc400078e3cff */
[----:B------:R-:W-:Y:S01]  /*42c0*/  @P2 SEL R25, R25, 0x80000000, P0 ;  /* 0x8000000019192807 */ /* 0x000fe20000000000 */
[----:B------:R0:W-:Y:S01]  /*42d0*/  @P1 STG.E desc[UR8][R2.64+0x3000], R29 ;  /* 0x0030001d02001986 */ /* 0x0001e2000c101908 */
[----:B------:R-:W-:Y:S02]  /*42e0*/  @P4 ISETP.GT.AND P0, PT, R9, -0x1, PT ;  /* 0xffffffff0900480c */ /* 0x000fe40003f04270 */
[----:B------:R-:W-:Y:S02]  /*42f0*/  @P2 LOP3.LUT R25, R25, R10, RZ, 0x3c, !PT ;  /* 0x0000000a19192212 */ /* 0x000fe400078e3cff */
[----:B------:R-:W-:Y:S02]  /*4300*/  @P4 SEL R16, R16, 0x80000000, P0 ;  /* 0x8000000010104807 */ /* 0x000fe40000000000 */
[----:B------:R-:W-:Y:S02]  /*4310*/  @P3 ISETP.GT.AND P0, PT, R8, -0x1, PT ;  /* 0xffffffff0800380c */ /* 0x000fe40003f04270 */
[----:B------:R-:W-:-:S02]  /*4320*/  @P4 LOP3.LUT R9, R16, R9, RZ, 0x3c, !PT ;  /* 0x0000000910094212 */ /* 0x000fc400078e3cff */
[----:B------:R-:W-:Y:S02]  /*4330*/  @P3 SEL R27, R27, 0x80000000, P0 ;  /* 0x800000001b1b3807 */ /* 0x000fe40000000000 */
[----:B------:R-:W-:Y:S02]  /*4340*/  @P5 ISETP.GT.AND P0, PT, R7, -0x1, PT ;  /* 0xffffffff0700580c */ /* 0x000fe40003f04270 */
[----:B------:R-:W-:Y:S01]  /*4350*/  @P3 LOP3.LUT R27, R27, R8, RZ, 0x3c, !PT ;  /* 0x000000081b1b3212 */ /* 0x000fe200078e3cff */
[----:B0-----:R0:W-:Y:S01]  /*4360*/  @P1 STG.E desc[UR8][R4.64+0x3000], R13 ;  /* 0x0030000d04001986 */ /* 0x0011e2000c101908 */
[----:B------:R-:W-:Y:S02]  /*4370*/  @P5 SEL R0, R20, 0x80000000, P0 ;  /* 0x8000000014005807 */ /* 0x000fe40000000000 */
[----:B------:R-:W-:Y:S01]  /*4380*/  ISETP.LT.U32.AND P0, PT, R18, UR6, PT ;  /* 0x0000000612007c0c */ /* 0x000fe2000bf01070 */
[----:B------:R-:W-:Y:S01]  /*4390*/  IMAD.U32 R18, RZ, RZ, UR7 ;  /* 0x00000007ff127e24 */ /* 0x000fe2000f8e00ff */
[----:B------:R0:W-:Y:S01]  /*43a0*/  @P6 STG.E desc[UR8][R2.64+0x3400], R11 ;  /* 0x0034000b02006986 */ /* 0x0001e2000c101908 */
[----:B------:R-:W-:-:S03]  /*43b0*/  @P5 LOP3.LUT R7, R0, R7, RZ, 0x3c, !PT ;  /* 0x0000000700075212 */ /* 0x000fc600078e3cff */
[----:B------:R-:W-:Y:S01]  /*43c0*/  ISETP.GT.U32.AND.EX P0, PT, R18, RZ, PT, P0 ;  /* 0x000000ff1200720c */ /* 0x000fe20003f04100 */
[----:B--2---:R0:W-:Y:S04]  /*43d0*/  @P6 STG.E desc[UR8][R4.64+0x3400], R15 ;  /* 0x0034000f04006986 */ /* 0x0041e8000c101908 */
[----:B------:R0:W-:Y:S04]  /*43e0*/  @P2 STG.E desc[UR8][R2.64+0x3800], R25 ;  /* 0x0038001902002986 */ /* 0x0001e8000c101908 */
[----:B------:R0:W-:Y:S04]  /*43f0*/  @P2 STG.E desc[UR8][R4.64+0x3800], R17 ;  /* 0x0038001104002986 */ /* 0x0001e8000c101908 */
[----:B------:R0:W-:Y:S04]  /*4400*/  @P4 STG.E desc[UR8][R2.64+0x3c00], R9 ;  /* 0x003c000902004986 */ /* 0x0001e8000c101908 */
[----:B-1----:R0:W-:Y:S04]  /*4410*/  @P4 STG.E desc[UR8][R4.64+0x3c00], R19 ;  /* 0x003c001304004986 */ /* 0x0021e8000c101908 */
[----:B------:R0:W-:Y:S04]  /*4420*/  @P3 STG.E desc[UR8][R2.64+0x4000], R27 ;  /* 0x0040001b02003986 */ /* 0x0001e8000c101908 */
[----:B---3--:R0:W-:Y:S04]  /*4430*/  @P3 STG.E desc[UR8][R4.64+0x4000], R21 ;  /* 0x0040001504003986 */ /* 0x0081e8000c101908 */
[----:B------:R0:W-:Y:S04]  /*4440*/  @P5 STG.E desc[UR8][R2.64+0x4400], R7 ;  /* 0x0044000702005986 */ /* 0x0001e8000c101908 */
[----:B----4-:R0:W-:Y:S01]  /*4450*/  @P5 STG.E desc[UR8][R4.64+0x4400], R23 ;  /* 0x0044001704005986 */ /* 0x0101e2000c101908 */
[----:B------:R-:W-:Y:S05]  /*4460*/  @!P0 EXIT ;  /* 0x000000000000894d */ /* 0x000fea0003800000 */
[----:B------:R-:W1:Y:S01]  /*4470*/  LDS R51, [R51+0x4800] ;  /* 0x0048000033337984 */ /* 0x000e620000000800 */
[----:B0-----:R-:W-:Y:S01]  /*4480*/  IMAD.MOV.U32 R7, RZ, RZ, -0x1 ;  /* 0xffffffffff077424 */ /* 0x001fe200078e00ff */
[----:B------:R-:W-:-:S04]  /*4490*/  ISETP.GT.AND P0, PT, R6, -0x1, PT ;  /* 0xffffffff0600780c */ /* 0x000fc80003f04270 */
[----:B------:R-:W-:-:S04]  /*44a0*/  SEL R7, R7, 0x80000000, P0 ;  /* 0x8000000007077807 */ /* 0x000fc80000000000 */
[----:B------:R-:W-:-:S05]  /*44b0*/  LOP3.LUT R7, R7, R6, RZ, 0x3c, !PT ;  /* 0x0000000607077212 */ /* 0x000fca00078e3cff */
[----:B------:R-:W-:Y:S04]  /*44c0*/  STG.E desc[UR8][R2.64+0x4800], R7 ;  /* 0x0048000702007986 */ /* 0x000fe8000c101908 */
[----:B-1----:R-:W-:Y:S01]  /*44d0*/  STG.E desc[UR8][R4.64+0x4800], R51 ;  /* 0x0048003304007986 */ /* 0x002fe2000c101908 */
[----:B------:R-:W-:Y:S05]  /*44e0*/  EXIT ;  /* 0x000000000000794d */ /* 0x000fea0003800000 */
.L_x_223:
        /* <DEDUP_REMOVED lines=9> */
.L_x_552:


//--------------------- .text._ZN3cub18CUB_300001_SM_10006detail10radix_sort29DeviceRadixSortOnesweepKernelINS1_5radix10policy_hubIfmyE10Policy1000ELNS0_9SortOrderE0EfmyiiNS1_21identity_decomposer_tEEEvPT5_SB_PT3_PKSC_PT1_PKSG_PT2_PKSK_T4_iiT6_ --------------------------
	.section	.text._ZN3cub18CUB_300001_SM_10006detail10radix_sort29DeviceRadixSortOnesweepKernelINS1_5radix10policy_hubIfmyE10Policy1000ELNS0_9SortOrderE0EfmyiiNS1_21identity_decomposer_tEEEvPT5_SB_PT3_PKSC_PT1_PKSG_PT2_PKSK_T4_iiT6_,"ax",@progbits
	.align	128
        .global         _ZN3cub18CUB_300001_SM_10006detail10radix_sort29DeviceRadixSortOnesweepKernelINS1_5radix10policy_hubIfmyE10Policy1000ELNS0_9SortOrderE0EfmyiiNS1_21identity_decomposer_tEEEvPT5_SB_PT3_PKSC_PT1_PKSG_PT2_PKSK_T4_iiT6_
        .type           _ZN3cub18CUB_300001_SM_10006detail10radix_sort29DeviceRadixSortOnesweepKernelINS1_5radix10policy_hubIfmyE10Policy1000ELNS0_9SortOrderE0EfmyiiNS1_21identity_decomposer_tEEEvPT5_SB_PT3_PKSC_PT1_PKSG_PT2_PKSK_T4_iiT6_,@function
        .size           _ZN3cub18CUB_300001_SM_10006detail10radix_sort29DeviceRadixSortOnesweepKernelINS1_5radix10policy_hubIfmyE10Policy1000ELNS0_9SortOrderE0EfmyiiNS1_21identity_decomposer_tEEEvPT5_SB_PT3_PKSC_PT1_PKSG_PT2_PKSK_T4_iiT6_,(.L_x_553 - _ZN3cub18CUB_300001_SM_10006detail10radix_sort29DeviceRadixSortOnesweepKernelINS1_5radix10policy_hubIfmyE10Policy1000ELNS0_9SortOrderE0EfmyiiNS1_21identity_decomposer_tEEEvPT5_SB_PT3_PKSC_PT1_PKSG_PT2_PKSK_T4_iiT6_)
        .other          _ZN3cub18CUB_300001_SM_10006detail10radix_sort29DeviceRadixSortOnesweepKernelINS1_5radix10policy_hubIfmyE10Policy1000ELNS0_9SortOrderE0EfmyiiNS1_21identity_decomposer_tEEEvPT5_SB_PT3_PKSC_PT1_PKSG_PT2_PKSK_T4_iiT6_,@"STO_CUDA_ENTRY STV_DEFAULT"
_ZN3cub18CUB_300001_SM_10006detail10radix_sort29DeviceRadixSortOnesweepKernelINS1_5radix10policy_hubIfmyE10Policy1000ELNS0_9SortOrderE0EfmyiiNS1_21identity_decomposer_tEEEvPT5_SB_PT3_PKSC_PT1_PKSG_PT2_PKSK_T4_iiT6_:
.text._ZN3cub18CUB_300001_SM_10006detail10radix_sort29DeviceRadixSortOnesweepKernelINS1_5radix10policy_hubIfmyE10Policy1000ELNS0_9SortOrderE0EfmyiiNS1_21identity_decomposer_tEEEvPT5_SB_PT3_PKSC_PT1_PKSG_PT2_PKSK_T4_iiT6_:
        /* <DEDUP_REMOVED lines=16> */
.L_x_225:
[----:B------:R-:W-:Y:S05]  /*0100*/  BSYNC.RECONVERGENT B0 ;  /* 0x0000000000007941 */ /* 0x000fea0003800200 */
.L_x_224:
        /* <DEDUP_REMOVED lines=33> */
.L_x_226:
        /* <DEDUP_REMOVED lines=9> */
[CC--:B------:R-:W-:Y:S01]  /*03b0*/  ISETP.GE.AND P0, PT, R0.reuse, R9.reuse, PT ;  /* 0x000000090000720c */ /* 0x0c0fe20003f06270 */
[----:B------:R-:W-:Y:S01]  /*03c0*/  VIADD R10, R0, 0x80 ;  /* 0x00000080000a7836 */ /* 0x000fe20000000000 */
[-C--:B------:R-:W-:Y:S01]  /*03d0*/  ISETP.GE.AND P3, PT, R8, R9.reuse, PT ;  /* 0x000000090800720c */ /* 0x080fe20003f66270 */
[----:B------:R-:W-:Y:S01]  /*03e0*/  VIADD R8, R0, 0x60 ;  /* 0x0000006000087836 */ /* 0x000fe20000000000 */
[-C--:B------:R-:W-:Y:S01]  /*03f0*/  ISETP.GE.AND P4, PT, R4, R9.reuse, PT ;  /* 0x000000090400720c */ /* 0x080fe20003f86270 */
[----:B------:R-:W-:Y:S01]  /*0400*/  IMAD.X R16, RZ, RZ, R16, P1 ;  /* 0x000000ffff107224 */ /* 0x000fe200008e0610 */
[C---:B0-----:R-:W-:Y:S02]  /*0410*/  LEA R4, P1, R3.reuse, UR8, 0x2 ;  /* 0x0000000803047c11 */ /* 0x041fe4000f8210ff */
[-C--:B------:R-:W-:Y:S01]  /*0420*/  ISETP.GE.AND P6, PT, R8, R9.reuse, PT ;  /* 0x000000090800720c */ /* 0x080fe20003fc6270 */
[----:B------:R-:W-:Y:S01]  /*0430*/  VIADD R8, R0, 0xa0 ;  /* 0x000000a000087836 */ /* 0x000fe20000000000 */
[----:B------:R-:W-:Y:S01]  /*0440*/  LEA.HI.X R5, R3, UR9, R16, 0x2, P1 ;  /* 0x0000000903057c11 */ /* 0x000fe200088f1410 */
[----:B------:R-:W-:Y:S01]  /*0450*/  IMAD.MOV.U32 R32, RZ, RZ, 0x7fffffff ;  /* 0x7fffffffff207424 */ /* 0x000fe200078e00ff */
[-C--:B------:R-:W-:Y:S01]  /*0460*/  ISETP.GE.AND P5, PT, R10, R9.reuse, PT ;  /* 0x000000090a00720c */ /* 0x080fe20003fa6270 */
[----:B------:R-:W-:Y:S01]  /*0470*/  VIADD R10, R0, 0xc0 ;  /* 0x000000c0000a7836 */ /* 0x000fe20000000000 */
[-C--:B------:R-:W-:Y:S01]  /*0480*/  ISETP.GE.AND P2, PT, R8, R9.reuse, PT ;  /* 0x000000090800720c */ /* 0x080fe20003f46270 */
[----:B------:R-:W-:Y:S01]  /*0490*/  VIADD R8, R0, 0xe0 ;  /* 0x000000e000087836 */ /* 0x000fe20000000000 */
[----:B------:R1:W5:Y:S01]  /*04a0*/  @!P0 LDG.E R34, desc[UR6][R4.64] ;  /* 0x0000000604228981 */ /* 0x000362000c1e1900 */
[----:B------:R-:W-:Y:S01]  /*04b0*/  IMAD.MOV.U32 R30, RZ, RZ, 0x7fffffff ;  /* 0x7fffffffff1e7424 */ /* 0x000fe200078e00ff */
[----:B------:R-:W-:-:S02]  /*04c0*/  ISETP.GE.AND P1, PT, R10, R9, PT ;  /* 0x000000090a00720c */ /* 0x000fc40003f26270 */
[-C--:B------:R-:W-:Y:S01]  /*04d0*/  ISETP.GE.AND P0, PT, R8, R9.reuse, PT ;  /* 0x000000090800720c */ /* 0x080fe20003f06270 */
[----:B------:R-:W-:Y:S01]  /*04e0*/  VIADD R8, R0, 0x100 ;  /* 0x0000010000087836 */ /* 0x000fe20000000000 */
[----:B------:R1:W5:Y:S04]  /*04f0*/  @!P4 LDG.E R32, desc[UR6][R4.64+0x80] ;  /* 0x000080060420c981 */ /* 0x000368000c1e1900 */
[-C--:B------:R-:W-:Y:S01]  /*0500*/  ISETP.GE.AND P4, PT, R8, R9.reuse, PT ;  /* 0x000000090800720c */ /* 0x080fe20003f86270 */
[----:B------:R-:W-:Y:S01]  /*0510*/  VIADD R8, R0, 0x140 ;  /* 0x0000014000087836 */ /* 0x000fe20000000000 */
[----:B------:R1:W5:Y:S01]  /*0520*/  @!P6 LDG.E R30, desc[UR6][R4.64+0x180] ;  /* 0x00018006041ee981 */ /* 0x000362000c1e1900 */
[----:B------:R-:W-:Y:S02]  /*0530*/  IMAD.MOV.U32 R31, RZ, RZ, 0x7fffffff ;  /* 0x7fffffffff1f7424 */ /* 0x000fe400078e00ff */
[----:B------:R-:W-:Y:S01]  /*0540*/  IMAD.MOV.U32 R29, RZ, RZ, 0x7fffffff ;  /* 0x7fffffffff1d7424 */ /* 0x000fe200078e00ff */
[----:B------:R-:W-:Y:S01]  /*0550*/  ISETP.GE.AND P6, PT, R8, R9, PT ;  /* 0x000000090800720c */ /* 0x000fe20003fc6270 */
[----:B------:R-:W-:-:S02]  /*0560*/  VIADD R10, R0, 0x120 ;  /* 0x00000120000a7836 */ /* 0x000fc40000000000 */
[----:B------:R-:W-:Y:S01]  /*0570*/  VIADD R8, R0, 0x160 ;  /* 0x0000016000087836 */ /* 0x000fe20000000000 */
[----:B------:R1:W5:Y:S01]  /*0580*/  @!P3 LDG.E R31, desc[UR6][R4.64+0x100] ;  /* 0x00010006041fb981 */ /* 0x000362000c1e1900 */
[----:B------:R-:W-:Y:S01]  /*0590*/  IMAD.MOV.U32 R28, RZ, RZ, 0x7fffffff ;  /* 0x7fffffffff1c7424 */ /* 0x000fe200078e00ff */
[-C--:B------:R-:W-:Y:S01]  /*05a0*/  ISETP.GE.AND P3, PT, R10, R9.reuse, PT ;  /* 0x000000090a00720c */ /* 0x080fe20003f66270 */
[----:B------:R-:W-:Y:S01]  /*05b0*/  IMAD.MOV.U32 R27, RZ, RZ, 0x7fffffff ;  /* 0x7fffffffff1b7424 */ /* 0x000fe200078e00ff */
[----:B------:R1:W5:Y:S01]  /*05c0*/  @!P5 LDG.E R29, desc[UR6][R4.64+0x200] ;  /* 0x00020006041dd981 */ /* 0x000362000c1e1900 */
[-C--:B------:R-:W-:Y:S01]  /*05d0*/  ISETP.GE.AND P5, PT, R8, R9.reuse, PT ;  /* 0x000000090800720c */ /* 0x080fe20003fa6270 */
[C---:B------:R-:W-:Y:S02]  /*05e0*/  VIADD R10, R0.reuse, 0x180 ;  /* 0x00000180000a7836 */ /* 0x040fe40000000000 */
[----:B------:R-:W-:Y:S01]  /*05f0*/  VIADD R8, R0, 0x1a0 ;  /* 0x000001a000087836 */ /* 0x000fe20000000000 */
[----:B------:R1:W5:Y:S02]  /*0600*/  @!P2 LDG.E R28, desc[UR6][R4.64+0x280] ;  /* 0x00028006041ca981 */ /* 0x000364000c1e1900 */
[----:B------:R-:W-:-:S02]  /*0610*/  ISETP.GE.AND P2, PT, R10, R9, PT ;  /* 0x000000090a00720c */ /* 0x000fc40003f46270 */
[----:B------:R1:W5:Y:S01]  /*0620*/  @!P1 LDG.E R27, desc[UR6][R4.64+0x300] ;  /* 0x00030006041b9981 */ /* 0x000362000c1e1900 */
[----:B------:R-:W-:Y:S01]  /*0630*/  ISETP.GE.AND P1, PT, R8, R9, PT ;  /* 0x000000090800720c */ /* 0x000fe20003f26270 */
[----:B------:R-:W-:Y:S02]  /*0640*/  IMAD.MOV.U32 R26, RZ, RZ, 0x7fffffff ;  /* 0x7fffffffff1a7424 */ /* 0x000fe400078e00ff */
[----:B------:R-:W-:Y:S02]  /*0650*/  IMAD.MOV.U32 R25, RZ, RZ, 0x7fffffff ;  /* 0x7fffffffff197424 */ /* 0x000fe400078e00ff */
[----:B------:R-:W-:Y:S02]  /*0660*/  IMAD.MOV.U32 R24, RZ, RZ, 0x7fffffff ;  /* 0x7fffffffff187424 */ /* 0x000fe400078e00ff */
[----:B------:R-:W-:Y:S01]  /*0670*/  IMAD.MOV.U32 R23, RZ, RZ, 0x7fffffff ;  /* 0x7fffffffff177424 */ /* 0x000fe200078e00ff */
[----:B------:R1:W5:Y:S01]  /*0680*/  @!P0 LDG.E R26, desc[UR6][R4.64+0x380] ;  /* 0x00038006041a8981 */ /* 0x000362000c1e1900 */
[----:B------:R-:W-:-:S02]  /*0690*/  IMAD.MOV.U32 R22, RZ, RZ, 0x7fffffff ;  /* 0x7fffffffff167424 */ /* 0x000fc400078e00ff */
        /* <DEDUP_REMOVED lines=8> */
.L_x_227:
[----:B------:R-:W-:Y:S01]  /*0720*/  IMAD.MOV.U32 R19, RZ, RZ, -0x1 ;  /* 0xffffffffff137424 */ /* 0x000fe200078e00ff */
[----:B-----5:R-:W-:Y:S01]  /*0730*/  ISETP.GT.AND P0, PT, R34, -0x1, PT ;  /* 0xffffffff2200780c */ /* 0x020fe20003f04270 */
[----:B------:R-:W2:Y:S01]  /*0740*/  LDC R10, c[0x0][0x3c8] ;  /* 0x0000f200ff0a7b82 */ /* 0x000ea20000000800 */
[----:B------:R-:W-:Y:S01]  /*0750*/  ISETP.GT.AND P1, PT, R32, -0x1, PT ;  /* 0xffffffff2000780c */ /* 0x000fe20003f24270 */
[----:B------:R-:W-:Y:S01]  /*0760*/  BSSY.RECONVERGENT B0, `(.L_x_228) ;  /* 0x000004c000007945 */ /* 0x000fe20003800200 */
[----:B------:R-:W-:Y:S01]  /*0770*/  ISETP.GT.AND P2, PT, R31, -0x1, PT ;  /* 0xffffffff1f00780c */ /* 0x000fe20003f44270 */
[----:B------:R-:W-:Y:S01]  /*0780*/  IMAD.SHL.U32 R2, R2, 0x400, RZ ;  /* 0x0000040002027824 */ /* 0x000fe200078e00ff */
[C---:B01----:R-:W-:Y:S02]  /*0790*/  SEL R5, R19.reuse, 0x80000000, !P0 ;  /* 0x8000000013057807 */ /* 0x043fe40004000000 */
[C---:B------:R-:W-:Y:S02]  /*07a0*/  SEL R9, R19.reuse, 0x80000000, !P1 ;  /* 0x8000000013097807 */ /* 0x040fe40004800000 */
[----:B------:R-:W-:-:S02]  /*07b0*/  SEL R4, R19, 0x80000000, !P2 ;  /* 0x8000000013047807 */ /* 0x000fc40005000000 */
[----:B------:R-:W-:Y:S02]  /*07c0*/  ISETP.GT.AND P0, PT, R30, -0x1, PT ;  /* 0xffffffff1e00780c */ /* 0x000fe40003f04270 */
[----:B------:R-:W-:Y:S02]  /*07d0*/  ISETP.GT.AND P1, PT, R29, -0x1, PT ;  /* 0xffffffff1d00780c */ /* 0x000fe40003f24270 */
[----:B------:R-:W-:Y:S02]  /*07e0*/  VIMNMX R11, PT, PT, R14, 0xe0, !PT ;  /* 0x000000e00e0b7848 */ /* 0x000fe40007fe0100 */
[----:B------:R-:W-:Y:S02]  /*07f0*/  LOP3.LUT R34, R5, R34, RZ, 0x3c, !PT ;  /* 0x0000002205227212 */ /* 0x000fe400078e3cff */
[----:B------:R-:W-:Y:S02]  /*0800*/  LOP3.LUT R31, R4, R31, RZ, 0x3c, !PT ;  /* 0x0000001f041f7212 */ /* 0x000fe400078e3cff */
[----:B------:R-:W-:-:S02]  /*0810*/  SEL R5, R19, 0x80000000, !P0 ;  /* 0x8000000013057807 */ /* 0x000fc40004000000 */
[----:B------:R-:W-:Y:S02]  /*0820*/  SEL R4, R19, 0x80000000, !P1 ;  /* 0x8000000013047807 */ /* 0x000fe40004800000 */
[----:B------:R-:W-:Y:S02]  /*0830*/  ISETP.GT.AND P0, PT, R27, -0x1, PT ;  /* 0xffffffff1b00780c */ /* 0x000fe40003f04270 */
[----:B------:R-:W-:Y:S02]  /*0840*/  IADD3 R11, PT, PT, R11, 0x1f, -R14 ;  /* 0x0000001f0b0b7810 */ /* 0x000fe40007ffe80e */
[----:B------:R-:W-:Y:S02]  /*0850*/  ISETP.GT.AND P2, PT, R28, -0x1, PT ;  /* 0xffffffff1c00780c */ /* 0x000fe40003f44270 */
[----:B------:R-:W-:Y:S02]  /*0860*/  LOP3.LUT R29, R4, R29, RZ, 0x3c, !PT ;  /* 0x0000001d041d7212 */ /* 0x000fe400078e3cff */
[----:B------:R-:W-:-:S02]  /*0870*/  LOP3.LUT R32, R9, R32, RZ, 0x3c, !PT ;  /* 0x0000002009207212 */ /* 0x000fc400078e3cff */
[----:B------:R-:W-:Y:S02]  /*0880*/  SEL R4, R19, 0x80000000, !P0 ;  /* 0x8000000013047807 */ /* 0x000fe40004000000 */
[----:B------:R-:W-:Y:S02]  /*0890*/  ISETP.GE.U32.AND P4, PT, R11, 0x1e0, PT ;  /* 0x000001e00b00780c */ /* 0x000fe40003f86070 */
[----:B------:R-:W-:Y:S02]  /*08a0*/  SEL R9, R19, 0x80000000, !P2 ;  /* 0x8000000013097807 */ /* 0x000fe40005000000 */
[----:B------:R-:W-:Y:S02]  /*08b0*/  ISETP.GT.AND P0, PT, R26, -0x1, PT ;  /* 0xffffffff1a00780c */ /* 0x000fe40003f04270 */
[----:B------:R-:W-:Y:S02]  /*08c0*/  ISETP.GT.AND P1, PT, R25, -0x1, PT ;  /* 0xffffffff1900780c */ /* 0x000fe40003f24270 */
[----:B------:R-:W-:-:S02]  /*08d0*/  ISETP.GT.AND P2, PT, R24, -0x1, PT ;  /* 0xffffffff1800780c */ /* 0x000fc40003f44270 */
[----:B------:R-:W-:Y:S02]  /*08e0*/  LOP3.LUT R30, R5, R30, RZ, 0x3c, !PT ;  /* 0x0000001e051e7212 */ /* 0x000fe400078e3cff */
[----:B------:R-:W-:Y:S02]  /*08f0*/  LOP3.LUT R27, R4, R27, RZ, 0x3c, !PT ;  /* 0x0000001b041b7212 */ /* 0x000fe400078e3cff */
[----:B------:R-:W-:Y:S02]  /*0900*/  LOP3.LUT R28, R9, R28, RZ, 0x3c, !PT ;  /* 0x0000001c091c7212 */ /* 0x000fe400078e3cff */
[C---:B------:R-:W-:Y:S02]  /*0910*/  SEL R5, R19.reuse, 0x80000000, !P0 ;  /* 0x8000000013057807 */ /* 0x040fe40004000000 */
[C---:B------:R-:W-:Y:S02]  /*0920*/  SEL R4, R19.reuse, 0x80000000, !P1 ;  /* 0x8000000013047807 */ /* 0x040fe40004800000 */
[----:B------:R-:W-:-:S02]  /*0930*/  SEL R9, R19, 0x80000000, !P2 ;  /* 0x8000000013097807 */ /* 0x000fc40005000000 */
[----:B------:R-:W-:Y:S02]  /*0940*/  ISETP.GT.AND P1, PT, R22, -0x1, PT ;  /* 0xffffffff1600780c */ /* 0x000fe40003f24270 */
[----:B------:R-:W-:Y:S02]  /*0950*/  ISETP.GT.AND P0, PT, R23, -0x1, PT ;  /* 0xffffffff1700780c */ /* 0x000fe40003f04270 */
[----:B------:R-:W-:Y:S02]  /*0960*/  LEA.HI R11, R11, 0x1, RZ, 0x1b ;  /* 0x000000010b0b7811 */ /* 0x000fe400078fd8ff */
[----:B------:R-:W-:Y:S02]  /*0970*/  ISETP.GT.AND P2, PT, R21, -0x1, PT ;  /* 0xffffffff1500780c */ /* 0x000fe40003f44270 */
[----:B------:R-:W-:Y:S02]  /*0980*/  ISETP.GT.AND P3, PT, R20, -0x1, PT ;  /* 0xffffffff1400780c */ /* 0x000fe40003f64270 */
[----:B------:R-:W-:-:S02]  /*0990*/  LOP3.LUT R26, R5, R26, RZ, 0x3c, !PT ;  /* 0x0000001a051a7212 */ /* 0x000fc400078e3cff */
[----:B------:R-:W-:Y:S02]  /*09a0*/  LOP3.LUT R25, R4, R25, RZ, 0x3c, !PT ;  /* 0x0000001904197212 */ /* 0x000fe400078e3cff */
[----:B------:R-:W-:Y:S02]  /*09b0*/  LOP3.LUT R24, R9, R24, RZ, 0x3c, !PT ;  /* 0x0000001809187212 */ /* 0x000fe400078e3cff */
[----:B------:R-:W-:Y:S02]  /*09c0*/  SEL R5, R19, 0x80000000, !P1 ;  /* 0x8000000013057807 */ /* 0x000fe40004800000 */
[----:B------:R-:W-:Y:S02]  /*09d0*/  LOP3.LUT R15, R11, 0xf, RZ, 0xc0, !PT ;  /* 0x0000000f0b0f7812 */ /* 0x000fe400078ec0ff */
[C---:B------:R-:W-:Y:S02]  /*09e0*/  SEL R4, R19.reuse, 0x80000000, !P0 ;  /* 0x8000000013047807 */ /* 0x040fe40004000000 */
[----:B------:R-:W-:-:S02]  /*09f0*/  SEL R8, R19, 0x80000000, !P2 ;  /* 0x8000000013087807 */ /* 0x000fc40005000000 */
[----:B------:R-:W-:Y:S02]  /*0a00*/  SEL R9, R19, 0x80000000, !P3 ;  /* 0x8000000013097807 */ /* 0x000fe40005800000 */
[----:B------:R-:W-:Y:S01]  /*0a10*/  LOP3.LUT R22, R5, R22, RZ, 0x3c, !PT ;  /* 0x0000001605167212 */ /* 0x000fe200078e3cff */
[----:B------:R-:W-:Y:S01]  /*0a20*/  IMAD.MOV.U32 R5, RZ, RZ, R14 ;  /* 0x000000ffff057224 */ /* 0x000fe200078e000e */
[----:B------:R-:W-:Y:S02]  /*0a30*/  ISETP.NE.AND P1, PT, R15, RZ, PT ;  /* 0x000000ff0f00720c */ /* 0x000fe40003f25270 */
        /* <DEDUP_REMOVED lines=9> */
.L_x_230:
        /* <DEDUP_REMOVED lines=21> */
.L_x_229:
[----:B------:R-:W-:Y:S05]  /*0c20*/  BSYNC.RECONVERGENT B0 ;  /* 0x0000000000007941 */ /* 0x000fea0003800200 */
.L_x_228:
        /* <DEDUP_REMOVED lines=19> */
.L_x_234:
[----:B------:R-:W-:Y:S05]  /*0d60*/  BSYNC.RECONVERGENT B1 ;  /* 0x0000000000017941 */ /* 0x000fea0003800200 */
.L_x_233:
        /* <DEDUP_REMOVED lines=14> */
.L_x_235:
[----:B------:R-:W-:Y:S01]  /*0e50*/  VIADD R11, R11, 0x1 ;  /* 0x000000010b0b7836 */ /* 0x000fe20000000000 */
[----:B------:R0:W-:Y:S04]  /*0e60*/  STS [R2], RZ ;  /* 0x000000ff02007388 */ /* 0x0001e80000000800 */
[----:B------:R-:W-:Y:S01]  /*0e70*/  ISETP.NE.AND P0, PT, R11, RZ, PT ;  /* 0x000000ff0b00720c */ /* 0x000fe20003f05270 */
[----:B0-----:R-:W-:-:S12]  /*0e80*/  VIADD R2, R2, 0x80 ;  /* 0x0000008002027836 */ /* 0x001fd80000000000 */
[----:B------:R-:W-:Y:S05]  /*0e90*/  @P0 BRA `(.L_x_235) ;  /* 0xfffffffc00ec0947 */ /* 0x000fea000383ffff */
.L_x_232:
[----:B------:R-:W-:Y:S05]  /*0ea0*/  BSYNC.RECONVERGENT B0 ;  /* 0x0000000000007941 */ /* 0x000fea0003800200 */
.L_x_231:
[----:B------:R-:W2:Y:S01]  /*0eb0*/  LDCU UR4, c[0x0][0x3c4] ;  /* 0x00007880ff0477ac */ /* 0x000ea20008000800 */
[----:B------:R-:W-:Y:S01]  /*0ec0*/  ISETP.NE.AND P0, PT, R34, 0x7fffffff, PT ;  /* 0x7fffffff2200780c */ /* 0x000fe20003f05270 */
[----:B------:R-:W-:Y:S01]  /*0ed0*/  BSSY.RECONVERGENT B0, `(.L_x_236) ;  /* 0x000007f000007945 */ /* 0x000fe20003800200 */
[----:B------:R-:W-:Y:S02]  /*0ee0*/  ISETP.NE.AND P1, PT, R32, 0x7fffffff, PT ;  /* 0x7fffffff2000780c */ /* 0x000fe40003f25270 */
[----:B------:R-:W-:Y:S02]  /*0ef0*/  ISETP.NE.AND P2, PT, R31, 0x7fffffff, PT ;  /* 0x7fffffff1f00780c */ /* 0x000fe40003f45270 */
[----:B------:R-:W-:Y:S02]  /*0f00*/  ISETP.NE.AND P3, PT, R30, 0x7fffffff, PT ;  /* 0x7fffffff1e00780c */ /* 0x000fe40003f65270 */
[----:B------:R-:W-:Y:S02]  /*0f10*/  SEL R2, R34, 0x80000000, P0 ;  /* 0x8000000022027807 */ /* 0x000fe40000000000 */
[----:B01----:R-:W-:-:S02]  /*0f20*/  SEL R4, R32, 0x80000000, P1 ;  /* 0x8000000020047807 */ /* 0x003fc40000800000 */
[----:B------:R-:W-:Y:S02]  /*0f30*/  SEL R5, R31, 0x80000000, P2 ;  /* 0x800000001f057807 */ /* 0x000fe40001000000 */
[----:B------:R-:W-:Y:S02]  /*0f40*/  SEL R9, R30, 0x80000000, P3 ;  /* 0x800000001e097807 */ /* 0x000fe40001800000 */
[----:B------:R-:W-:Y:S02]  /*0f50*/  ISETP.NE.AND P0, PT, R29, 0x7fffffff, PT ;  /* 0x7fffffff1d00780c */ /* 0x000fe40003f05270 */
[----:B--2---:R-:W-:Y:S02]  /*0f60*/  SHF.R.U32.HI R2, RZ, UR4, R2 ;  /* 0x00000004ff027c19 */ /* 0x004fe40008011602 */
[----:B------:R-:W-:Y:S02]  /*0f70*/  SHF.R.U32.HI R4, RZ, UR4, R4 ;  /* 0x00000004ff047c19 */ /* 0x000fe40008011604 */
[----:B------:R-:W-:-:S02]  /*0f80*/  SHF.R.U32.HI R8, RZ, UR4, R5 ;  /* 0x00000004ff087c19 */ /* 0x000fc40008011605 */
[----:B------:R-:W-:Y:S02]  /*0f90*/  SHF.R.U32.HI R10, RZ, UR4, R9 ;  /* 0x00000004ff0a7c19 */ /* 0x000fe40008011609 */
[-C--:B------:R-:W-:Y:S02]  /*0fa0*/  LOP3.LUT R57, R2, R19.reuse, RZ, 0x30, !PT ;  /* 0x0000001302397212 */ /* 0x080fe400078e30ff */
[-C--:B------:R-:W-:Y:S02]  /*0fb0*/  LOP3.LUT R65, R4, R19.reuse, RZ, 0x30, !PT ;  /* 0x0000001304417212 */ /* 0x080fe400078e30ff */
[-C--:B------:R-:W-:Y:S01]  /*0fc0*/  LOP3.LUT R63, R8, R19.reuse, RZ, 0x30, !PT ;  /* 0x00000013083f7212 */ /* 0x080fe200078e30ff */
[--C-:B------:R-:W-:Y:S01]  /*0fd0*/  IMAD R2, R57, 0x4, R12.reuse ;  /* 0x0000000439027824 */ /* 0x100fe200078e020c */
[----:B------:R-:W-:Y:S01]  /*0fe0*/  LOP3.LUT R55, R10, R19, RZ, 0x30, !PT ;  /* 0x000000130a377212 */ /* 0x000fe200078e30ff */
[--C-:B------:R-:W-:Y:S01]  /*0ff0*/  IMAD R4, R65, 0x4, R12.reuse ;  /* 0x0000000441047824 */ /* 0x100fe200078e020c */
[----:B------:R-:W-:Y:S01]  /*1000*/  ISETP.NE.AND P1, PT, R28, 0x7fffffff, PT ;  /* 0x7fffffff1c00780c */ /* 0x000fe20003f25270 */
[--C-:B------:R-:W-:Y:S01]  /*1010*/  IMAD R5, R63, 0x4, R12.reuse ;  /* 0x000000043f057824 */ /* 0x100fe200078e020c */
[----:B------:R-:W-:Y:S01]  /*1020*/  ISETP.NE.AND P2, PT, R27, 0x7fffffff, PT ;  /* 0x7fffffff1b00780c */ /* 0x000fe20003f45270 */
[----:B------:R-:W-:Y:S01]  /*1030*/  NOP ;  /* 0x0000000000007918 */ /* 0x000fe20000000000 */
[----:B------:R-:W-:Y:S01]  /*1040*/  ISETP.NE.AND P3, PT, R26, 0x7fffffff, PT ;  /* 0x7fffffff1a00780c */ /* 0x000fe20003f65270 */
[----:B------:R-:W-:Y:S01]  /*1050*/  IMAD R8, R55, 0x4, R12 ;  /* 0x0000000437087824 */ /* 0x000fe200078e020c */
[----:B------:R-:W-:Y:S01]  /*1060*/  SEL R9, R29, 0x80000000, P0 ;  /* 0x800000001d097807 */ /* 0x000fe20000000000 */
[----:B------:R0:W-:Y:S01]  /*1070*/  ATOMS.POPC.INC.32 RZ, [R2+URZ] ;  /* 0x0000000002ff7f8c */ /* 0x0001e2000d8000ff */
[----:B------:R-:W-:-:S02]  /*1080*/  SEL R10, R28, 0x80000000, P1 ;  /* 0x800000001c0a7807 */ /* 0x000fc40000800000 */
[----:B------:R-:W-:Y:S01]  /*1090*/  SEL R11, R27, 0x80000000, P2 ;  /* 0x800000001b0b7807 */ /* 0x000fe20001000000 */
[----:B------:R1:W-:Y:S01]  /*10a0*/  ATOMS.POPC.INC.32 RZ, [R4+URZ] ;  /* 0x0000000004ff7f8c */ /* 0x0003e2000d8000ff */
[----:B------:R-:W-:Y:S02]  /*10b0*/  ISETP.NE.AND P4, PT, R25, 0x7fffffff, PT ;  /* 0x7fffffff1900780c */ /* 0x000fe40003f85270 */
[----:B------:R-:W-:Y:S01]  /*10c0*/  SEL R15, R26, 0x80000000, P3 ;  /* 0x800000001a0f7807 */ /* 0x000fe20001800000 */
[----:B------:R-:W-:Y:S01]  /*10d0*/  ATOMS.POPC.INC.32 RZ, [R5+URZ] ;  /* 0x0000000005ff7f8c */ /* 0x000fe2000d8000ff */
[----:B0-----:R-:W-:Y:S02]  /*10e0*/  SHF.R.U32.HI R2, RZ, UR4, R9 ;  /* 0x00000004ff027c19 */ /* 0x001fe40008011609 */
[----:B------:R-:W-:Y:S01]  /*10f0*/  SHF.R.U32.HI R10, RZ, UR4, R10 ;  /* 0x00000004ff0a7c19 */ /* 0x000fe2000801160a */
[----:B------:R0:W-:Y:S01]  /*1100*/  ATOMS.POPC.INC.32 RZ, [R8+URZ] ;  /* 0x0000000008ff7f8c */ /* 0x0001e2000d8000ff */
[----:B-1----:R-:W-:-:S02]  /*1110*/  SHF.R.U32.HI R4, RZ, UR4, R11 ;  /* 0x00000004ff047c19 */ /* 0x002fc4000801160b */
[----:B------:R-:W-:Y:S02]  /*1120*/  SEL R17, R25, 0x80000000, P4 ;  /* 0x8000000019117807 */ /* 0x000fe40002000000 */
[-C--:B------:R-:W-:Y:S02]  /*1130*/  LOP3.LUT R53, R2, R19.reuse, RZ, 0x30, !PT ;  /* 0x0000001302357212 */ /* 0x080fe400078e30ff */
[-C--:B------:R-:W-:Y:S02]  /*1140*/  LOP3.LUT R51, R10, R19.reuse, RZ, 0x30, !PT ;  /* 0x000000130a337212 */ /* 0x080fe400078e30ff */
[----:B0-----:R-:W-:Y:S01]  /*1150*/  SHF.R.U32.HI R8, RZ, UR4, R15 ;  /* 0x00000004ff087c19 */ /* 0x001fe2000801160f */
[--C-:B------:R-:W-:Y:S01]  /*1160*/  IMAD R2, R53, 0x4, R12.reuse ;  /* 0x0000000435027824 */ /* 0x100fe200078e020c */
[-C--:B------:R-:W-:Y:S01]  /*1170*/  LOP3.LUT R49, R4, R19.reuse, RZ, 0x30, !PT ;  /* 0x0000001304317212 */ /* 0x080fe200078e30ff */
[--C-:B------:R-:W-:Y:S01]  /*1180*/  IMAD R4, R51, 0x4, R12.reuse ;  /* 0x0000000433047824 */ /* 0x100fe200078e020c */
[----:B------:R-:W-:Y:S01]  /*1190*/  SHF.R.U32.HI R18, RZ, UR4, R17 ;  /* 0x00000004ff127c19 */ /* 0x000fe20008011611 */
[----:B------:R-:W-:Y:S01]  /*11a0*/  IMAD.MOV.U32 R17, RZ, RZ, RZ ;  /* 0x000000ffff117224 */ /* 0x000fe200078e00ff */
[-C--:B------:R-:W-:Y:S01]  /*11b0*/  LOP3.LUT R47, R8, R19.reuse, RZ, 0x30, !PT ;  /* 0x00000013082f7212 */ /* 0x080fe200078e30ff */
[--C-:B------:R-:W-:Y:S01]  /*11c0*/  IMAD R8, R49, 0x4, R12.reuse ;  /* 0x0000000431087824 */ /* 0x100fe200078e020c */
[----:B------:R-:W-:Y:S01]  /*11d0*/  LOP3.LUT R45, R18, R19, RZ, 0x30, !PT ;  /* 0x00000013122d7212 */ /* 0x000fe200078e30ff */
[----:B------:R0:W-:Y:S01]  /*11e0*/  ATOMS.POPC.INC.32 RZ, [R2+URZ] ;  /* 0x0000000002ff7f8c */ /* 0x0001e2000d8000ff */
[----:B------:R-:W-:Y:S01]  /*11f0*/  ISETP.NE.AND P0, PT, R24, 0x7fffffff, PT ;  /* 0x7fffffff1800780c */ /* 0x000fe20003f05270 */
[--C-:B------:R-:W-:Y:S01]  /*1200*/  IMAD R9, R47, 0x4, R12.reuse ;  /* 0x000000042f097824 */ /* 0x100fe200078e020c */
        /* <DEDUP_REMOVED lines=17> */
[----:B---3--:R-:W-:Y:S02]  /*1320*/  SHF.R.U32.HI R10, RZ, UR4, R11 ;  /* 0x00000004ff0a7c19 */ /* 0x008fe4000801160b */
[----:B------:R-:W-:Y:S02]  /*1330*/  SHF.R.U32.HI R18, RZ, UR4, R9 ;  /* 0x00000004ff127c19 */ /* 0x000fe40008011609 */
        /* <DEDUP_REMOVED lines=15> */
[----:B------:R-:W-:-:S03]  /*1430*/  IMAD R18, R7, 0x4, R35 ;  /* 0x0000000407127824 */ /* 0x000fc600078e0223 */
        /* <DEDUP_REMOVED lines=17> */
[----:B------:R-:W-:Y:S01]  /*1550*/  STS [R18+0x400], R9 ;  /* 0x0004000912007388 */ /* 0x000fe20000000800 */
[----:B-1----:R-:W-:-:S03]  /*1560*/  IMAD.IADD R17, R11, 0x1, R8 ;  /* 0x000000010b117824 */ /* 0x002fc600078e0208 */
[----:B------:R-:W0:Y:S01]  /*1570*/  LDS R2, [R18+0x2c00] ;  /* 0x002c000012027984 */ /* 0x000e220000000800 */
[----:B--2---:R-:W-:-:S03]  /*1580*/  IMAD.IADD R61, R17, 0x1, R10 ;  /* 0x00000001113d7824 */ /* 0x004fc600078e020a */
[----:B------:R-:W-:Y:S01]  /*1590*/  STS [R18+0x800], R11 ;  /* 0x0008000b12007388 */ /* 0x000fe20000000800 */
[----:B---3--:R-:W-:-:S03]  /*15a0*/  IMAD.IADD R67, R61, 0x1, R36 ;  /* 0x000000013d437824 */ /* 0x008fc600078e0224 */
[----:B------:R-:W-:Y:S01]  /*15b0*/  STS [R18+0x1000], R61 ;  /* 0x0010003d12007388 */ /* 0x000fe20000000800 */
[----:B----4-:R-:W-:-:S03]  /*15c0*/  IMAD.IADD R69, R67, 0x1, R38 ;  /* 0x0000000143457824 */ /* 0x010fc600078e0226 */
[----:B------:R-:W-:Y:S01]  /*15d0*/  STS [R18+0x1400], R67 ;  /* 0x0014004312007388 */ /* 0x000fe20000000800 */
[----:B-----5:R-:W-:-:S03]  /*15e0*/  IMAD.IADD R71, R69, 0x1, R40 ;  /* 0x0000000145477824 */ /* 0x020fc600078e0228 */
[----:B------:R-:W-:Y:S01]  /*15f0*/  STS [R18+0x1800], R69 ;  /* 0x0018004512007388 */ /* 0x000fe20000000800 */
[----:B------:R-:W-:-:S03]  /*1600*/  IMAD.IADD R73, R71, 0x1, R42 ;  /* 0x0000000147497824 */ /* 0x000fc600078e022a */
[----:B------:R-:W-:Y:S01]  /*1610*/  STS [R18+0x1c00], R71 ;  /* 0x001c004712007388 */ /* 0x000fe20000000800 */
[----:B------:R-:W-:-:S03]  /*1620*/  IMAD.IADD R75, R73, 0x1, R44 ;  /* 0x00000001494b7824 */ /* 0x000fc600078e022c */
[----:B------:R-:W-:Y:S01]  /*1630*/  STS [R18+0x2000], R73 ;  /* 0x0020004912007388 */ /* 0x000fe20000000800 */
[----:B------:R-:W-:-:S03]  /*1640*/  IMAD.IADD R77, R75, 0x1, R46 ;  /* 0x000000014b4d7824 */ /* 0x000fc600078e022e */
[----:B------:R-:W-:Y:S01]  /*1650*/  STS [R18+0x2400], R75 ;  /* 0x0024004b12007388 */ /* 0x000fe20000000800 */
[----:B------:R-:W-:-:S03]  /*1660*/  IMAD.IADD R48, R77, 0x1, R48 ;  /* 0x000000014d307824 */ /* 0x000fc600078e0230 */
[----:B------:R-:W-:Y:S04]  /*1670*/  STS [R18+0x2800], R77 ;  /* 0x0028004d12007388 */ /* 0x000fe80000000800 */
[----:B------:R-:W-:Y:S04]  /*1680*/  STS [R18], RZ ;  /* 0x000000ff12007388 */ /* 0x000fe80000000800 */
[----:B------:R-:W-:Y:S04]  /*1690*/  STS [R18+0x2c00], R48 ;  /* 0x002c003012007388 */ /* 0x000fe80000000800 */
[----:B------:R0:W-:Y:S02]  /*16a0*/  STS [R18+0xc00], R17 ;  /* 0x000c001112007388 */ /* 0x0001e40000000800 */
[----:B0-----:R-:W-:-:S07]  /*16b0*/  IMAD.IADD R17, R48, 0x1, R2 ;  /* 0x0000000130117824 */ /* 0x001fce00078e0202 */
.L_x_237:
[----:B------:R-:W-:Y:S05]  /*16c0*/  BSYNC.RECONVERGENT B0 ;  /* 0x0000000000007941 */ /* 0x000fea0003800200 */
.L_x_236:
[----:B------:R-:W-:Y:S01]  /*16d0*/  ISETP.NE.AND P0, PT, R17, 0x1500, PT ;  /* 0x000015001100780c */ /* 0x000fe20003f05270 */
[----:B0-----:R-:W-:Y:S01]  /*16e0*/  IMAD R11, R13, 0x100, R7 ;  /* 0x000001000d0b7824 */ /* 0x001fe200078e0207 */
[----:B------:R-:W-:Y:S01]  /*16f0*/  @!P5 LOP3.LUT R61, R17, 0x40000000, RZ, 0xfc, !PT ;  /* 0x40000000113dd812 */ /* 0x000fe200078efcff */
[----:B------:R-:W0:Y:S01]  /*1700*/  LDCU.64 UR4, c[0x0][0x3b8] ;  /* 0x00007700ff0477ac */ /* 0x000e220008000a00 */
[----:B------:R-:W-:Y:S01]  /*1710*/  ISETP.LT.U32.AND P0, PT, R7, 0x100, !P0 ;  /* 0x000001000700780c */ /* 0x000fe20004701070 */
[----:B------:R-:W-:Y:S01]  /*1720*/  IMAD.WIDE R4, R11, 0x4, R4 ;  /* 0x000000040b047825 */ /* 0x000fe200078e0204 */
[----:B------:R-:W1:Y:S04]  /*1730*/  LDC.64 R8, c[0x0][0x390] ;  /* 0x0000e400ff087b82 */ /* 0x000e680000000a00 */
[----:B------:R2:W-:Y:S04]  /*1740*/  @!P5 STG.E.STRONG.SYS desc[UR6][R4.64], R61 ;  /* 0x0000003d0400d986 */ /* 0x0005e8000c115906 */
[----:B------:R-:W3:Y:S08]  /*1750*/  LDC.64 R10, c[0x0][0x398] ;  /* 0x0000e600ff0a7b82 */ /* 0x000ef00000000a00 */
[----:B------:R-:W-:Y:S06]  /*1760*/  BAR.RED.OR.DEFER_BLOCKING 0x0, P0 ;  /* 0x0000000000007b1d */ /* 0x000fec0000014800 */
[----:B------:R-:W4:Y:S01]  /*1770*/  B2R.RESULT RZ, P0 ;  /* 0x0000000000ff731c */ /* 0x000f220000004000 */
[----:B0-----:R-:W-:-:S04]  /*1780*/  LEA R2, P1, R3, UR4, 0x3 ;  /* 0x0000000403027c11 */ /* 0x001fc8000f8218ff */
[----:B------:R-:W-:Y:S01]  /*1790*/  LEA.HI.X R3, R3, UR5, R16, 0x3, P1 ;  /* 0x0000000503037c11 */ /* 0x000fe200088f1c10 */
[----:B-1----:R-:W-:-:S04]  /*17a0*/  IMAD.WIDE.U32 R8, R7, 0x8, R8 ;  /* 0x0000000807087825 */ /* 0x002fc800078e0008 */
[----:B---3--:R-:W-:Y:S01]  /*17b0*/  IMAD.WIDE.U32 R10, R7, 0x8, R10 ;  /* 0x00000008070a7825 */ /* 0x008fe200078e000a */
[----:B--2-4-:R-:W-:Y:S06]  /*17c0*/  @!P0 BRA `(.L_x_238) ;  /* 0x0000001000b08947 */ /* 0x014fec0003800000 */
[C---:B------:R-:W-:Y:S01]  /*17d0*/  ISETP.GT.U32.AND P0, PT, R7.reuse, R57, PT ;  /* 0x000000390700720c */ /* 0x040fe20003f04070 */
[----:B------:R-:W-:Y:S01]  /*17e0*/  BSSY B1, `(.L_x_239) ;  /* 0x000002c000017945 */ /* 0x000fe20003800000 */
[----:B------:R-:W-:Y:S02]  /*17f0*/  IMAD R35, R7, 0x8, R35 ;  /* 0x0000000807237824 */ /* 0x000fe400078e0223 */
[----:B------:R-:W-:Y:S01]  /*1800*/  SEL R37, RZ, 0x1500, !P0 ;  /* 0x00001500ff257807 */ /* 0x000fe20004000000 */
[----:B------:R-:W-:Y:S08]  /*1810*/  @P5 BRA `(.L_x_240) ;  /* 0x0000000000a05947 */ /* 0x000ff00003800000 */
[----:B------:R-:W2:Y:S01]  /*1820*/  LDG.E.64 R10, desc[UR6][R10.64] ;  /* 0x000000060a0a7981 */ /* 0x000ea2000c1e1b00 */
[----:B------:R-:W-:Y:S01]  /*1830*/  IMAD.MOV.U32 R12, RZ, RZ, R17 ;  /* 0x000000ffff0c7224 */ /* 0x000fe200078e0011 */
[----:B--2---:R-:W-:-:S04]  /*1840*/  IADD3 R14, P0, PT, -R37, R10, RZ ;  /* 0x0000000a250e7210 */ /* 0x004fc80007f1e1ff */
[----:B------:R-:W-:Y:S02]  /*1850*/  IADD3.X R15, PT, PT, R11, -0x1, RZ, P0, !PT ;  /* 0xffffffff0b0f7810 */ /* 0x000fe400007fe4ff */
[----:B------:R-:W-:-:S03]  /*1860*/  ISETP.GE.AND P0, PT, R13, 0x1, PT ;  /* 0x000000010d00780c */ /* 0x000fc60003f06270 */
[----:B------:R0:W-:Y:S10]  /*1870*/  STS.64 [R35+0xa800], R14 ;  /* 0x00a8000e23007388 */ /* 0x0001f40000000a00 */
[----:B------:R-:W-:Y:S05]  /*1880*/  @!P0 BRA `(.L_x_241) ;  /* 0x00000000006c8947 */ /* 0x000fea0003800000 */
[----:B------:R-:W-:Y:S01]  /*1890*/  BSSY B0, `(.L_x_242) ;  /* 0x0000019000007945 */ /* 0x000fe20003800000 */
[----:B0-----:R-:W-:Y:S02]  /*18a0*/  IMAD.MOV.U32 R14, RZ, RZ, -0x1 ;  /* 0xffffffffff0e7424 */ /* 0x001fe400078e00ff */
[----:B------:R-:W-:Y:S02]  /*18b0*/  IMAD.MOV.U32 R15, RZ, RZ, R13 ;  /* 0x000000ffff0f7224 */ /* 0x000fe400078e000d */
[----:B------:R-:W-:-:S07]  /*18c0*/  IMAD.MOV.U32 R12, RZ, RZ, R17 ;  /* 0x000000ffff0c7224 */ /* 0x000fce00078e0011 */
.L_x_246:
[----:B------:R-:W0:Y:S01]  /*18d0*/  LDC.64 R10, c[0x0][0x380] ;  /* 0x0000e000ff0a7b82 */ /* 0x000e220000000a00 */
[----:B------:R-:W-:Y:S01]  /*18e0*/  VIADD R39, R15, 0xffffffff ;  /* 0xffffffff0f277836 */ /* 0x000fe20000000000 */
[----:B------:R-:W-:Y:S03]  /*18f0*/  BSSY B2, `(.L_x_243) ;  /* 0x0000008000027945 */ /* 0x000fe60003800000 */
[----:B------:R-:W-:-:S04]  /*1900*/  IMAD R19, R39, 0x100, R7 ;  /* 0x0000010027137824 */ /* 0x000fc800078e0207 */
[----:B0-----:R-:W-:-:S07]  /*1910*/  IMAD.WIDE R10, R19, 0x4, R10 ;  /* 0x00000004130a7825 */ /* 0x001fce00078e020a */
.L_x_244:
[----:B------:R-:W-:Y:S05]  /*1920*/  YIELD ;  /* 0x0000000000007946 */ /* 0x000fea0003800000 */
[----:B------:R0:W-:Y:S06]  /*1930*/  MEMBAR.SC.CTA ;  /* 0x0000000000007992 */ /* 0x0001ec0000000000 */
[----:B0-----:R-:W2:Y:S02]  /*1940*/  LDG.E.STRONG.SYS R16, desc[UR6][R10.64] ;  /* 0x000000060a107981 */ /* 0x001ea4000c1f5900 */
[----:B--2---:R-:W-:-:S13]  /*1950*/  ISETP.NE.AND P0, PT, R16, RZ, PT ;  /* 0x000000ff1000720c */ /* 0x004fda0003f05270 */
[----:B------:R-:W-:Y:S05]  /*1960*/  @!P0 BRA `(.L_x_244) ;  /* 0xfffffffc00ec8947 */ /* 0x000fea000383ffff */
[----:B------:R-:W-:Y:S05]  /*1970*/  BSYNC B2 ;  /* 0x0000000000027941 */ /* 0x000fea0003800000 */
.L_x_243:
[----:B------:R-:W-:Y:S01]  /*1980*/  BSSY.RECONVERGENT B2, `(.L_x_245) ;  /* 0x0000006000027945 */ /* 0x000fe20003800200 */
[C---:B------:R-:W-:Y:S02]  /*1990*/  ISETP.GT.AND P0, PT, R16.reuse, -0x1, PT ;  /* 0xffffffff1000780c */ /* 0x040fe40003f04270 */
[----:B------:R-:W-:Y:S01]  /*19a0*/  LOP3.LUT R11, R16, 0x3fffffff, RZ, 0xc0, !PT ;  /* 0x3fffffff100b7812 */ /* 0x000fe200078ec0ff */
[----:B------:R-:W-:Y:S05]  /*19b0*/  WARPSYNC.EXCLUSIVE R14 ;  /* 0x000000000e007348 */ /* 0x000fea0003a00000 */
[----:B------:R-:W-:-:S05]  /*19c0*/  IMAD.IADD R12, R11, 0x1, R12 ;  /* 0x000000010b0c7824 */ /* 0x000fca00078e020c */
[----:B------:R-:W-:-:S07]  /*19d0*/  VOTE.ANY R14, PT, P0 ;  /* 0x00000000000e7806 */ /* 0x000fce00000e0100 */
[----:B------:R-:W-:Y:S05]  /*19e0*/  BSYNC.RECONVERGENT B2 ;  /* 0x0000000000027941 */ /* 0x000fea0003800200 */
.L_x_245:
[----:B------:R-:W-:Y:S01]  /*19f0*/  ISETP.GT.U32.AND P1, PT, R15, 0x1, PT ;  /* 0x000000010f00780c */ /* 0x000fe20003f24070 */
[----:B------:R-:W-:-:S12]  /*1a00*/  IMAD.MOV.U32 R15, RZ, RZ, R39 ;  /* 0x000000ffff0f7224 */ /* 0x000fd800078e0027 */
[----:B------:R-:W-:Y:S05]  /*1a10*/  @P0 BRA P1, `(.L_x_246) ;  /* 0xfffffffc00ac0947 */ /* 0x000fea000083ffff */
[----:B------:R-:W-:Y:S05]  /*1a20*/  BSYNC B0 ;  /* 0x0000000000007941 */ /* 0x000fea0003800000 */
.L_x_242:
[----:B------:R1:W2:Y:S02]  /*1a30*/  LDS.64 R14, [R35+0xa800] ;  /* 0x00a80000230e7984 */ /* 0x0002a40000000a00 */
.L_x_241:
[C---:B------:R-:W-:Y:S01]  /*1a40*/  IMAD.IADD R11, R12.reuse, 0x1, -R17 ;  /* 0x000000010c0b7824 */ /* 0x040fe200078e0a11 */
[----:B------:R-:W-:-:S04]  /*1a50*/  LOP3.LUT R19, R12, 0x80000000, RZ, 0xfc, !PT ;  /* 0x800000000c137812 */ /* 0x000fc800078efcff */
[C---:B--2---:R-:W-:Y:S01]  /*1a60*/  IADD3 R10, P0, PT, R11.reuse, R14, RZ ;  /* 0x0000000e0b0a7210 */ /* 0x044fe20007f1e0ff */
[----:B------:R2:W-:Y:S03]  /*1a70*/  STG.E.STRONG.SYS desc[UR6][R4.64], R19 ;  /* 0x0000001304007986 */ /* 0x0005e6000c115906 */
[----:B------:R-:W-:-:S05]  /*1a80*/  LEA.HI.X.SX32 R11, R11, R15, 0x1, P0 ;  /* 0x0000000f0b0b7211 */ /* 0x000fca00000f0eff */
[----:B------:R2:W-:Y:S04]  /*1a90*/  STS.64 [R35+0xa800], R10 ;  /* 0x00a8000a23007388 */ /* 0x0005e80000000a00 */
.L_x_240:
[----:B------:R-:W-:Y:S05]  /*1aa0*/  BSYNC B1 ;  /* 0x0000000000017941 */ /* 0x000fea0003800000 */
.L_x_239:
[----:B--2---:R-:W2:Y:S01]  /*1ab0*/  LDC.64 R10, c[0x0][0x390] ;  /* 0x0000e400ff0a7b82 */ /* 0x004ea20000000a00 */
[----:B------:R-:W-:Y:S05]  /*1ac0*/  WARPSYNC.ALL ;  /* 0x0000000000007948 */ /* 0x000fea0003800000 */
[----:B------:R-:W-:Y:S01]  /*1ad0*/  UMOV UR4, 0x400 ;  /* 0x0000040000047882 */ /* 0x000fe20000000000 */
[----:B------:R-:W-:Y:S01]  /*1ae0*/  IMAD.MOV.U32 R16, RZ, RZ, -0x1 ;  /* 0xffffffffff107424 */ /* 0x000fe200078e00ff */
[----:B------:R-:W3:Y:S01]  /*1af0*/  LDC R4, c[0x0][0x3c0] ;  /* 0x0000f000ff047b82 */ /* 0x000ee20000000800 */
[----:B------:R-:W-:-:S07]  /*1b00*/  ISETP.GT.AND P2, PT, R32, -0x1, PT ;  /* 0xffffffff2000780c */ /* 0x000fce0003f44270 */
[----:B------:R-:W4:Y:S01]  /*1b10*/  S2UR UR5, SR_CgaCtaId ;  /* 0x00000000000579c3 */ /* 0x000f220000008800 */
[----:B--2---:R-:W-:Y:S02]  /*1b20*/  ISETP.EQ.U32.AND P1, PT, R10, RZ, PT ;  /* 0x000000ff0a00720c */ /* 0x004fe40003f22070 */
[----:B---3--:R-:W-:-:S04]  /*1b30*/  ISETP.GE.AND P0, PT, R33, R4, PT ;  /* 0x000000042100720c */ /* 0x008fc80003f06270 */
[----:B------:R-:W-:Y:S02]  /*1b40*/  ISETP.EQ.OR.EX P0, PT, R11, RZ, !P0, P1 ;  /* 0x000000ff0b00720c */ /* 0x000fe40004702710 */
[----:B------:R-:W-:Y:S02]  /*1b50*/  ISETP.GT.AND P1, PT, R34, -0x1, PT ;  /* 0xffffffff2200780c */ /* 0x000fe40003f24270 */
[----:B------:R-:W-:Y:S01]  /*1b60*/  ISETP.GT.U32.OR P0, PT, R7, 0xff, P0 ;  /* 0x000000ff0700780c */ /* 0x000fe20000704470 */
[----:B----4-:R-:W-:-:S12]  /*1b70*/  ULEA UR4, UR5, UR4, 0x18 ;  /* 0x0000000405047291 */ /* 0x010fd8000f8ec0ff */
[----:B------:R-:W2:Y:S01]  /*1b80*/  @!P0 LDS.64 R6, [R35+0xa800] ;  /* 0x00a8000023068984 */ /* 0x000ea20000000a00 */
[--C-:B------:R-:W-:Y:S02]  /*1b90*/  @!P0 SHF.R.S32.HI R5, RZ, 0x1f, R17.reuse ;  /* 0x0000001fff058819 */ /* 0x100fe40000011411 */
[----:B--2---:R-:W-:Y:S02]  /*1ba0*/  @!P0 IADD3 R10, P3, P4, R6, R37, R17 ;  /* 0x00000025060a8210 */ /* 0x004fe40007c7e011 */
[----:B------:R-:W-:Y:S02]  /*1bb0*/  LEA R6, R57, UR4, 0x3 ;  /* 0x0000000439067c11 */ /* 0x000fe4000f8e18ff */
[----:B------:R-:W-:Y:S02]  /*1bc0*/  @!P0 IADD3.X R11, PT, PT, R7, RZ, R5, P3, P4 ;  /* 0x000000ff070b8210 */ /* 0x000fe40001fe8405 */
[C---:B------:R-:W-:Y:S02]  /*1bd0*/  SEL R7, R16.reuse, 0x80000000, P2 ;  /* 0x8000000010077807 */ /* 0x040fe40001000000 */
[----:B------:R-:W-:Y:S01]  /*1be0*/  SEL R5, R16, 0x80000000, P1 ;  /* 0x8000000010057807 */ /* 0x000fe20000800000 */
[----:B------:R2:W-:Y:S01]  /*1bf0*/  @!P0 STG.E.64 desc[UR6][R8.64], R10 ;  /* 0x0000000a08008986 */ /* 0x0005e2000c101b06 */
[----:B------:R-:W-:Y:S01]  /*1c00*/  LOP3.LUT R17, R7, R32, RZ, 0x3c, !PT ;  /* 0x0000002007117212 */ /* 0x000fe200078e3cff */
[----:B------:R-:W-:Y:S01]  /*1c10*/  BAR.SYNC.DEFER_BLOCKING 0x0 ;  /* 0x0000000000007b1d */ /* 0x000fe20000010000 */
[----:B------:R-:W-:-:S02]  /*1c20*/  ISETP.GT.AND P0, PT, R31, -0x1, PT ;  /* 0xffffffff1f00780c */ /* 0x000fc40003f04270 */
[----:B------:R-:W-:Y:S02]  /*1c30*/  ISETP.GT.AND P1, PT, R30, -0x1, PT ;  /* 0xffffffff1e00780c */ /* 0x000fe40003f24270 */
[----:B------:R-:W-:Y:S02]  /*1c40*/  SEL R12, R16, 0x80000000, P0 ;  /* 0x80000000100c7807 */ /* 0x000fe40000000000 */
[----:B------:R-:W-:Y:S02]  /*1c50*/  ISETP.GT.AND P0, PT, R27, -0x1, PT ;  /* 0xffffffff1b00780c */ /* 0x000fe40003f04270 */
[----:B------:R-:W-:Y:S02]  /*1c60*/  ISETP.GT.AND P2, PT, R29, -0x1, PT ;  /* 0xffffffff1d00780c */ /* 0x000fe40003f44270 */
[----:B------:R-:W-:Y:S02]  /*1c70*/  ISETP.GT.AND P3, PT, R28, -0x1, PT ;  /* 0xffffffff1c00780c */ /* 0x000fe40003f64270 */
[----:B--2---:R-:W-:-:S02]  /*1c80*/  SEL R8, R16, 0x80000000, P0 ;  /* 0x8000000010087807 */ /* 0x004fc40000000000 */
[----:B0-----:R-:W-:Y:S02]  /*1c90*/  LOP3.LUT R15, R5, R34, RZ, 0x3c, !PT ;  /* 0x00000022050f7212 */ /* 0x001fe400078e3cff */
[----:B------:R-:W-:Y:S02]  /*1ca0*/  ISETP.GT.AND P0, PT, R33, R4, PT ;  /* 0x000000042100720c */ /* 0x000fe40003f04270 */
[C---:B------:R-:W-:Y:S02]  /*1cb0*/  SEL R5, R16.reuse, 0x80000000, P1 ;  /* 0x8000000010057807 */ /* 0x040fe40000800000 */
[C---:B------:R-:W-:Y:S02]  /*1cc0*/  SEL R14, R16.reuse, 0x80000000, P2 ;  /* 0x80000000100e7807 */ /* 0x040fe40001000000 */
[----:B------:R-:W-:Y:S01]  /*1cd0*/  SEL R9, R16, 0x80000000, P3 ;  /* 0x8000000010097807 */ /* 0x000fe20001800000 */
[----:B------:R-:W0:Y:S01]  /*1ce0*/  LDS.64 R6, [R6+0xa800] ;  /* 0x00a8000006067984 */ /* 0x000e220000000a00 */
[----:B------:R-:W-:-:S02]  /*1cf0*/  ISETP.GT.AND P1, PT, R26, -0x1, PT ;  /* 0xffffffff1a00780c */ /* 0x000fc40003f24270 */
[----:B------:R-:W-:Y:S02]  /*1d00*/  ISETP.GT.AND P2, PT, R25, -0x1, PT ;  /* 0xffffffff1900780c */ /* 0x000fe40003f44270 */
[----:B------:R-:W-:Y:S02]  /*1d10*/  ISETP.GT.AND P3, PT, R24, -0x1, PT ;  /* 0xffffffff1800780c */ /* 0x000fe40003f64270 */
[----:B------:R-:W-:Y:S02]  /*1d20*/  LOP3.LUT R19, R5, R30, RZ, 0x3c, !PT ;  /* 0x0000001e05137212 */ /* 0x000fe400078e3cff */
[----:B-1----:R-:W-:Y:S02]  /*1d30*/  LOP3.LUT R35, R9, R28, RZ, 0x3c, !PT ;  /* 0x0000001c09237212 */ /* 0x002fe400078e3cff */
[C---:B------:R-:W-:Y:S02]  /*1d40*/  SEL R5, R16.reuse, 0x80000000, P1 ;  /* 0x8000000010057807 */ /* 0x040fe40000800000 */
[----:B------:R-:W-:-:S02]  /*1d50*/  SEL R10, R16, 0x80000000, P2 ;  /* 0x80000000100a7807 */ /* 0x000fc40001000000 */
[----:B------:R-:W-:Y:S02]  /*1d60*/  SEL R9, R16, 0x80000000, P3 ;  /* 0x8000000010097807 */ /* 0x000fe40001800000 */
[----:B------:R-:W-:Y:S02]  /*1d70*/  ISETP.GT.AND P1, PT, R23, -0x1, PT ;  /* 0xffffffff1700780c */ /* 0x000fe40003f24270 */
[----:B------:R-:W-:Y:S02]  /*1d80*/  ISETP.GT.AND P2, PT, R22, -0x1, PT ;  /* 0xffffffff1600780c */ /* 0x000fe40003f44270 */
[----:B------:R-:W-:Y:S02]  /*1d90*/  ISETP.GT.AND P3, PT, R21, -0x1, PT ;  /* 0xffffffff1500780c */ /* 0x000fe40003f64270 */
[----:B------:R-:W-:Y:S02]  /*1da0*/  ISETP.GT.AND P4, PT, R20, -0x1, PT ;  /* 0xffffffff1400780c */ /* 0x000fe40003f84270 */
[----:B------:R-:W-:-:S02]  /*1db0*/  LOP3.LUT R27, R8, R27, RZ, 0x3c, !PT ;  /* 0x0000001b081b7212 */ /* 0x000fc400078e3cff */
[----:B------:R-:W-:Y:S02]  /*1dc0*/  LOP3.LUT R37, R5, R26, RZ, 0x3c, !PT ;  /* 0x0000001a05257212 */ /* 0x000fe400078e3cff */
[----:B------:R-:W-:Y:S02]  /*1dd0*/  LOP3.LUT R25, R10, R25, RZ, 0x3c, !PT ;  /* 0x000000190a197212 */ /* 0x000fe400078e3cff */
[----:B------:R-:W-:Y:S02]  /*1de0*/  LOP3.LUT R39, R9, R24, RZ, 0x3c, !PT ;  /* 0x0000001809277212 */ /* 0x000fe400078e3cff */
[C---:B------:R-:W-:Y:S02]  /*1df0*/  SEL R8, R16.reuse, 0x80000000, P1 ;  /* 0x8000000010087807 */ /* 0x040fe40000800000 */
[C---:B------:R-:W-:Y:S02]  /*1e00*/  SEL R5, R16.reuse, 0x80000000, P2 ;  /* 0x8000000010057807 */ /* 0x040fe40001000000 */
[----:B------:R-:W-:-:S02]  /*1e10*/  SEL R10, R16, 0x80000000, P3 ;  /* 0x80000000100a7807 */ /* 0x000fc40001800000 */
[----:B------:R-:W-:Y:S02]  /*1e20*/  SEL R9, R16, 0x80000000, P4 ;  /* 0x8000000010097807 */ /* 0x000fe40002000000 */
[----:B------:R-:W-:Y:S02]  /*1e30*/  LOP3.LUT R31, R12, R31, RZ, 0x3c, !PT ;  /* 0x0000001f0c1f7212 */ /* 0x000fe400078e3cff */
[----:B------:R-:W-:Y:S02]  /*1e40*/  LOP3.LUT R29, R14, R29, RZ, 0x3c, !PT ;  /* 0x0000001d0e1d7212 */ /* 0x000fe400078e3cff */
[----:B------:R-:W-:Y:S02]  /*1e50*/  LOP3.LUT R23, R8, R23, RZ, 0x3c, !PT ;  /* 0x0000001708177212 */ /* 0x000fe400078e3cff */
[----:B------:R-:W-:Y:S02]  /*1e60*/  LOP3.LUT R33, R5, R22, RZ, 0x3c, !PT ;  /* 0x0000001605217212 */ /* 0x000fe400078e3cff */
[----:B------:R-:W-:-:S02]  /*1e70*/  LOP3.LUT R21, R10, R21, RZ, 0x3c, !PT ;  /* 0x000000150a157212 */ /* 0x000fc400078e3cff */
[----:B------:R-:W-:Y:S01]  /*1e80*/  LOP3.LUT R41, R9, R20, RZ, 0x3c, !PT ;  /* 0x0000001409297212 */ /* 0x000fe200078e3cff */
[----:B0-----:R-:W-:Y:S06]  /*1e90*/  @P0 BRA `(.L_x_247) ;  /* 0x0000000000500947 */ /* 0x001fec0003800000 */
        /* <DEDUP_REMOVED lines=20> */
.L_x_247:
        /* <DEDUP_REMOVED lines=11> */
[----:B------:R-:W-:-:S03]  /*2090*/  VIADD R14, R0, 0xa0 ;  /* 0x000000a0000e7836 */ /* 0x000fc60000000000 */
[-C--:B------:R-:W-:Y:S01]  /*20a0*/  ISETP.GE.AND P6, PT, R10, R11.reuse, PT ;  /* 0x0000000b0a00720c */ /* 0x080fe20003fc6270 */
[----:B------:R-:W-:Y:S01]  /*20b0*/  VIADD R10, R0, 0xc0 ;  /* 0x000000c0000a7836 */ /* 0x000fe20000000000 */
[C---:B0-----:R-:W-:Y:S02]  /*20c0*/  LEA R8, P1, R5.reuse, UR4, 0x2 ;  /* 0x0000000405087c11 */ /* 0x041fe4000f8210ff */
[-C--:B------:R-:W-:Y:S02]  /*20d0*/  ISETP.GE.AND P2, PT, R14, R11.reuse, PT ;  /* 0x0000000b0e00720c */ /* 0x080fe40003f46270 */
[----:B------:R-:W-:Y:S02]  /*20e0*/  LEA.HI.X R9, R5, UR5, R6, 0x2, P1 ;  /* 0x0000000505097c11 */ /* 0x000fe400088f1406 */
        /* <DEDUP_REMOVED lines=30> */
.L_x_248:
[----:B------:R-:W-:Y:S05]  /*22d0*/  @P0 BRA `(.L_x_249) ;  /* 0x00000000003c0947 */ /* 0x000fea0003800000 */
[----:B01----:R0:W5:Y:S04]  /*22e0*/  LDG.E.64 R28, desc[UR6][R2.64] ;  /* 0x00000006021c7981 */ /* 0x003168000c1e1b00 */
[----:B------:R0:W5:Y:S04]  /*22f0*/  LDG.E.64 R34, desc[UR6][R2.64+0x100] ;  /* 0x0001000602227981 */ /* 0x000168000c1e1b00 */
        /* <DEDUP_REMOVED lines=11> */
[----:B------:R0:W5:Y:S01]  /*23b0*/  LDG.E.64 R36, desc[UR6][R2.64+0xd00] ;  /* 0x000d000602247981 */ /* 0x000162000c1e1b00 */
[----:B------:R-:W-:Y:S05]  /*23c0*/  BRA `(.L_x_250) ;  /* 0x0000000000a87947 */ /* 0x000fea0003800000 */
.L_x_249:
[----:B------:R-:W-:Y:S02]  /*23d0*/  IMAD.IADD R59, R4, 0x1, -R59 ;  /* 0x00000001043b7824 */ /* 0x000fe400078e0a3b */
[C---:B------:R-:W-:Y:S02]  /*23e0*/  VIADD R12, R0.reuse, 0x20 ;  /* 0x00000020000c7836 */ /* 0x040fe40000000000 */
        /* <DEDUP_REMOVED lines=12> */
[----:B01----:R1:W5:Y:S01]  /*24b0*/  @!P3 LDG.E.64 R28, desc[UR6][R2.64] ;  /* 0x00000006021cb981 */ /* 0x003362000c1e1b00 */
[-C--:B------:R-:W-:Y:S01]  /*24c0*/  ISETP.GE.AND P3, PT, R12, R59.reuse, PT ;  /* 0x0000003b0c00720c */ /* 0x080fe20003f66270 */
[----:B------:R-:W-:Y:S02]  /*24d0*/  VIADD R12, R0, 0x100 ;  /* 0x00000100000c7836 */ /* 0x000fe40000000000 */
[----:B------:R1:W5:Y:S01]  /*24e0*/  @!P4 LDG.E.64 R34, desc[UR6][R2.64+0x100] ;  /* 0x000100060222c981 */ /* 0x000362000c1e1b00 */
[----:B------:R-:W-:Y:S01]  /*24f0*/  ISETP.GE.AND P4, PT, R38, R59, PT ;  /* 0x0000003b2600720c */ /* 0x000fe20003f86270 */
[----:B------:R-:W-:-:S02]  /*2500*/  VIADD R38, R0, 0x120 ;  /* 0x0000012000267836 */ /* 0x000fc40000000000 */
[----:B------:R1:W5:Y:S01]  /*2510*/  @!P5 LDG.E.64 R32, desc[UR6][R2.64+0x200] ;  /* 0x000200060220d981 */ /* 0x000362000c1e1b00 */
[-C--:B------:R-:W-:Y:S01]  /*2520*/  ISETP.GE.AND P5, PT, R12, R59.reuse, PT ;  /* 0x0000003b0c00720c */ /* 0x080fe20003fa6270 */
[----:B------:R-:W-:Y:S02]  /*2530*/  VIADD R12, R0, 0x140 ;  /* 0x00000140000c7836 */ /* 0x000fe40000000000 */
[----:B------:R1:W5:Y:S01]  /*2540*/  @!P6 LDG.E.64 R30, desc[UR6][R2.64+0x300] ;  /* 0x00030006021ee981 */ /* 0x000362000c1e1b00 */
        /* <DEDUP_REMOVED lines=9> */
[----:B------:R-:W-:-:S03]  /*25e0*/  ISETP.GE.AND P3, PT, R12, R59, PT ;  /* 0x0000003b0c00720c */ /* 0x000fc60003f66270 */
[----:B------:R1:W5:Y:S01]  /*25f0*/  @!P4 LDG.E.64 R20, desc[UR6][R2.64+0x700] ;  /* 0x000700060214c981 */ /* 0x000362000c1e1b00 */
[----:B------:R-:W-:-:S03]  /*2600*/  ISETP.GE.AND P4, PT, R38, R59, PT ;  /* 0x0000003b2600720c */ /* 0x000fc60003f86270 */
[----:B------:R1:W5:Y:S04]  /*2610*/  @!P5 LDG.E.64 R18, desc[UR6][R2.64+0x800] ;  /* 0x000800060212d981 */ /* 0x000368000c1e1b00 */
[----:B------:R1:W5:Y:S04]  /*2620*/  @!P6 LDG.E.64 R16, desc[UR6][R2.64+0x900] ;  /* 0x000900060210e981 */ /* 0x000368000c1e1b00 */
[----:B------:R1:W5:Y:S04]  /*2630*/  @!P1 LDG.E.64 R14, desc[UR6][R2.64+0xa00] ;  /* 0x000a0006020e9981 */ /* 0x000368000c1e1b00 */
[----:B------:R1:W5:Y:S04]  /*2640*/  @!P2 LDG.E.64 R10, desc[UR6][R2.64+0xb00] ;  /* 0x000b0006020aa981 */ /* 0x000368000c1e1b00 */
[----:B------:R1:W5:Y:S04]  /*2650*/  @!P3 LDG.E.64 R8, desc[UR6][R2.64+0xc00] ;  /* 0x000c00060208b981 */ /* 0x000368000c1e1b00 */
[----:B------:R1:W5:Y:S02]  /*2660*/  @!P4 LDG.E.64 R36, desc[UR6][R2.64+0xd00] ;  /* 0x000d00060224c981 */ /* 0x000364000c1e1b00 */
.L_x_250:
[----:B------:R-:W-:Y:S05]  /*2670*/  @P0 BRA `(.L_x_251) ;  /* 0x0000000000480947 */ /* 0x000fea0003800000 */
[----:B------:R-:W0:Y:S02]  /*2680*/  LDCU.64 UR4, c[0x0][0x3b0] ;  /* 0x00007600ff0477ac */ /* 0x000e240008000a00 */
[----:B01----:R-:W-:-:S04]  /*2690*/  LEA R2, P0, R5, UR4, 0x3 ;  /* 0x0000000405027c11 */ /* 0x003fc8000f8018ff */
[----:B------:R-:W-:-:S05]  /*26a0*/  LEA.HI.X R3, R5, UR5, R6, 0x3, P0 ;  /* 0x0000000505037c11 */ /* 0x000fca00080f1c06 */
[----:B-----5:R-:W-:Y:S04]  /*26b0*/  STG.E.64 desc[UR6][R2.64], R28 ;  /* 0x0000001c02007986 */ /* 0x020fe8000c101b06 */
[----:B------:R-:W-:Y:S04]  /*26c0*/  STG.E.64 desc[UR6][R2.64+0x100], R34 ;  /* 0x0001002202007986 */ /* 0x000fe8000c101b06 */
        /* <DEDUP_REMOVED lines=11> */
[----:B------:R-:W-:Y:S01]  /*2780*/  STG.E.64 desc[UR6][R2.64+0xd00], R36 ;  /* 0x000d002402007986 */ /* 0x000fe2000c101b06 */
[----:B------:R-:W-:Y:S05]  /*2790*/  EXIT ;  /* 0x000000000000794d */ /* 0x000fea0003800000 */
.L_x_251:
[----:B------:R-:W2:Y:S01]  /*27a0*/  LDCU.64 UR4, c[0x0][0x3b0] ;  /* 0x00007600ff0477ac */ /* 0x000ea20008000a00 */
[----:B------:R-:W-:Y:S02]  /*27b0*/  IMAD R13, R13, -0x1500, R4 ;  /* 0xffffeb000d0d7824 */ /* 0x000fe400078e0204 */
        /* <DEDUP_REMOVED lines=8> */
[-C--:B------:R-:W-:Y:S01]  /*2840*/  ISETP.GE.AND P0, PT, R12, R13.reuse, PT ;  /* 0x0000000d0c00720c */ /* 0x080fe20003f06270 */
[----:B------:R-:W-:Y:S01]  /*2850*/  VIADD R12, R0, 0xa0 ;  /* 0x000000a0000c7836 */ /* 0x000fe20000000000 */
[----:B------:R-:W-:-:S02]  /*2860*/  ISETP.GE.AND P3, PT, R38, R13, PT ;  /* 0x0000000d2600720c */ /* 0x000fc40003f66270 */
[C---:B--2---:R-:W-:Y:S02]  /*2870*/  LEA R2, P1, R5.reuse, UR4, 0x3 ;  /* 0x0000000405027c11 */ /* 0x044fe4000f8218ff */
[-C--:B------:R-:W-:Y:S02]  /*2880*/  ISETP.GE.AND P2, PT, R12, R13.reuse, PT ;  /* 0x0000000d0c00720c */ /* 0x080fe40003f46270 */
[----:B------:R-:W-:Y:S01]  /*2890*/  LEA.HI.X R3, R5, UR5, R6, 0x3, P1 ;  /* 0x0000000505037c11 */ /* 0x000fe200088f1c06 */
[----:B------:R-:W-:Y:S01]  /*28a0*/  VIADD R6, R0, 0x100 ;  /* 0x0000010000067836 */ /* 0x000fe20000000000 */
[-C--:B------:R-:W-:Y:S01]  /*28b0*/  ISETP.GE.AND P1, PT, R4, R13.reuse, PT ;  /* 0x0000000d0400720c */ /* 0x080fe20003f26270 */
[----:B------:R-:W-:Y:S02]  /*28c0*/  VIADD R4, R0, 0xe0 ;  /* 0x000000e000047836 */ /* 0x000fe40000000000 */
[----:B-----5:R0:W-:Y:S03]  /*28d0*/  @!P4 STG.E.64 desc[UR6][R2.64], R28 ;  /* 0x0000001c0200c986 */ /* 0x0201e6000c101b06 */
[-C--:B------:R-:W-:Y:S01]  /*28e0*/  ISETP.GE.AND P4, PT, R4, R13.reuse, PT ;  /* 0x0000000d0400720c */ /* 0x080fe20003f86270 */
[----:B------:R0:W-:Y:S01]  /*28f0*/  @!P5 STG.E.64 desc[UR6][R2.64+0x100], R34 ;  /* 0x000100220200d986 */ /* 0x0001e2000c101b06 */
[----:B------:R-:W-:Y:S01]  /*2900*/  ISETP.GE.AND P5, PT, R6, R13, PT ;  /* 0x0000000d0600720c */ /* 0x000fe20003fa6270 */
[----:B------:R-:W-:-:S02]  /*2910*/  VIADD R4, R0, 0x120 ;  /* 0x0000012000047836 */ /* 0x000fc40000000000 */
[----:B------:R-:W-:Y:S01]  /*2920*/  VIADD R6, R0, 0x140 ;  /* 0x0000014000067836 */ /* 0x000fe20000000000 */
[----:B------:R0:W-:Y:S02]  /*2930*/  @!P6 STG.E.64 desc[UR6][R2.64+0x200], R32 ;  /* 0x000200200200e986 */ /* 0x0001e4000c101b06 */
[-C--:B------:R-:W-:Y:S01]  /*2940*/  ISETP.GE.AND P6, PT, R4, R13.reuse, PT ;  /* 0x0000000d0400720c */ /* 0x080fe20003fc6270 */
[----:B------:R-:W-:Y:S01]  /*2950*/  VIADD R4, R0, 0x160 ;  /* 0x0000016000047836 */ /* 0x000fe20000000000 */
[----:B------:R0:W-:Y:S01]  /*2960*/  @!P0 STG.E.64 desc[UR6][R2.64+0x300], R30 ;  /* 0x0003001e02008986 */ /* 0x0001e2000c101b06 */
[-C--:B------:R-:W-:Y:S01]  /*2970*/  ISETP.GE.AND P0, PT, R6, R13.reuse, PT ;  /* 0x0000000d0600720c */ /* 0x080fe20003f06270 */
[C---:B------:R-:W-:Y:S02]  /*2980*/  VIADD R6, R0.reuse, 0x180 ;  /* 0x0000018000067836 */ /* 0x040fe40000000000 */
[----:B------:R-:W-:Y:S01]  /*2990*/  VIADD R0, R0, 0x1a0 ;  /* 0x000001a000007836 */ /* 0x000fe20000000000 */
[----:B------:R0:W-:Y:S01]  /*29a0*/  @!P1 STG.E.64 desc[UR6][R2.64+0x400], R24 ;  /* 0x0004001802009986 */ /* 0x0001e2000c101b06 */
[----:B------:R-:W-:-:S03]  /*29b0*/  ISETP.GE.AND P1, PT, R4, R13, PT ;  /* 0x0000000d0400720c */ /* 0x000fc60003f26270 */
[----:B------:R0:W-:Y:S01]  /*29c0*/  @!P2 STG.E.64 desc[UR6][R2.64+0x500], R26 ;  /* 0x0005001a0200a986 */ /* 0x0001e2000c101b06 */
[----:B------:R-:W-:-:S03]  /*29d0*/  ISETP.GE.AND P2, PT, R6, R13, PT ;  /* 0x0000000d0600720c */ /* 0x000fc60003f46270 */
[----:B------:R0:W-:Y:S01]  /*29e0*/  @!P3 STG.E.64 desc[UR6][R2.64+0x600], R22 ;  /* 0x000600160200b986 */ /* 0x0001e2000c101b06 */
[----:B------:R-:W-:-:S03]  /*29f0*/  ISETP.GE.AND P3, PT, R0, R13, PT ;  /* 0x0000000d0000720c */ /* 0x000fc60003f66270 */
[----:B------:R0:W-:Y:S04]  /*2a00*/  @!P4 STG.E.64 desc[UR6][R2.64+0x700], R20 ;  /* 0x000700140200c986 */ /* 0x0001e8000c101b06 */
[----:B------:R0:W-:Y:S04]  /*2a10*/  @!P5 STG.E.64 desc[UR6][R2.64+0x800], R18 ;  /* 0x000800120200d986 */ /* 0x0001e8000c101b06 */
[----:B------:R0:W-:Y:S04]  /*2a20*/  @!P6 STG.E.64 desc[UR6][R2.64+0x900], R16 ;  /* 0x000900100200e986 */ /* 0x0001e8000c101b06 */
[----:B------:R0:W-:Y:S04]  /*2a30*/  @!P0 STG.E.64 desc[UR6][R2.64+0xa00], R14 ;  /* 0x000a000e02008986 */ /* 0x0001e8000c101b06 */
[----:B------:R0:W-:Y:S04]  /*2a40*/  @!P1 STG.E.64 desc[UR6][R2.64+0xb00], R10 ;  /* 0x000b000a02009986 */ /* 0x0001e8000c101b06 */
[----:B------:R0:W-:Y:S01]  /*2a50*/  @!P2 STG.E.64 desc[UR6][R2.64+0xc00], R8 ;  /* 0x000c00080200a986 */ /* 0x0001e2000c101b06 */
[----:B------:R-:W-:Y:S05]  /*2a60*/  @P3 EXIT ;  /* 0x000000000000394d */ /* 0x000fea0003800000 */
[----:B------:R-:W-:Y:S01]  /*2a70*/  STG.E.64 desc[UR6][R2.64+0xd00], R36 ;  /* 0x000d002402007986 */ /* 0x000fe2000c101b06 */
[----:B------:R-:W-:Y:S05]  /*2a80*/  EXIT ;  /* 0x000000000000794d */ /* 0x000fea0003800000 */
.L_x_238:
        /* <DEDUP_REMOVED lines=38> */
.L_x_355:
        /* <DEDUP_REMOVED lines=25> */
.L_x_252:
        /* <DEDUP_REMOVED lines=19> */
[----:B-1----:R-:W-:-:S03]  /*2fb0*/  IMAD.IADD R61, R42, 0x1, R61 ;  /* 0x000000012a3d7824 */ /* 0x002fc600078e023d */
[----:B------:R1:W-:Y:S01]  /*2fc0*/  STS [R18], R59 ;  /* 0x0000003b12007388 */ /* 0x0003e20000000800 */
[----:B--2---:R-:W-:-:S03]  /*2fd0*/  IMAD.IADD R67, R42, 0x1, R67 ;  /* 0x000000012a437824 */ /* 0x004fc600078e0243 */
[----:B------:R2:W-:Y:S01]  /*2fe0*/  STS [R18+0x400], R61 ;  /* 0x0004003d12007388 */ /* 0x0005e20000000800 */
[C---:B---3--:R-:W-:Y:S02]  /*2ff0*/  IMAD.IADD R69, R42.reuse, 0x1, R69 ;  /* 0x000000012a457824 */ /* 0x048fe400078e0245 */
[C---:B----4-:R-:W-:Y:S01]  /*3000*/  IMAD.IADD R71, R42.reuse, 0x1, R71 ;  /* 0x000000012a477824 */ /* 0x050fe200078e0247 */
[----:B------:R3:W-:Y:S01]  /*3010*/  STS [R18+0x800], R67 ;  /* 0x0008004312007388 */ /* 0x0007e20000000800 */
[----:B-----5:R-:W-:-:S03]  /*3020*/  IMAD.IADD R73, R42, 0x1, R73 ;  /* 0x000000012a497824 */ /* 0x020fc600078e0249 */
[----:B------:R3:W-:Y:S01]  /*3030*/  STS [R18+0xc00], R69 ;  /* 0x000c004512007388 */ /* 0x0007e20000000800 */
[----:B------:R-:W-:-:S03]  /*3040*/  IMAD.IADD R75, R42, 0x1, R75 ;  /* 0x000000012a4b7824 */ /* 0x000fc600078e024b */
[----:B------:R3:W-:Y:S01]  /*3050*/  STS [R18+0x1000], R71 ;  /* 0x0010004712007388 */ /* 0x0007e20000000800 */
[----:B------:R-:W-:-:S03]  /*3060*/  IMAD.IADD R77, R42, 0x1, R77 ;  /* 0x000000012a4d7824 */ /* 0x000fc600078e024d */
[----:B------:R3:W-:Y:S01]  /*3070*/  STS [R18+0x1400], R73 ;  /* 0x0014004912007388 */ /* 0x0007e20000000800 */
[----:B-1----:R-:W-:-:S03]  /*3080*/  IMAD.IADD R59, R42, 0x1, R16 ;  /* 0x000000012a3b7824 */ /* 0x002fc600078e0210 */
[----:B------:R3:W-:Y:S01]  /*3090*/  STS [R18+0x1800], R75 ;  /* 0x0018004b12007388 */ /* 0x0007e20000000800 */
[----:B--2---:R-:W-:-:S03]  /*30a0*/  IMAD.IADD R61, R42, 0x1, R36 ;  /* 0x000000012a3d7824 */ /* 0x004fc600078e0224 */
[----:B------:R3:W-:Y:S01]  /*30b0*/  STS [R18+0x1c00], R77 ;  /* 0x001c004d12007388 */ /* 0x0007e20000000800 */
[----:B------:R-:W-:-:S03]  /*30c0*/  IMAD.IADD R38, R42, 0x1, R38 ;  /* 0x000000012a267824 */ /* 0x000fc600078e0226 */
[----:B------:R3:W-:Y:S01]  /*30d0*/  STS [R18+0x2000], R59 ;  /* 0x0020003b12007388 */ /* 0x0007e20000000800 */
[----:B0-----:R-:W-:-:S03]  /*30e0*/  IMAD.IADD R40, R42, 0x1, R40 ;  /* 0x000000012a287824 */ /* 0x001fc600078e0228 */
[----:B------:R3:W-:Y:S04]  /*30f0*/  STS [R18+0x2400], R61 ;  /* 0x0024003d12007388 */ /* 0x0007e80000000800 */
[----:B------:R3:W-:Y:S04]  /*3100*/  STS [R18+0x2800], R38 ;  /* 0x0028002612007388 */ /* 0x0007e80000000800 */
[----:B------:R3:W-:Y:S02]  /*3110*/  STS [R18+0x2c00], R40 ;  /* 0x002c002812007388 */ /* 0x0007e40000000800 */
.L_x_255:
[----:B------:R-:W-:Y:S05]  /*3120*/  BSYNC.RECONVERGENT B0 ;  /* 0x0000000000007941 */ /* 0x000fea0003800200 */
.L_x_254:
[----:B------:R-:W-:Y:S01]  /*3130*/  BAR.SYNC.DEFER_BLOCKING 0x0 ;  /* 0x0000000000007b1d */ /* 0x000fe20000010000 */
[----:B------:R-:W-:-:S05]  /*3140*/  R2P PR, R57, 0x7f ;  /* 0x0000007f39007804 */ /* 0x000fca0000000000 */
[----:B------:R-:W-:Y:S01]  /*3150*/  BSSY.RECONVERGENT B0, `(.L_x_256) ;  /* 0x0000022000007945 */ /* 0x000fe20003800200 */
[----:B-1----:R-:W1:Y:S07]  /*3160*/  S2R R46, SR_LEMASK ;  /* 0x00000000002e7919 */ /* 0x002e6e0000003a00 */
[----:B------:R-:W-:Y:S02]  /*3170*/  VOTE.ANY R16, PT, P0 ;  /* 0x0000000000107806 */ /* 0x000fe400000e0100 */
[----:B---3--:R-:W-:-:S02]  /*3180*/  VOTE.ANY R59, PT, P1 ;  /* 0x00000000003b7806 */ /* 0x008fc400008e0100 */
        /* <DEDUP_REMOVED lines=9> */
[----:B------:R-:W-:Y:S02]  /*3220*/  LOP3.LUT P0, RZ, R57, 0x80, RZ, 0xc0, !PT ;  /* 0x0000008039ff7812 */ /* 0x000fe4000780c0ff */
[----:B------:R-:W-:Y:S02]  /*3230*/  LOP3.LUT R16, R67, R16, RZ, 0xc0, !PT ;  /* 0x0000001043107212 */ /* 0x000fe400078ec0ff */
[----:B------:R-:W-:-:S02]  /*3240*/  VOTE.ANY R61, PT, P5 ;  /* 0x00000000003d7806 */ /* 0x000fc400028e0100 */
[----:B------:R-:W-:Y:S02]  /*3250*/  @!P4 LOP3.LUT R59, RZ, R59, RZ, 0x33, !PT ;  /* 0x0000003bff3bc212 */ /* 0x000fe400078e33ff */
[----:B------:R-:W-:Y:S02]  /*3260*/  @!P5 LOP3.LUT R61, RZ, R61, RZ, 0x33, !PT ;  /* 0x0000003dff3dd212 */ /* 0x000fe400078e33ff */
[----:B------:R-:W-:Y:S02]  /*3270*/  LOP3.LUT R16, R59, R16, RZ, 0xc0, !PT ;  /* 0x000000103b107212 */ /* 0x000fe400078ec0ff */
[----:B------:R-:W-:Y:S02]  /*3280*/  VOTE.ANY R59, PT, P6 ;  /* 0x00000000003b7806 */ /* 0x000fe400030e0100 */
[----:B------:R-:W-:Y:S02]  /*3290*/  LOP3.LUT R16, R61, R16, RZ, 0xc0, !PT ;  /* 0x000000103d107212 */ /* 0x000fe400078ec0ff */
[----:B------:R-:W-:-:S02]  /*32a0*/  VOTE.ANY R61, PT, P0 ;  /* 0x00000000003d7806 */ /* 0x000fc400000e0100 */
[----:B------:R-:W-:Y:S02]  /*32b0*/  @!P6 LOP3.LUT R59, RZ, R59, RZ, 0x33, !PT ;  /* 0x0000003bff3be212 */ /* 0x000fe400078e33ff */
[----:B------:R-:W-:Y:S02]  /*32c0*/  @!P0 LOP3.LUT R61, RZ, R61, RZ, 0x33, !PT ;  /* 0x0000003dff3d8212 */ /* 0x000fe400078e33ff */
[----:B------:R-:W-:-:S04]  /*32d0*/  LOP3.LUT R16, R59, R16, RZ, 0xc0, !PT ;  /* 0x000000103b107212 */ /* 0x000fc800078ec0ff */
[----:B------:R-:W-:Y:S01]  /*32e0*/  LOP3.LUT R61, R61, R16, RZ, 0xc0, !PT ;  /* 0x000000103d3d7212 */ /* 0x000fe200078ec0ff */
[----:B------:R-:W-:-:S03]  /*32f0*/  IMAD.MOV.U32 R16, RZ, RZ, RZ ;  /* 0x000000ffff107224 */ /* 0x000fc600078e00ff */
[----:B------:R-:W2:Y:S01]  /*3300*/  FLO.U32 R67, R61 ;  /* 0x0000003d00437300 */ /* 0x000ea200000e0000 */
[----:B-1----:R-:W-:-:S07]  /*3310*/  LOP3.LUT R44, R46, R61, RZ, 0xc0, !PT ;  /* 0x0000003d2e2c7212 */ /* 0x002fce00078ec0ff */
[----:B------:R-:W1:Y:S01]  /*3320*/  POPC R44, R44 ;  /* 0x0000002c002c7309 */ /* 0x000e620000000000 */
[----:B--2---:R-:W-:-:S13]  /*3330*/  ISETP.NE.AND P0, PT, R14, R67, PT ;  /* 0x000000430e00720c */ /* 0x004fda0003f05270 */
[----:B-1----:R-:W-:Y:S05]  /*3340*/  @P0 BRA `(.L_x_257) ;  /* 0x0000000000080947 */ /* 0x002fea0003800000 */
[----:B------:R-:W-:-:S05]  /*3350*/  IMAD R57, R57, 0x4, R12 ;  /* 0x0000000439397824 */ /* 0x000fca00078e020c */
[----:B------:R1:W2:Y:S02]  /*3360*/  ATOMS.ADD R16, [R57], R44 ;  /* 0x0000002c3910738c */ /* 0x0002a40000000000 */
.L_x_257:
[----:B------:R-:W-:Y:S05]  /*3370*/  BSYNC.RECONVERGENT B0 ;  /* 0x0000000000007941 */ /* 0x000fea0003800200 */
.L_x_256:
[----:B------:R-:W-:Y:S01]  /*3380*/  R2P PR, R65, 0x7f ;  /* 0x0000007f41007804 */ /* 0x000fe20000000000 */
[----:B------:R-:W-:-:S12]  /*3390*/  BSSY.RECONVERGENT B0, `(.L_x_258) ;  /* 0x0000022000007945 */ /* 0x000fd80003800200 */
[----:B------:R-:W-:Y:S02]  /*33a0*/  VOTE.ANY R36, PT, P0 ;  /* 0x0000000000247806 */ /* 0x000fe400000e0100 */
[----:B-1----:R-:W-:Y:S02]  /*33b0*/  VOTE.ANY R57, PT, P1 ;  /* 0x0000000000397806 */ /* 0x002fe400008e0100 */
[----:B------:R-:W-:Y:S02]  /*33c0*/  @!P0 LOP3.LUT R36, RZ, R36, RZ, 0x33, !PT ;  /* 0x00000024ff248212 */ /* 0x000fe400078e33ff */
[----:B------:R-:W-:Y:S02]  /*33d0*/  VOTE.ANY R59, PT, P2 ;  /* 0x00000000003b7806 */ /* 0x000fe400010e0100 */
[----:B------:R-:W-:Y:S02]  /*33e0*/  @!P1 LOP3.LUT R57, RZ, R57, RZ, 0x33, !PT ;  /* 0x00000039ff399212 */ /* 0x000fe400078e33ff */
[----:B------:R-:W-:-:S02]  /*33f0*/  @!P2 LOP3.LUT R59, RZ, R59, RZ, 0x33, !PT ;  /* 0x0000003bff3ba212 */ /* 0x000fc400078e33ff */
[----:B------:R-:W-:Y:S02]  /*3400*/  LOP3.LUT R36, R57, R36, RZ, 0xc0, !PT ;  /* 0x0000002439247212 */ /* 0x000fe400078ec0ff */
[----:B------:R-:W-:Y:S02]  /*3410*/  VOTE.ANY R57, PT, P3 ;  /* 0x0000000000397806 */ /* 0x000fe400018e0100 */
[----:B------:R-:W-:Y:S02]  /*3420*/  LOP3.LUT R36, R59, R36, RZ, 0xc0, !PT ;  /* 0x000000243b247212 */ /* 0x000fe400078ec0ff */
[----:B------:R-:W-:Y:S02]  /*3430*/  LOP3.LUT P0, RZ, R65, 0x80, RZ, 0xc0, !PT ;  /* 0x0000008041ff7812 */ /* 0x000fe4000780c0ff */
[----:B------:R-:W-:Y:S02]  /*3440*/  VOTE.ANY R59, PT, P4 ;  /* 0x00000000003b7806 */ /* 0x000fe400020e0100 */
[----:B------:R-:W-:-:S02]  /*3450*/  @!P3 LOP3.LUT R57, RZ, R57, RZ, 0x33, !PT ;  /* 0x00000039ff39b212 */ /* 0x000fc400078e33ff */
[----:B------:R-:W-:Y:S02]  /*3460*/  @!P4 LOP3.LUT R59, RZ, R59, RZ, 0x33, !PT ;  /* 0x0000003bff3bc212 */ /* 0x000fe400078e33ff */
[----:B------:R-:W-:Y:S02]  /*3470*/  LOP3.LUT R36, R57, R36, RZ, 0xc0, !PT ;  /* 0x0000002439247212 */ /* 0x000fe400078ec0ff */
[----:B------:R-:W-:Y:S02]  /*3480*/  VOTE.ANY R57, PT, P5 ;  /* 0x0000000000397806 */ /* 0x000fe400028e0100 */
[----:B------:R-:W-:Y:S02]  /*3490*/  LOP3.LUT R36, R59, R36, RZ, 0xc0, !PT ;  /* 0x000000243b247212 */ /* 0x000fe400078ec0ff */
[----:B------:R-:W-:Y:S02]  /*34a0*/  VOTE.ANY R59, PT, P6 ;  /* 0x00000000003b7806 */ /* 0x000fe400030e0100 */
[----:B------:R-:W-:-:S02]  /*34b0*/  @!P5 LOP3.LUT R57, RZ, R57, RZ, 0x33, !PT ;  /* 0x00000039ff39d212 */ /* 0x000fc400078e33ff */
[----:B------:R-:W-:Y:S02]  /*34c0*/  VOTE.ANY R61, PT, P0 ;  /* 0x00000000003d7806 */ /* 0x000fe400000e0100 */
[----:B------:R-:W-:Y:S02]  /*34d0*/  @!P6 LOP3.LUT R59, RZ, R59, RZ, 0x33, !PT ;  /* 0x0000003bff3be212 */ /* 0x000fe400078e33ff */
[----:B------:R-:W-:Y:S02]  /*34e0*/  LOP3.LUT R36, R57, R36, RZ, 0xc0, !PT ;  /* 0x0000002439247212 */ /* 0x000fe400078ec0ff */
[----:B------:R-:W-:Y:S02]  /*34f0*/  @!P0 LOP3.LUT R61, RZ, R61, RZ, 0x33, !PT ;  /* 0x0000003dff3d8212 */ /* 0x000fe400078e33ff */
[----:B------:R-:W-:Y:S01]  /*3500*/  LOP3.LUT R36, R59, R36, RZ, 0xc0, !PT ;  /* 0x000000243b247212 */ /* 0x000fe200078ec0ff */
[----:B------:R-:W-:-:S03]  /*3510*/  IMAD.MOV.U32 R59, RZ, RZ, RZ ;  /* 0x000000ffff3b7224 */ /* 0x000fc600078e00ff */
[----:B------:R-:W-:Y:S02]  /*3520*/  LOP3.LUT R57, R61, R36, RZ, 0xc0, !PT ;  /* 0x000000243d397212 */ /* 0x000fe400078ec0ff */
[----:B--2---:R1:W2:Y:S02]  /*3530*/  SHFL.IDX PT, R61, R16, R67, 0x1f ;  /* 0x00001f43103d7589 */ /* 0x0042a400000e0000 */
[----:B------:R-:W3:Y:S01]  /*3540*/  FLO.U32 R36, R57 ;  /* 0x0000003900247300 */ /* 0x000ee200000e0000 */
[----:B------:R-:W-:-:S07]  /*3550*/  LOP3.LUT R40, R46, R57, RZ, 0xc0, !PT ;  /* 0x000000392e287212 */ /* 0x000fce00078ec0ff */
[----:B------:R-:W4:Y:S01]  /*3560*/  POPC R40, R40 ;  /* 0x0000002800287309 */ /* 0x000f220000000000 */
[----:B---3--:R-:W-:-:S13]  /*3570*/  ISETP.NE.AND P0, PT, R14, R36, PT ;  /* 0x000000240e00720c */ /* 0x008fda0003f05270 */
[----:B-12-4-:R-:W-:Y:S05]  /*3580*/  @P0 BRA `(.L_x_259) ;  /* 0x0000000000080947 */ /* 0x016fea0003800000 */
[----:B------:R-:W-:-:S06]  /*3590*/  IMAD R59, R65, 0x4, R12 ;  /* 0x00000004413b7824 */ /* 0x000fcc00078e020c */
[----:B------:R1:W2:Y:S02]  /*35a0*/  ATOMS.ADD R59, [R59], R40 ;  /* 0x000000283b3b738c */ /* 0x0002a40000000000 */
.L_x_259:
[----:B------:R-:W-:Y:S05]  /*35b0*/  BSYNC.RECONVERGENT B0 ;  /* 0x0000000000007941 */ /* 0x000fea0003800200 */
.L_x_258:
[----:B------:R-:W-:Y:S01]  /*35c0*/  R2P PR, R63, 0x7f ;  /* 0x0000007f3f007804 */ /* 0x000fe20000000000 */
[----:B--2---:R2:W3:Y:S01]  /*35d0*/  SHFL.IDX PT, R59, R59, R36, 0x1f ;  /* 0x00001f243b3b7589 */ /* 0x0044e200000e0000 */
        /* <DEDUP_REMOVED lines=21> */
[----:B------:R-:W-:Y:S01]  /*3730*/  LOP3.LUT R16, R57, R16, RZ, 0xc0, !PT ;  /* 0x0000001039107212 */ /* 0x000fe200078ec0ff */
[----:B------:R-:W-:Y:S01]  /*3740*/  IMAD.MOV.U32 R57, RZ, RZ, RZ ;  /* 0x000000ffff397224 */ /* 0x000fe200078e00ff */
[----:B------:R-:W-:Y:S02]  /*3750*/  @!P0 LOP3.LUT R67, RZ, R67, RZ, 0x33, !PT ;  /* 0x00000043ff438212 */ /* 0x000fe400078e33ff */
[----:B------:R-:W-:-:S04]  /*3760*/  LOP3.LUT R16, R65, R16, RZ, 0xc0, !PT ;  /* 0x0000001041107212 */ /* 0x000fc800078ec0ff */
[----:B------:R-:W-:-:S04]  /*3770*/  LOP3.LUT R67, R67, R16, RZ, 0xc0, !PT ;  /* 0x0000001043437212 */ /* 0x000fc800078ec0ff */
[----:B------:R-:W4:Y:S01]  /*3780*/  FLO.U32 R50, R67 ;  /* 0x0000004300327300 */ /* 0x000f2200000e0000 */
[----:B------:R-:W-:-:S07]  /*3790*/  LOP3.LUT R38, R46, R67, RZ, 0xc0, !PT ;  /* 0x000000432e267212 */ /* 0x000fce00078ec0ff */
[----:B------:R-:W0:Y:S01]  /*37a0*/  POPC R38, R38 ;  /* 0x0000002600267309 */ /* 0x000e220000000000 */
[----:B----4-:R-:W-:-:S13]  /*37b0*/  ISETP.NE.AND P0, PT, R14, R50, PT ;  /* 0x000000320e00720c */ /* 0x010fda0003f05270 */
[----:B0-23--:R-:W-:Y:S05]  /*37c0*/  @P0 BRA `(.L_x_261) ;  /* 0x0000000000080947 */ /* 0x00dfea0003800000 */
[----:B------:R-:W-:-:S06]  /*37d0*/  IMAD R57, R63, 0x4, R12 ;  /* 0x000000043f397824 */ /* 0x000fcc00078e020c */
[----:B------:R0:W2:Y:S02]  /*37e0*/  ATOMS.ADD R57, [R57], R38 ;  /* 0x000000263939738c */ /* 0x0000a40000000000 */
.L_x_261:
[----:B------:R-:W-:Y:S05]  /*37f0*/  BSYNC.RECONVERGENT B0 ;  /* 0x0000000000007941 */ /* 0x000fea0003800200 */
.L_x_260:
[----:B------:R-:W-:Y:S01]  /*3800*/  R2P PR, R55, 0x7f ;  /* 0x0000007f37007804 */ /* 0x000fe20000000000 */
[----:B--2---:R2:W3:Y:S01]  /*3810*/  SHFL.IDX PT, R57, R57, R50, 0x1f ;  /* 0x00001f3239397589 */ /* 0x0044e200000e0000 */
[----:B------:R-:W-:Y:S01]  /*3820*/  BSSY.RECONVERGENT B0, `(.L_x_262) ;  /* 0x0000021000007945 */ /* 0x000fe20003800200 */
[----:B------:R-:W-:-:S10]  /*3830*/  IMAD.MOV.U32 R48, RZ, RZ, RZ ;  /* 0x000000ffff307224 */ /* 0x000fd400078e00ff */
[----:B------:R-:W-:Y:S02]  /*3840*/  VOTE.ANY R16, PT, P0 ;  /* 0x0000000000107806 */ /* 0x000fe400000e0100 */
[----:B------:R-:W-:Y:S02]  /*3850*/  VOTE.ANY R63, PT, P1 ;  /* 0x00000000003f7806 */ /* 0x000fe400008e0100 */
        /* <DEDUP_REMOVED lines=27> */
[----:B------:R-:W-:-:S05]  /*3a10*/  IMAD R55, R55, 0x4, R12 ;  /* 0x0000000437377824 */ /* 0x000fca00078e020c */
[----:B------:R0:W2:Y:S02]  /*3a20*/  ATOMS.ADD R48, [R55], R16 ;  /* 0x000000103730738c */ /* 0x0000a40000000000 */
.L_x_263:
[----:B------:R-:W-:Y:S05]  /*3a30*/  BSYNC.RECONVERGENT B0 ;  /* 0x0000000000007941 */ /* 0x000fea0003800200 */
.L_x_262:
[----:B------:R-:W-:Y:S01]  /*3a40*/  R2P PR, R53, 0x7f ;  /* 0x0000007f35007804 */ /* 0x000fe20000000000 */
[----:B------:R-:W-:Y:S01]  /*3a50*/  BSSY.RECONVERGENT B0, `(.L_x_264) ;  /* 0x0000022000007945 */ /* 0x000fe20003800200 */
[----:B------:R-:W-:-:S11]  /*3a60*/  IMAD.MOV.U32 R50, RZ, RZ, RZ ;  /* 0x000000ffff327224 */ /* 0x000fd600078e00ff */
[----:B------:R-:W-:Y:S02]  /*3a70*/  VOTE.ANY R36, PT, P0 ;  /* 0x0000000000247806 */ /* 0x000fe400000e0100 */
[----:B0-----:R-:W-:Y:S02]  /*3a80*/  VOTE.ANY R55, PT, P1 ;  /* 0x0000000000377806 */ /* 0x001fe400008e0100 */
        /* <DEDUP_REMOVED lines=19> */
[----:B------:R-:W-:Y:S01]  /*3bc0*/  @!P0 LOP3.LUT R67, RZ, R67, RZ, 0x33, !PT ;  /* 0x00000043ff438212 */ /* 0x000fe200078e33ff */
[----:B--2---:R0:W2:Y:S01]  /*3bd0*/  SHFL.IDX PT, R55, R48, R65, 0x1f ;  /* 0x00001f4130377589 */ /* 0x0040a200000e0000 */
[----:B------:R-:W-:-:S04]  /*3be0*/  LOP3.LUT R36, R63, R36, RZ, 0xc0, !PT ;  /* 0x000000243f247212 */ /* 0x000fc800078ec0ff */
[----:B------:R-:W-:-:S04]  /*3bf0*/  LOP3.LUT R67, R67, R36, RZ, 0xc0, !PT ;  /* 0x0000002443437212 */ /* 0x000fc800078ec0ff */
[----:B------:R-:W3:Y:S01]  /*3c00*/  FLO.U32 R63, R67 ;  /* 0x00000043003f7300 */ /* 0x000ee200000e0000 */
[----:B------:R-:W-:-:S07]  /*3c10*/  LOP3.LUT R36, R46, R67, RZ, 0xc0, !PT ;  /* 0x000000432e247212 */ /* 0x000fce00078ec0ff */
[----:B------:R-:W4:Y:S01]  /*3c20*/  POPC R36, R36 ;  /* 0x0000002400247309 */ /* 0x000f220000000000 */
[----:B---3--:R-:W-:-:S13]  /*3c30*/  ISETP.NE.AND P0, PT, R14, R63, PT ;  /* 0x0000003f0e00720c */ /* 0x008fda0003f05270 */
[----:B0-2-4-:R-:W-:Y:S05]  /*3c40*/  @P0 BRA `(.L_x_265) ;  /* 0x0000000000080947 */ /* 0x015fea0003800000 */
[----:B------:R-:W-:-:S05]  /*3c50*/  IMAD R53, R53, 0x4, R12 ;  /* 0x0000000435357824 */ /* 0x000fca00078e020c */
[----:B------:R0:W2:Y:S02]  /*3c60*/  ATOMS.ADD R50, [R53], R36 ;  /* 0x000000243532738c */ /* 0x0000a40000000000 */
.L_x_265:
[----:B------:R-:W-:Y:S05]  /*3c70*/  BSYNC.RECONVERGENT B0 ;  /* 0x0000000000007941 */ /* 0x000fea0003800200 */
.L_x_264:
        /* <DEDUP_REMOVED lines=35> */
.L_x_267:
[----:B------:R-:W-:Y:S05]  /*3eb0*/  BSYNC.RECONVERGENT B0 ;  /* 0x0000000000007941 */ /* 0x000fea0003800200 */
.L_x_266:
        /* <DEDUP_REMOVED lines=35> */
.L_x_269:
[----:B------:R-:W-:Y:S05]  /*40f0*/  BSYNC.RECONVERGENT B0 ;  /* 0x0000000000007941 */ /* 0x000fea0003800200 */
.L_x_268:
[----:B------:R-:W-:Y:S01]  /*4100*/  R2P PR, R47, 0x7f ;  /* 0x0000007f2f007804 */ /* 0x000fe20000000000 */
[----:B--2---:R2:W3:Y:S01]  /*4110*/  SHFL.IDX PT, R63, R54, R63, 0x1f ;  /* 0x00001f3f363f7589 */ /* 0x0044e200000e0000 */
[----:B------:R-:W-:Y:S11]  /*4120*/  BSSY.RECONVERGENT B0, `(.L_x_270) ;  /* 0x0000021000007945 */ /* 0x000ff60003800200 */
[----:B0-----:R-:W-:-:S02]  /*4130*/  VOTE.ANY R49, PT, P0 ;  /* 0x0000000000317806 */ /* 0x001fc400000e0100 */
        /* <DEDUP_REMOVED lines=24> */
[----:B------:R-:W0:Y:S01]  /*42c0*/  FLO.U32 R65, R67 ;  /* 0x0000004300417300 */ /* 0x000e2200000e0000 */
[----:B------:R-:W-:-:S07]  /*42d0*/  LOP3.LUT R49, R46, R67, RZ, 0xc0, !PT ;  /* 0x000000432e317212 */ /* 0x000fce00078ec0ff */
[----:B------:R-:W4:Y:S01]  /*42e0*/  POPC R49, R49 ;  /* 0x0000003100317309 */ /* 0x000f220000000000 */
[----:B0-----:R-:W-:-:S13]  /*42f0*/  ISETP.NE.AND P0, PT, R14, R65, PT ;  /* 0x000000410e00720c */ /* 0x001fda0003f05270 */
[----:B--234-:R-:W-:Y:S05]  /*4300*/  @P0 BRA `(.L_x_271) ;  /* 0x0000000000080947 */ /* 0x01cfea0003800000 */
[----:B------:R-:W-:-:S06]  /*4310*/  IMAD R52, R47, 0x4, R12 ;  /* 0x000000042f347824 */ /* 0x000fcc00078e020c */
[----:B------:R0:W2:Y:S02]  /*4320*/  ATOMS.ADD R52, [R52], R49 ;  /* 0x000000313434738c */ /* 0x0000a40000000000 */
.L_x_271:
[----:B------:R-:W-:Y:S05]  /*4330*/  BSYNC.RECONVERGENT B0 ;  /* 0x0000000000007941 */ /* 0x000fea0003800200 */
.L_x_270:
[----:B------:R-:W-:Y:S01]  /*4340*/  R2P PR, R45, 0x7f ;  /* 0x0000007f2d007804 */ /* 0x000fe20000000000 */
[----:B--2---:R2:W3:Y:S01]  /*4350*/  SHFL.IDX PT, R52, R52, R65, 0x1f ;  /* 0x00001f4134347589 */ /* 0x0044e200000e0000 */
[----:B------:R-:W-:Y:S11]  /*4360*/  BSSY.RECONVERGENT B0, `(.L_x_272) ;  /* 0x0000021000007945 */ /* 0x000ff60003800200 */
[----:B------:R-:W-:-:S02]  /*4370*/  VOTE.ANY R47, PT, P0 ;  /* 0x00000000002f7806 */ /* 0x000fc400000e0100 */
[----:B------:R-:W-:Y:S02]  /*4380*/  VOTE.ANY R54, PT, P1 ;  /* 0x0000000000367806 */ /* 0x000fe400008e0100 */
[----:B------:R-:W-:Y:S02]  /*4390*/  @!P0 LOP3.LUT R47, RZ, R47, RZ, 0x33, !PT ;  /* 0x0000002fff2f8212 */ /* 0x000fe400078e33ff */
[----:B------:R-:W-:Y:S02]  /*43a0*/  @!P1 LOP3.LUT R54, RZ, R54, RZ, 0x33, !PT ;  /* 0x00000036ff369212 */ /* 0x000fe400078e33ff */
[----:B------:R-:W-:Y:S02]  /*43b0*/  VOTE.ANY R56, PT, P2 ;  /* 0x0000000000387806 */ /* 0x000fe400010e0100 */
[----:B------:R-:W-:Y:S02]  /*43c0*/  LOP3.LUT R47, R54, R47, RZ, 0xc0, !PT ;  /* 0x0000002f362f7212 */ /* 0x000fe400078ec0ff */
[----:B------:R-:W-:-:S02]  /*43d0*/  VOTE.ANY R54, PT, P3 ;  /* 0x0000000000367806 */ /* 0x000fc400018e0100 */
[----:B------:R-:W-:Y:S02]  /*43e0*/  @!P2 LOP3.LUT R56, RZ, R56, RZ, 0x33, !PT ;  /* 0x00000038ff38a212 */ /* 0x000fe400078e33ff */
[----:B------:R-:W-:Y:S02]  /*43f0*/  @!P3 LOP3.LUT R54, RZ, R54, RZ, 0x33, !PT ;  /* 0x00000036ff36b212 */ /* 0x000fe400078e33ff */
[----:B------:R-:W-:Y:S02]  /*4400*/  LOP3.LUT R47, R56, R47, RZ, 0xc0, !PT ;  /* 0x0000002f382f7212 */ /* 0x000fe400078ec0ff */
[----:B------:R-:W-:Y:S02]  /*4410*/  LOP3.LUT P0, RZ, R45, 0x80, RZ, 0xc0, !PT ;  /* 0x000000802dff7812 */ /* 0x000fe4000780c0ff */
[----:B------:R-:W-:Y:S02]  /*4420*/  VOTE.ANY R56, PT, P4 ;  /* 0x0000000000387806 */ /* 0x000fe400020e0100 */
[----:B------:R-:W-:-:S02]  /*4430*/  LOP3.LUT R47, R54, R47, RZ, 0xc0, !PT ;  /* 0x0000002f362f7212 */ /* 0x000fc400078ec0ff */
[----:B------:R-:W-:Y:S02]  /*4440*/  VOTE.ANY R54, PT, P5 ;  /* 0x0000000000367806 */ /* 0x000fe400028e0100 */
[----:B------:R-:W-:Y:S02]  /*4450*/  @!P4 LOP3.LUT R56, RZ, R56, RZ, 0x33, !PT ;  /* 0x00000038ff38c212 */ /* 0x000fe400078e33ff */
[----:B------:R-:W-:Y:S02]  /*4460*/  @!P5 LOP3.LUT R54, RZ, R54, RZ, 0x33, !PT ;  /* 0x00000036ff36d212 */ /* 0x000fe400078e33ff */
[----:B------:R-:W-:Y:S02]  /*4470*/  LOP3.LUT R47, R56, R47, RZ, 0xc0, !PT ;  /* 0x0000002f382f7212 */ /* 0x000fe400078ec0ff */
[----:B------:R-:W-:Y:S02]  /*4480*/  VOTE.ANY R56, PT, P6 ;  /* 0x0000000000387806 */ /* 0x000fe400030e0100 */
[----:B------:R-:W-:-:S02]  /*4490*/  LOP3.LUT R47, R54, R47, RZ, 0xc0, !PT ;  /* 0x0000002f362f7212 */ /* 0x000fc400078ec0ff */
[----:B------:R-:W-:Y:S02]  /*44a0*/  VOTE.ANY R54, PT, P0 ;  /* 0x0000000000367806 */ /* 0x000fe400000e0100 */
[----:B------:R-:W-:Y:S02]  /*44b0*/  @!P6 LOP3.LUT R56, RZ, R56, RZ, 0x33, !PT ;  /* 0x00000038ff38e212 */ /* 0x000fe400078e33ff */
[----:B------:R-:W-:Y:S02]  /*44c0*/  @!P0 LOP3.LUT R54, RZ, R54, RZ, 0x33, !PT ;  /* 0x00000036ff368212 */ /* 0x000fe400078e33ff */
[----:B------:R-:W-:-:S04]  /*44d0*/  LOP3.LUT R47, R56, R47, RZ, 0xc0, !PT ;  /* 0x0000002f382f7212 */ /* 0x000fc800078ec0ff */
[----:B------:R-:W-:Y:S01]  /*44e0*/  LOP3.LUT R69, R54, R47, RZ, 0xc0, !PT ;  /* 0x0000002f36457212 */ /* 0x000fe200078ec0ff */
[----:B------:R-:W-:-:S03]  /*44f0*/  IMAD.MOV.U32 R54, RZ, RZ, RZ ;  /* 0x000000ffff367224 */ /* 0x000fc600078e00ff */
[----:B------:R-:W4:Y:S01]  /*4500*/  FLO.U32 R67, R69 ;  /* 0x0000004500437300 */ /* 0x000f2200000e0000 */
[----:B------:R-:W-:-:S07]  /*4510*/  LOP3.LUT R47, R46, R69, RZ, 0xc0, !PT ;  /* 0x000000452e2f7212 */ /* 0x000fce00078ec0ff */
[----:B------:R-:W0:Y:S01]  /*4520*/  POPC R47, R47 ;  /* 0x0000002f002f7309 */ /* 0x000e220000000000 */
[----:B----4-:R-:W-:-:S13]  /*4530*/  ISETP.NE.AND P0, PT, R14, R67, PT ;  /* 0x000000430e00720c */ /* 0x010fda0003f05270 */
[----:B0-23--:R-:W-:Y:S05]  /*4540*/  @P0 BRA `(.L_x_273) ;  /* 0x0000000000080947 */ /* 0x00dfea0003800000 */
[----:B------:R-:W-:-:S06]  /*4550*/  IMAD R54, R45, 0x4, R12 ;  /* 0x000000042d367824 */ /* 0x000fcc00078e020c */
[----:B------:R0:W2:Y:S02]  /*4560*/  ATOMS.ADD R54, [R54], R47 ;  /* 0x0000002f3636738c */ /* 0x0000a40000000000 */
.L_x_273:
[----:B------:R-:W-:Y:S05]  /*4570*/  BSYNC.RECONVERGENT B0 ;  /* 0x0000000000007941 */ /* 0x000fea0003800200 */
.L_x_272:
        /* <DEDUP_REMOVED lines=35> */
.L_x_275:
[----:B------:R-:W-:Y:S05]  /*47b0*/  BSYNC.RECONVERGENT B0 ;  /* 0x0000000000007941 */ /* 0x000fea0003800200 */
.L_x_274:
[----:B------:R-:W-:Y:S01]  /*47c0*/  R2P PR, R41, 0x7f ;  /* 0x0000007f29007804 */ /* 0x000fe20000000000 */
[----:B--2---:R2:W3:Y:S01]  /*47d0*/  SHFL.IDX PT, R56, R56, R65, 0x1f ;  /* 0x00001f4138387589 */ /* 0x0044e200000e0000 */
[----:B------:R-:W-:Y:S11]  /*47e0*/  BSSY.RECONVERGENT B0, `(.L_x_276) ;  /* 0x0000021000007945 */ /* 0x000ff60003800200 */
[----:B------:R-:W-:-:S02]  /*47f0*/  VOTE.ANY R43, PT, P0 ;  /* 0x00000000002b7806 */ /* 0x000fc400000e0100 */
        /* <DEDUP_REMOVED lines=31> */
.L_x_277:
[----:B------:R-:W-:Y:S05]  /*49f0*/  BSYNC.RECONVERGENT B0 ;  /* 0x0000000000007941 */ /* 0x000fea0003800200 */
.L_x_276:
        /* <DEDUP_REMOVED lines=35> */
.L_x_279:
[----:B------:R-:W-:Y:S05]  /*4c30*/  BSYNC.RECONVERGENT B0 ;  /* 0x0000000000007941 */ /* 0x000fea0003800200 */
.L_x_278:
        /* <DEDUP_REMOVED lines=35> */
.L_x_281:
[----:B------:R-:W-:Y:S05]  /*4e70*/  BSYNC.RECONVERGENT B0 ;  /* 0x0000000000007941 */ /* 0x000fea0003800200 */
.L_x_280:
        /* <DEDUP_REMOVED lines=30> */
[----:B------:R2:W0:Y:S01]  /*5060*/  POPC R65, R46 ;  /* 0x0000002e00417309 */ /* 0x0004220000000000 */
[----:B----4-:R-:W-:-:S13]  /*5070*/  ISETP.NE.AND P0, PT, R14, R69, PT ;  /* 0x000000450e00720c */ /* 0x010fda0003f05270 */
[----:B0-23--:R-:W-:Y:S05]  /*5080*/  @P0 BRA `(.L_x_283) ;  /* 0x0000000000080947 */ /* 0x00dfea0003800000 */
[----:B------:R-:W-:-:S05]  /*5090*/  IMAD R12, R37, 0x4, R12 ;  /* 0x00000004250c7824 */ /* 0x000fca00078e020c */
[----:B------:R0:W2:Y:S02]  /*50a0*/  ATOMS.ADD R66, [R12], R65 ;  /* 0x000000410c42738c */ /* 0x0000a40000000000 */
.L_x_283:
[----:B------:R-:W-:Y:S05]  /*50b0*/  BSYNC.RECONVERGENT B0 ;  /* 0x0000000000007941 */ /* 0x000fea0003800200 */
.L_x_282:
[----:B------:R-:W-:Y:S01]  /*50c0*/  BAR.SYNC.DEFER_BLOCKING 0x0 ;  /* 0x0000000000007b1d */ /* 0x000fe20000010000 */
[----:B0-----:R-:W-:Y:S01]  /*50d0*/  IMAD.IADD R12, R44, 0x1, R61 ;  /* 0x000000012c0c7824 */ /* 0x001fe200078e023d */
[----:B------:R-:W-:Y:S01]  /*50e0*/  ISETP.NE.AND P0, PT, R62, RZ, PT ;  /* 0x000000ff3e00720c */ /* 0x000fe20003f05270 */
[----:B------:R-:W-:Y:S02]  /*50f0*/  IMAD.IADD R14, R40, 0x1, R59 ;  /* 0x00000001280e7824 */ /* 0x000fe400078e023b */
[----:B------:R-:W-:Y:S01]  /*5100*/  IMAD.IADD R15, R38, 0x1, R57 ;  /* 0x00000001260f7824 */ /* 0x000fe200078e0239 */
[----:B------:R-:W-:Y:S01]  /*5110*/  BSSY B1, `(.L_x_284) ;  /* 0x0000054000017945 */ /* 0x000fe20003800000 */
[----:B------:R-:W-:Y:S01]  /*5120*/  IMAD.IADD R46, R47, 0x1, R54 ;  /* 0x000000012f2e7824 */ /* 0x000fe200078e0236 */
[----:B--2---:R-:W0:Y:S01]  /*5130*/  SHFL.IDX PT, R66, R66, R69, 0x1f ;  /* 0x00001f4542427589 */ /* 0x004e2200000e0000 */
[----:B------:R-:W-:Y:S02]  /*5140*/  IMAD.IADD R16, R16, 0x1, R55 ;  /* 0x0000000110107824 */ /* 0x000fe400078e0237 */
[----:B------:R-:W-:-:S02]  /*5150*/  IMAD.IADD R44, R49, 0x1, R52 ;  /* 0x00000001312c7824 */ /* 0x000fc400078e0234 */
[----:B------:R-:W-:Y:S02]  /*5160*/  IMAD.IADD R54, R39, 0x1, R64 ;  /* 0x0000000127367824 */ /* 0x000fe400078e0240 */
[----:B------:R-:W-:Y:S02]  /*5170*/  IMAD.IADD R36, R36, 0x1, R53 ;  /* 0x0000000124247824 */ /* 0x000fe400078e0235 */
[----:B------:R-:W-:Y:S02]  /*5180*/  IMAD.IADD R52, R41, 0x1, R60 ;  /* 0x0000000129347824 */ /* 0x000fe400078e023c */
[----:B------:R-:W-:Y:S02]  /*5190*/  IMAD R39, R12, 0x4, R35 ;  /* 0x000000040c277824 */ /* 0x000fe400078e0223 */
[----:B------:R-:W-:Y:S02]  /*51a0*/  IMAD.IADD R38, R48, 0x1, R51 ;  /* 0x0000000130267824 */ /* 0x000fe400078e0233 */
[----:B-1----:R-:W-:Y:S01]  /*51b0*/  IMAD.IADD R40, R50, 0x1, R63 ;  /* 0x0000000132287824 */ /* 0x002fe200078e023f */
[----:B------:R-:W-:Y:S01]  /*51c0*/  STS [R39+-0x4], R34 ;  /* 0xfffffc2227007388 */ /* 0x000fe20000000800 */
[----:B------:R-:W-:-:S02]  /*51d0*/  IMAD R41, R14, 0x4, R35 ;  /* 0x000000040e297824 */ /* 0x000fc400078e0223 */
[----:B------:R-:W-:Y:S02]  /*51e0*/  IMAD.IADD R50, R43, 0x1, R58 ;  /* 0x000000012b327824 */ /* 0x000fe400078e023a */
[--C-:B------:R-:W-:Y:S01]  /*51f0*/  IMAD R60, R15, 0x4, R35.reuse ;  /* 0x000000040f3c7824 */ /* 0x100fe200078e0223 */
[----:B------:R-:W-:Y:S01]  /*5200*/  STS [R41+-0x4], R32 ;  /* 0xfffffc2029007388 */ /* 0x000fe20000000800 */
[--C-:B------:R-:W-:Y:S02]  /*5210*/  IMAD R43, R16, 0x4, R35.reuse ;  /* 0x00000004102b7824 */ /* 0x100fe400078e0223 */
[----:B------:R-:W-:Y:S01]  /*5220*/  IMAD.IADD R48, R45, 0x1, R56 ;  /* 0x000000012d307824 */ /* 0x000fe200078e0238 */
[----:B------:R1:W-:Y:S01]  /*5230*/  STS [R60+-0x4], R31 ;  /* 0xfffffc1f3c007388 */ /* 0x0003e20000000800 */
[--C-:B------:R-:W-:Y:S02]  /*5240*/  IMAD R62, R36, 0x4, R35.reuse ;  /* 0x00000004243e7824 */ /* 0x100fe400078e0223 */
[--C-:B------:R-:W-:Y:S01]  /*5250*/  IMAD R45, R38, 0x4, R35.reuse ;  /* 0x00000004262d7824 */ /* 0x100fe200078e0223 */
[----:B------:R2:W-:Y:S01]  /*5260*/  STS [R43+-0x4], R30 ;  /* 0xfffffc1e2b007388 */ /* 0x0005e20000000800 */
[----:B------:R-:W-:-:S02]  /*5270*/  IMAD R64, R40, 0x4, R35 ;  /* 0x0000000428407824 */ /* 0x000fc400078e0223 */
[--C-:B------:R-:W-:Y:S01]  /*5280*/  IMAD R37, R44, 0x4, R35.reuse ;  /* 0x000000042c257824 */ /* 0x100fe200078e0223 */
[----:B------:R-:W-:Y:S01]  /*5290*/  STS [R62+-0x4], R29 ;  /* 0xfffffc1d3e007388 */ /* 0x000fe20000000800 */
[--C-:B------:R-:W-:Y:S02]  /*52a0*/  IMAD R58, R46, 0x4, R35.reuse ;  /* 0x000000042e3a7824 */ /* 0x100fe400078e0223 */
[----:B0-----:R-:W-:Y:S01]  /*52b0*/  IMAD.IADD R56, R65, 0x1, R66 ;  /* 0x0000000141387824 */ /* 0x001fe200078e0242 */
[----:B------:R-:W-:Y:S01]  /*52c0*/  STS [R45+-0x4], R28 ;  /* 0xfffffc1c2d007388 */ /* 0x000fe20000000800 */
[--C-:B-1----:R-:W-:Y:S02]  /*52d0*/  IMAD R31, R48, 0x4, R35.reuse ;  /* 0x00000004301f7824 */ /* 0x102fe400078e0223 */
[--C-:B--2---:R-:W-:Y:S01]  /*52e0*/  IMAD R30, R50, 0x4, R35.reuse ;  /* 0x00000004321e7824 */ /* 0x104fe200078e0223 */
[----:B------:R-:W-:Y:S01]  /*52f0*/  STS [R64+-0x4], R27 ;  /* 0xfffffc1b40007388 */ /* 0x000fe20000000800 */
[----:B------:R-:W-:-:S02]  /*5300*/  IMAD R39, R52, 0x4, R35 ;  /* 0x0000000434277824 */ /* 0x000fc400078e0223 */
[--C-:B------:R-:W-:Y:S01]  /*5310*/  IMAD R32, R54, 0x4, R35.reuse ;  /* 0x0000000436207824 */ /* 0x100fe200078e0223 */
[----:B------:R-:W-:Y:S01]  /*5320*/  STS [R37+-0x4], R26 ;  /* 0xfffffc1a25007388 */ /* 0x000fe20000000800 */
[--C-:B------:R-:W-:Y:S02]  /*5330*/  IMAD R41, R56, 0x4, R35.reuse ;  /* 0x0000000438297824 */ /* 0x100fe400078e0223 */
[----:B------:R-:W-:Y:S01]  /*5340*/  IMAD R35, R7, 0x8, R35 ;  /* 0x0000000807237824 */ /* 0x000fe200078e0223 */
[----:B------:R0:W-:Y:S04]  /*5350*/  STS [R58+-0x4], R25 ;  /* 0xfffffc193a007388 */ /* 0x0001e80000000800 */
[----:B------:R1:W-:Y:S04]  /*5360*/  STS [R31+-0x4], R24 ;  /* 0xfffffc181f007388 */ /* 0x0003e80000000800 */
[----:B------:R1:W-:Y:S01]  /*5370*/  STS [R30+-0x4], R23 ;  /* 0xfffffc171e007388 */ /* 0x0003e20000000800 */
[----:B0-----:R-:W-:-:S03]  /*5380*/  SHF.R.S32.HI R25, RZ, 0x1f, R42 ;  /* 0x0000001fff197819 */ /* 0x001fc6000001142a */
[----:B------:R1:W-:Y:S04]  /*5390*/  STS [R39+-0x4], R22 ;  /* 0xfffffc1627007388 */ /* 0x0003e80000000800 */
[----:B------:R1:W-:Y:S04]  /*53a0*/  STS [R32+-0x4], R21 ;  /* 0xfffffc1520007388 */ /* 0x0003e80000000800 */
[----:B------:R1:W-:Y:S01]  /*53b0*/  STS [R41+-0x4], R20 ;  /* 0xfffffc1429007388 */ /* 0x0003e20000000800 */
[----:B------:R-:W-:Y:S05]  /*53c0*/  @P0 BRA `(.L_x_285) ;  /* 0x0000000000a00947 */ /* 0x000fea0003800000 */
[----:B------:R-:W2:Y:S01]  /*53d0*/  LDG.E.64 R10, desc[UR6][R10.64] ;  /* 0x000000060a0a7981 */ /* 0x000ea2000c1e1b00 */
[----:B-1----:R-:W-:Y:S01]  /*53e0*/  IMAD.MOV.U32 R22, RZ, RZ, R17 ;  /* 0x000000ffff167224 */ /* 0x002fe200078e0011 */
[----:B--2---:R-:W-:-:S05]  /*53f0*/  IADD3 R20, P0, PT, -R42, R10, RZ ;  /* 0x0000000a2a147210 */ /* 0x004fca0007f1e1ff */
[----:B------:R-:W-:Y:S01]  /*5400*/  IMAD.X R21, R11, 0x1, ~R25, P0 ;  /* 0x000000010b157824 */ /* 0x000fe200000e0e19 */
[----:B------:R-:W-:-:S04]  /*5410*/  ISETP.GE.AND P0, PT, R13, 0x1, PT ;  /* 0x000000010d00780c */ /* 0x000fc80003f06270 */
[----:B------:R0:W-:Y:S09]  /*5420*/  STS.64 [R35+0xa800], R20 ;  /* 0x00a8001423007388 */ /* 0x0001f20000000a00 */
[----:B------:R-:W-:Y:S05]  /*5430*/  @!P0 BRA `(.L_x_286) ;  /* 0x00000000006c8947 */ /* 0x000fea0003800000 */
[----:B------:R-:W-:Y:S01]  /*5440*/  BSSY B0, `(.L_x_287) ;  /* 0x0000019000007945 */ /* 0x000fe20003800000 */
[----:B0-----:R-:W-:Y:S02]  /*5450*/  IMAD.MOV.U32 R20, RZ, RZ, -0x1 ;  /* 0xffffffffff147424 */ /* 0x001fe400078e00ff */
[----:B------:R-:W-:Y:S02]  /*5460*/  IMAD.MOV.U32 R21, RZ, RZ, R13 ;  /* 0x000000ffff157224 */ /* 0x000fe400078e000d */
[----:B------:R-:W-:-:S07]  /*5470*/  IMAD.MOV.U32 R22, RZ, RZ, R17 ;  /* 0x000000ffff167224 */ /* 0x000fce00078e0011 */
.L_x_291:
[----:B------:R-:W0:Y:S01]  /*5480*/  LDC.64 R10, c[0x0][0x380] ;  /* 0x0000e000ff0a7b82 */ /* 0x000e220000000a00 */
[----:B------:R-:W-:Y:S01]  /*5490*/  VIADD R27, R21, 0xffffffff ;  /* 0xffffffff151b7836 */ /* 0x000fe20000000000 */
[----:B------:R-:W-:Y:S03]  /*54a0*/  BSSY B2, `(.L_x_288) ;  /* 0x0000008000027945 */ /* 0x000fe60003800000 */
[----:B------:R-:W-:-:S04]  /*54b0*/  IMAD R23, R27, 0x100, R7 ;  /* 0x000001001b177824 */ /* 0x000fc800078e0207 */
[----:B0-----:R-:W-:-:S07]  /*54c0*/  IMAD.WIDE R10, R23, 0x4, R10 ;  /* 0x00000004170a7825 */ /* 0x001fce00078e020a */
.L_x_289:
[----:B------:R-:W-:Y:S05]  /*54d0*/  YIELD ;  /* 0x0000000000007946 */ /* 0x000fea0003800000 */
[----:B------:R0:W-:Y:S06]  /*54e0*/  MEMBAR.SC.CTA ;  /* 0x0000000000007992 */ /* 0x0001ec0000000000 */
[----:B0-----:R-:W2:Y:S02]  /*54f0*/  LDG.E.STRONG.SYS R23, desc[UR6][R10.64] ;  /* 0x000000060a177981 */ /* 0x001ea4000c1f5900 */
[----:B--2---:R-:W-:-:S13]  /*5500*/  ISETP.NE.AND P0, PT, R23, RZ, PT ;  /* 0x000000ff1700720c */ /* 0x004fda0003f05270 */
[----:B------:R-:W-:Y:S05]  /*5510*/  @!P0 BRA `(.L_x_289) ;  /* 0xfffffffc00ec8947 */ /* 0x000fea000383ffff */
[----:B------:R-:W-:Y:S05]  /*5520*/  BSYNC B2 ;  /* 0x0000000000027941 */ /* 0x000fea0003800000 */
.L_x_288:
[----:B------:R-:W-:Y:S01]  /*5530*/  BSSY.RECONVERGENT B2, `(.L_x_290) ;  /* 0x0000006000027945 */ /* 0x000fe20003800200 */
[C---:B------:R-:W-:Y:S02]  /*5540*/  ISETP.GT.AND P0, PT, R23.reuse, -0x1, PT ;  /* 0xffffffff1700780c */ /* 0x040fe40003f04270 */
[----:B------:R-:W-:Y:S01]  /*5550*/  LOP3.LUT R23, R23, 0x3fffffff, RZ, 0xc0, !PT ;  /* 0x3fffffff17177812 */ /* 0x000fe200078ec0ff */
[----:B------:R-:W-:Y:S05]  /*5560*/  WARPSYNC.EXCLUSIVE R20 ;  /* 0x0000000014007348 */ /* 0x000fea0003a00000 */
[----:B------:R-:W-:-:S05]  /*5570*/  IMAD.IADD R22, R23, 0x1, R22 ;  /* 0x0000000117167824 */ /* 0x000fca00078e0216 */
[----:B------:R-:W-:-:S07]  /*5580*/  VOTE.ANY R20, PT, P0 ;  /* 0x0000000000147806 */ /* 0x000fce00000e0100 */
[----:B------:R-:W-:Y:S05]  /*5590*/  BSYNC.RECONVERGENT B2 ;  /* 0x0000000000027941 */ /* 0x000fea0003800200 */
.L_x_290:
[----:B------:R-:W-:Y:S01]  /*55a0*/  ISETP.GT.U32.AND P1, PT, R21, 0x1, PT ;  /* 0x000000011500780c */ /* 0x000fe20003f24070 */
[----:B------:R-:W-:-:S12]  /*55b0*/  IMAD.MOV.U32 R21, RZ, RZ, R27 ;  /* 0x000000ffff157224 */ /* 0x000fd800078e001b */
[----:B------:R-:W-:Y:S05]  /*55c0*/  @P0 BRA P1, `(.L_x_291) ;  /* 0xfffffffc00ac0947 */ /* 0x000fea000083ffff */
[----:B------:R-:W-:Y:S05]  /*55d0*/  BSYNC B0 ;  /* 0x0000000000007941 */ /* 0x000fea0003800000 */
.L_x_287:
[----:B------:R1:W2:Y:S02]  /*55e0*/  LDS.64 R20, [R35+0xa800] ;  /* 0x00a8000023147984 */ /* 0x0002a40000000a00 */
.L_x_286:
[C---:B------:R-:W-:Y:S01]  /*55f0*/  IMAD.IADD R11, R22.reuse, 0x1, -R17 ;  /* 0x00000001160b7824 */ /* 0x040fe200078e0a11 */
[----:B------:R-:W-:-:S04]  /*5600*/  LOP3.LUT R23, R22, 0x80000000, RZ, 0xfc, !PT ;  /* 0x8000000016177812 */ /* 0x000fc800078efcff */
[C---:B--2---:R-:W-:Y:S01]  /*5610*/  IADD3 R10, P0, PT, R11.reuse, R20, RZ ;  /* 0x000000140b0a7210 */ /* 0x044fe20007f1e0ff */
[----:B------:R2:W-:Y:S03]  /*5620*/  STG.E.STRONG.SYS desc[UR6][R4.64], R23 ;  /* 0x0000001704007986 */ /* 0x0005e6000c115906 */
[----:B------:R-:W-:-:S05]  /*5630*/  LEA.HI.X.SX32 R11, R11, R21, 0x1, P0 ;  /* 0x000000150b0b7211 */ /* 0x000fca00000f0eff */
[----:B------:R2:W-:Y:S04]  /*5640*/  STS.64 [R35+0xa800], R10 ;  /* 0x00a8000a23007388 */ /* 0x0005e80000000a00 */
.L_x_285:
[----:B------:R-:W-:Y:S05]  /*5650*/  BSYNC B1 ;  /* 0x0000000000017941 */ /* 0x000fea0003800000 */
.L_x_284:
[----:B--2---:R-:W2:Y:S01]  /*5660*/  LDC.64 R4, c[0x0][0x390] ;  /* 0x0000e400ff047b82 */ /* 0x004ea20000000a00 */
[----:B------:R-:W-:Y:S07]  /*5670*/  WARPSYNC.ALL ;  /* 0x0000000000007948 */ /* 0x000fee0003800000 */
[----:B------:R-:W3:Y:S01]  /*5680*/  LDC R58, c[0x0][0x3c0] ;  /* 0x0000f000ff3a7b82 */ /* 0x000ee20000000800 */
[----:B--2---:R-:W-:Y:S02]  /*5690*/  ISETP.EQ.U32.AND P1, PT, R4, RZ, PT ;  /* 0x000000ff0400720c */ /* 0x004fe40003f22070 */
[----:B---3--:R-:W-:-:S04]  /*56a0*/  ISETP.GE.AND P0, PT, R33, R58, PT ;  /* 0x0000003a2100720c */ /* 0x008fc80003f06270 */
[----:B------:R-:W-:-:S04]  /*56b0*/  ISETP.EQ.OR.EX P0, PT, R5, RZ, !P0, P1 ;  /* 0x000000ff0500720c */ /* 0x000fc80004702710 */
[----:B------:R-:W-:-:S13]  /*56c0*/  ISETP.GT.U32.OR P0, PT, R7, 0xff, P0 ;  /* 0x000000ff0700780c */ /* 0x000fda0000704470 */
[----:B------:R-:W2:Y:S01]  /*56d0*/  @!P0 LDS.64 R4, [R35+0xa800] ;  /* 0x00a8000023048984 */ /* 0x000ea20000000a00 */
[--C-:B------:R-:W-:Y:S02]  /*56e0*/  @!P0 SHF.R.S32.HI R10, RZ, 0x1f, R17.reuse ;  /* 0x0000001fff0a8819 */ /* 0x100fe40000011411 */
[----:B--2---:R-:W-:-:S04]  /*56f0*/  @!P0 IADD3 R42, P1, P2, R4, R42, R17 ;  /* 0x0000002a042a8210 */ /* 0x004fc80007a3e011 */
[----:B------:R-:W-:-:S05]  /*5700*/  @!P0 IADD3.X R43, PT, PT, R5, R25, R10, P1, P2 ;  /* 0x00000019052b8210 */ /* 0x000fca0000fe440a */
[----:B------:R2:W-:Y:S01]  /*5710*/  @!P0 STG.E.64 desc[UR6][R8.64], R42 ;  /* 0x0000002a08008986 */ /* 0x0005e2000c101b06 */
[----:B------:R-:W-:Y:S01]  /*5720*/  BAR.SYNC.DEFER_BLOCKING 0x0 ;  /* 0x0000000000007b1d */ /* 0x000fe20000010000 */
[----:B------:R-:W-:-:S13]  /*5730*/  ISETP.GT.AND P0, PT, R33, R58, PT ;  /* 0x0000003a2100720c */ /* 0x000fda0003f04270 */
[----:B--2---:R-:W-:Y:S05]  /*5740*/  @P0 BRA `(.L_x_292) ;  /* 0x0000000c009c0947 */ /* 0x004fea0003800000 */
[----:B------:R-:W2:Y:S01]  /*5750*/  LDS R6, [R18] ;  /* 0x0000000012067984 */ /* 0x000ea20000000800 */
[----:B------:R-:W3:Y:S01]  /*5760*/  S2UR UR5, SR_CgaCtaId ;  /* 0x00000000000579c3 */ /* 0x000ee20000008800 */
[----:B------:R-:W4:Y:S01]  /*5770*/  LDCU UR8, c[0x0][0x3c4] ;  /* 0x00007880ff0877ac */ /* 0x000f220008000800 */
[----:B------:R-:W-:Y:S01]  /*5780*/  UMOV UR4, 0x400 ;  /* 0x0000040000047882 */ /* 0x000fe20000000000 */
[----:B------:R-:W5:Y:S01]  /*5790*/  LDCU.64 UR10, c[0x0][0x3a0] ;  /* 0x00007400ff0a77ac */ /* 0x000f620008000a00 */
[----:B---3--:R-:W-:Y:S01]  /*57a0*/  ULEA UR4, UR5, UR4, 0x18 ;  /* 0x0000000405047291 */ /* 0x008fe2000f8ec0ff */
[----:B--2---:R-:W-:-:S04]  /*57b0*/  ISETP.NE.AND P1, PT, R6, 0x7fffffff, PT ;  /* 0x7fffffff0600780c */ /* 0x004fc80003f25270 */
[C---:B------:R-:W-:Y:S02]  /*57c0*/  SEL R4, R6.reuse, 0x80000000, P1 ;  /* 0x8000000006047807 */ /* 0x040fe40000800000 */
[----:B------:R-:W-:Y:S02]  /*57d0*/  ISETP.GT.AND P1, PT, R6, -0x1, PT ;  /* 0xffffffff0600780c */ /* 0x000fe40003f24270 */
[----:B----4-:R-:W-:-:S04]  /*57e0*/  SHF.R.U32.HI R4, RZ, UR8, R4 ;  /* 0x00000008ff047c19 */ /* 0x010fc80008011604 */
[----:B------:R-:W-:-:S04]  /*57f0*/  LOP3.LUT R4, R4, R19, RZ, 0x30, !PT ;  /* 0x0000001304047212 */ /* 0x000fc800078e30ff */
[----:B------:R-:W-:-:S05]  /*5800*/  LEA R8, R4, UR4, 0x3 ;  /* 0x0000000404087c11 */ /* 0x000fca000f8e18ff */
[----:B------:R-:W2:Y:S02]  /*5810*/  LDS.64 R4, [R8+0xa800] ;  /* 0x00a8000008047984 */ /* 0x000ea40000000a00 */
[----:B--2---:R-:W-:Y:S01]  /*5820*/  IADD3 R9, P2, PT, R4, R7, RZ ;  /* 0x0000000704097210 */ /* 0x004fe20007f5e0ff */
[----:B------:R-:W-:-:S04]  /*5830*/  IMAD.MOV.U32 R4, RZ, RZ, -0x1 ;  /* 0xffffffffff047424 */ /* 0x000fc800078e00ff */
[----:B01----:R-:W-:Y:S01]  /*5840*/  IMAD.X R20, RZ, RZ, R5, P2 ;  /* 0x000000ffff147224 */ /* 0x003fe200010e0605 */
[C---:B-----5:R-:W-:Y:S02]  /*5850*/  LEA R10, P2, R9.reuse, UR10, 0x2 ;  /* 0x0000000a090a7c11 */ /* 0x060fe4000f8410ff */
[----:B------:R-:W-:Y:S02]  /*5860*/  SEL R5, R4, 0x80000000, P1 ;  /* 0x8000000004057807 */ /* 0x000fe40000800000 */
[----:B------:R-:W-:Y:S02]  /*5870*/  LEA.HI.X R11, R9, UR11, R20, 0x2, P2 ;  /* 0x0000000b090b7c11 */ /* 0x000fe400090f1414 */
[----:B------:R-:W-:-:S05]  /*5880*/  LOP3.LUT R5, R5, R6, RZ, 0x3c, !PT ;  /* 0x0000000605057212 */ /* 0x000fca00078e3cff */
        /* <DEDUP_REMOVED lines=9> */
[----:B------:R-:W-:-:S02]  /*5920*/  LOP3.LUT R5, R5, R6, RZ, 0x3c, !PT ;  /* 0x0000000605057212 */ /* 0x000fc400078e3cff */
[----:B------:R-:W-:-:S06]  /*5930*/  LEA R8, R8, UR4, 0x3 ;  /* 0x0000000408087c11 */ /* 0x000fcc000f8e18ff */
        /* <DEDUP_REMOVED lines=197> */
[----:B------:R0:W-:Y:S01]  /*6590*/  STG.E desc[UR6][R6.64+0x4e00], R17 ;  /* 0x004e001106007986 */ /* 0x0001e2000c101906 */
[----:B------:R-:W-:Y:S01]  /*65a0*/  NOP ;  /* 0x0000000000007918 */ /* 0x000fe20000000000 */
[----:B------:R-:W-:Y:S05]  /*65b0*/  BRA `(.L_x_293) ;  /* 0x0000001400e87947 */ /* 0x000fea0003800000 */
.L_x_292:
[----:B------:R-:W-:Y:S01]  /*65c0*/  IMAD R5, R13, -0x1500, R58 ;  /* 0xffffeb000d057824 */ /* 0x000fe200078e023a */
[----:B------:R-:W-:Y:S01]  /*65d0*/  BSSY.RECONVERGENT B0, `(.L_x_294) ;  /* 0x0000021000007945 */ /* 0x000fe20003800200 */
[C---:B------:R-:W-:Y:S02]  /*65e0*/  VIADD R4, R7.reuse, 0x180 ;  /* 0x0000018007047836 */ /* 0x040fe40000000000 */
[C---:B------:R-:W-:Y:S01]  /*65f0*/  VIADD R8, R7.reuse, 0x300 ;  /* 0x0000030007087836 */ /* 0x040fe20000000000 */
[CC--:B------:R-:W-:Y:S01]  /*6600*/  ISETP.GE.AND P5, PT, R7.reuse, R5.reuse, PT ;  /* 0x000000050700720c */ /* 0x0c0fe20003fa6270 */
[C---:B------:R-:W-:Y:S01]  /*6610*/  VIADD R10, R7.reuse, 0x480 ;  /* 0x00000480070a7836 */ /* 0x040fe20000000000 */
[-C--:B------:R-:W-:Y:S01]  /*6620*/  ISETP.GE.AND P3, PT, R4, R5.reuse, PT ;  /* 0x000000050400720c */ /* 0x080fe20003f66270 */
[C---:B------:R-:W-:Y:S01]  /*6630*/  VIADD R4, R7.reuse, 0x600 ;  /* 0x0000060007047836 */ /* 0x040fe20000000000 */
[-C--:B------:R-:W-:Y:S01]  /*6640*/  ISETP.GE.AND P2, PT, R8, R5.reuse, PT ;  /* 0x000000050800720c */ /* 0x080fe20003f46270 */
[----:B01----:R-:W-:Y:S01]  /*6650*/  VIADD R20, R7, 0x780 ;  /* 0x0000078007147836 */ /* 0x003fe20000000000 */
[----:B------:R-:W-:-:S02]  /*6660*/  ISETP.GE.AND P1, PT, R10, R5, PT ;  /* 0x000000050a00720c */ /* 0x000fc40003f26270 */
[----:B------:R-:W-:-:S05]  /*6670*/  ISETP.GE.AND P4, PT, R4, R5, PT ;  /* 0x000000050400720c */ /* 0x000fca0003f86270 */
[----:B------:R-:W-:Y:S08]  /*6680*/  @P5 BRA `(.L_x_295) ;  /* 0x0000000000545947 */ /* 0x000ff00003800000 */
[----:B------:R-:W0:Y:S01]  /*6690*/  LDS R4, [R18] ;  /* 0x0000000012047984 */ /* 0x000e220000000800 */
[----:B------:R-:W1:Y:S01]  /*66a0*/  S2UR UR5, SR_CgaCtaId ;  /* 0x00000000000579c3 */ /* 0x000e620000008800 */
[----:B------:R-:W2:Y:S01]  /*66b0*/  LDCU UR8, c[0x0][0x3c4] ;  /* 0x00007880ff0877ac */ /* 0x000ea20008000800 */
[----:B------:R-:W-:Y:S01]  /*66c0*/  IMAD.MOV.U32 R11, RZ, RZ, -0x1 ;  /* 0xffffffffff0b7424 */ /* 0x000fe200078e00ff */
[----:B------:R-:W-:Y:S02]  /*66d0*/  UMOV UR4, 0x400 ;  /* 0x0000040000047882 */ /* 0x000fe40000000000 */
[----:B-1----:R-:W-:Y:S01]  /*66e0*/  ULEA UR4, UR5, UR4, 0x18 ;  /* 0x0000000405047291 */ /* 0x002fe2000f8ec0ff */
[----:B0-----:R-:W-:-:S04]  /*66f0*/  ISETP.NE.AND P5, PT, R4, 0x7fffffff, PT ;  /* 0x7fffffff0400780c */ /* 0x001fc80003fa5270 */
[C---:B------:R-:W-:Y:S02]  /*6700*/  SEL R8, R4.reuse, 0x80000000, P5 ;  /* 0x8000000004087807 */ /* 0x040fe40002800000 */
[----:B------:R-:W-:Y:S02]  /*6710*/  ISETP.GT.AND P5, PT, R4, -0x1, PT ;  /* 0xffffffff0400780c */ /* 0x000fe40003fa4270 */
[----:B--2---:R-:W-:Y:S02]  /*6720*/  SHF.R.U32.HI R8, RZ, UR8, R8 ;  /* 0x00000008ff087c19 */ /* 0x004fe40008011608 */
[----:B------:R-:W-:Y:S02]  /*6730*/  SEL R11, R11, 0x80000000, P5 ;  /* 0x800000000b0b7807 */ /* 0x000fe40002800000 */
[----:B------:R-:W-:Y:S02]  /*6740*/  LOP3.LUT R8, R8, R19, RZ, 0x30, !PT ;  /* 0x0000001308087212 */ /* 0x000fe400078e30ff */
[----:B------:R-:W-:-:S02]  /*6750*/  LOP3.LUT R11, R11, R4, RZ, 0x3c, !PT ;  /* 0x000000040b0b7212 */ /* 0x000fc400078e3cff */
[----:B------:R-:W-:Y:S01]  /*6760*/  LEA R10, R8, UR4, 0x3 ;  /* 0x00000004080a7c11 */ /* 0x000fe2000f8e18ff */
[----:B------:R-:W0:Y:S04]  /*6770*/  LDCU.64 UR4, c[0x0][0x3a0] ;  /* 0x00007400ff0477ac */ /* 0x000e280008000a00 */
[----:B------:R-:W1:Y:S02]  /*6780*/  LDS.64 R8, [R10+0xa800] ;  /* 0x00a800000a087984 */ /* 0x000e640000000a00 */
[----:B-1----:R-:W-:-:S04]  /*6790*/  IADD3 R17, P6, PT, R8, R7, RZ ;  /* 0x0000000708117210 */ /* 0x002fc80007fde0ff */
[----:B0-----:R-:W-:Y:S01]  /*67a0*/  LEA R8, P5, R17, UR4, 0x2 ;  /* 0x0000000411087c11 */ /* 0x001fe2000f8a10ff */
[----:B------:R-:W-:-:S05]  /*67b0*/  IMAD.X R22, RZ, RZ, R9, P6 ;  /* 0x000000ffff167224 */ /* 0x000fca00030e0609 */
[----:B------:R-:W-:-:S05]  /*67c0*/  LEA.HI.X R9, R17, UR5, R22, 0x2, P5 ;  /* 0x0000000511097c11 */ /* 0x000fca000a8f1416 */
[----:B------:R0:W-:Y:S02]  /*67d0*/  STG.E desc[UR6][R8.64], R11 ;  /* 0x0000000b08007986 */ /* 0x0001e4000c101906 */
.L_x_295:
[----:B------:R-:W-:Y:S05]  /*67e0*/  BSYNC.RECONVERGENT B0 ;  /* 0x0000000000007941 */ /* 0x000fea0003800200 */
.L_x_294:
[----:B------:R-:W-:Y:S01]  /*67f0*/  NOP ;  /* 0x0000000000007918 */ /* 0x000fe20000000000 */
[----:B------:R-:W-:Y:S01]  /*6800*/  BSSY.RECONVERGENT B0, `(.L_x_296) ;  /* 0x0000019000007945 */ /* 0x000fe20003800200 */
[----:B------:R-:W-:Y:S01]  /*6810*/  ISETP.GE.AND P5, PT, R20, R5, PT ;  /* 0x000000051400720c */ /* 0x000fe20003fa6270 */
[----:B------:R-:W-:Y:S02]  /*6820*/  VIADD R20, R7, 0x900 ;  /* 0x0000090007147836 */ /* 0x000fe40000000000 */
[----:B------:R-:W-:Y:S10]  /*6830*/  @P3 BRA `(.L_x_297) ;  /* 0x0000000000543947 */ /* 0x000ff40003800000 */
[----:B------:R-:W1:Y:S01]  /*6840*/  LDS R4, [R18+0x600] ;  /* 0x0006000012047984 */ /* 0x000e620000000800 */
[----:B------:R-:W2:Y:S01]  /*6850*/  S2UR UR5, SR_CgaCtaId ;  /* 0x00000000000579c3 */ /* 0x000ea20000008800 */
[----:B------:R-:W3:Y:S01]  /*6860*/  LDCU UR8, c[0x0][0x3c4] ;  /* 0x00007880ff0877ac */ /* 0x000ee20008000800 */
[----:B0-----:R-:W-:Y:S01]  /*6870*/  IMAD.MOV.U32 R11, RZ, RZ, -0x1 ;  /* 0xffffffffff0b7424 */ /* 0x001fe200078e00ff */
[----:B------:R-:W-:Y:S02]  /*6880*/  UMOV UR4, 0x400 ;  /* 0x0000040000047882 */ /* 0x000fe40000000000 */
[----:B--2---:R-:W-:Y:S01]  /*6890*/  ULEA UR4, UR5, UR4, 0x18 ;  /* 0x0000000405047291 */ /* 0x004fe2000f8ec0ff */
[----:B-1----:R-:W-:-:S04]  /*68a0*/  ISETP.NE.AND P3, PT, R4, 0x7fffffff, PT ;  /* 0x7fffffff0400780c */ /* 0x002fc80003f65270 */
[C---:B------:R-:W-:Y:S02]  /*68b0*/  SEL R8, R4.reuse, 0x80000000, P3 ;  /* 0x8000000004087807 */ /* 0x040fe40001800000 */
[----:B------:R-:W-:Y:S02]  /*68c0*/  ISETP.GT.AND P3, PT, R4, -0x1, PT ;  /* 0xffffffff0400780c */ /* 0x000fe40003f64270 */
[----:B---3--:R-:W-:Y:S02]  /*68d0*/  SHF.R.U32.HI R8, RZ, UR8, R8 ;  /* 0x00000008ff087c19 */ /* 0x008fe40008011608 */
        /* <DEDUP_REMOVED lines=11> */
.L_x_297:
[----:B------:R-:W-:Y:S05]  /*6990*/  BSYNC.RECONVERGENT B0 ;  /* 0x0000000000007941 */ /* 0x000fea0003800200 */
.L_x_296:
[----:B------:R-:W-:Y:S01]  /*69a0*/  NOP ;  /* 0x0000000000007918 */ /* 0x000fe20000000000 */
[----:B------:R-:W-:Y:S01]  /*69b0*/  BSSY.RECONVERGENT B0, `(.L_x_298) ;  /* 0x0000019000007945 */ /* 0x000fe20003800200 */
[----:B------:R-:W-:Y:S01]  /*69c0*/  ISETP.GE.AND P3, PT, R20, R5, PT ;  /* 0x000000051400720c */ /* 0x000fe20003f66270 */
[----:B------:R-:W-:Y:S02]  /*69d0*/  VIADD R20, R7, 0xa80 ;  /* 0x00000a8007147836 */ /* 0x000fe40000000000 */
[----:B------:R-:W-:Y:S10]  /*69e0*/  @P2 BRA `(.L_x_299) ;  /* 0x0000000000542947 */ /* 0x000ff40003800000 */
[----:B------:R-:W2:Y:S01]  /*69f0*/  LDS R4, [R18+0xc00] ;  /* 0x000c000012047984 */ /* 0x000ea20000000800 */
[----:B------:R-:W3:Y:S01]  /*6a00*/  S2UR UR5, SR_CgaCtaId ;  /* 0x00000000000579c3 */ /* 0x000ee20000008800 */
[----:B------:R-:W4:Y:S01]  /*6a10*/  LDCU UR8, c[0x0][0x3c4] ;  /* 0x00007880ff0877ac */ /* 0x000f220008000800 */
[----:B01----:R-:W-:Y:S01]  /*6a20*/  IMAD.MOV.U32 R11, RZ, RZ, -0x1 ;  /* 0xffffffffff0b7424 */ /* 0x003fe200078e00ff */
[----:B------:R-:W-:Y:S02]  /*6a30*/  UMOV UR4, 0x400 ;  /* 0x0000040000047882 */ /* 0x000fe40000000000 */
[----:B---3--:R-:W-:Y:S01]  /*6a40*/  ULEA UR4, UR5, UR4, 0x18 ;  /* 0x0000000405047291 */ /* 0x008fe2000f8ec0ff */
[----:B--2---:R-:W-:-:S04]  /*6a50*/  ISETP.NE.AND P2, PT, R4, 0x7fffffff, PT ;  /* 0x7fffffff0400780c */ /* 0x004fc80003f45270 */
[C---:B------:R-:W-:Y:S02]  /*6a60*/  SEL R8, R4.reuse, 0x80000000, P2 ;  /* 0x8000000004087807 */ /* 0x040fe40001000000 */
[----:B------:R-:W-:Y:S02]  /*6a70*/  ISETP.GT.AND P2, PT, R4, -0x1, PT ;  /* 0xffffffff0400780c */ /* 0x000fe40003f44270 */
[----:B----4-:R-:W-:Y:S02]  /*6a80*/  SHF.R.U32.HI R8, RZ, UR8, R8 ;  /* 0x00000008ff087c19 */ /* 0x010fe40008011608 */
        /* <DEDUP_REMOVED lines=11> */
.L_x_299:
[----:B------:R-:W-:Y:S05]  /*6b40*/  BSYNC.RECONVERGENT B0 ;  /* 0x0000000000007941 */ /* 0x000fea0003800200 */
.L_x_298:
[----:B------:R-:W-:Y:S01]  /*6b50*/  NOP ;  /* 0x0000000000007918 */ /* 0x000fe20000000000 */
[----:B------:R-:W-:Y:S01]  /*6b60*/  BSSY.RECONVERGENT B0, `(.L_x_300) ;  /* 0x0000019000007945 */ /* 0x000fe20003800200 */
[----:B------:R-:W-:Y:S02]  /*6b70*/  ISETP.GE.AND P2, PT, R20, R5, PT ;  /* 0x000000051400720c */ /* 0x000fe40003f46270 */
[----:B------:R-:W-:Y:S01]  /*6b80*/  LOP3.LUT R20, R7, 0xc00, RZ, 0xfc, !PT ;  /* 0x00000c0007147812 */ /* 0x000fe200078efcff */
[----:B------:R-:W-:Y:S10]  /*6b90*/  @P1 BRA `(.L_x_301) ;  /* 0x0000000000541947 */ /* 0x000ff40003800000 */
[----:B------:R-:W3:Y:S01]  /*6ba0*/  LDS R4, [R18+0x1200] ;  /* 0x0012000012047984 */ /* 0x000ee20000000800 */
[----:B------:R-:W4:Y:S01]  /*6bb0*/  S2UR UR5, SR_CgaCtaId ;  /* 0x00000000000579c3 */ /* 0x000f220000008800 */
[----:B------:R-:W5:Y:S01]  /*6bc0*/  LDCU UR8, c[0x0][0x3c4] ;  /* 0x00007880ff0877ac */ /* 0x000f620008000800 */
[----:B012---:R-:W-:Y:S01]  /*6bd0*/  IMAD.MOV.U32 R11, RZ, RZ, -0x1 ;  /* 0xffffffffff0b7424 */ /* 0x007fe200078e00ff */
[----:B------:R-:W-:Y:S02]  /*6be0*/  UMOV UR4, 0x400 ;  /* 0x0000040000047882 */ /* 0x000fe40000000000 */
[----:B----4-:R-:W-:Y:S01]  /*6bf0*/  ULEA UR4, UR5, UR4, 0x18 ;  /* 0x0000000405047291 */ /* 0x010fe2000f8ec0ff */
[----:B---3--:R-:W-:-:S04]  /*6c00*/  ISETP.NE.AND P1, PT, R4, 0x7fffffff, PT ;  /* 0x7fffffff0400780c */ /* 0x008fc80003f25270 */
[C---:B------:R-:W-:Y:S02]  /*6c10*/  SEL R8, R4.reuse, 0x80000000, P1 ;  /* 0x8000000004087807 */ /* 0x040fe40000800000 */
[----:B------:R-:W-:Y:S02]  /*6c20*/  ISETP.GT.AND P1, PT, R4, -0x1, PT ;  /* 0xffffffff0400780c */ /* 0x000fe40003f24270 */
[----:B-----5:R-:W-:Y:S02]  /*6c30*/  SHF.R.U32.HI R8, RZ, UR8, R8 ;  /* 0x00000008ff087c19 */ /* 0x020fe40008011608 */
        /* <DEDUP_REMOVED lines=11> */
.L_x_301:
[----:B------:R-:W-:Y:S05]  /*6cf0*/  BSYNC.RECONVERGENT B0 ;  /* 0x0000000000007941 */ /* 0x000fea0003800200 */
.L_x_300:
[----:B------:R-:W-:Y:S01]  /*6d00*/  NOP ;  /* 0x0000000000007918 */ /* 0x000fe20000000000 */
[----:B------:R-:W-:Y:S01]  /*6d10*/  BSSY.RECONVERGENT B0, `(.L_x_302) ;  /* 0x0000019000007945 */ /* 0x000fe20003800200 */
[----:B------:R-:W-:Y:S01]  /*6d20*/  ISETP.GE.AND P1, PT, R20, R5, PT ;  /* 0x000000051400720c */ /* 0x000fe20003f26270 */
[----:B------:R-:W-:Y:S02]  /*6d30*/  VIADD R20, R7, 0xd80 ;  /* 0x00000d8007147836 */ /* 0x000fe40000000000 */
[----:B------:R-:W-:Y:S10]  /*6d40*/  @P4 BRA `(.L_x_303) ;  /* 0x0000000000544947 */ /* 0x000ff40003800000 */
[----:B------:R-:W4:Y:S01]  /*6d50*/  LDS R4, [R18+0x1800] ;  /* 0x0018000012047984 */ /* 0x000f220000000800 */
[----:B------:R-:W5:Y:S01]  /*6d60*/  S2UR UR5, SR_CgaCtaId ;  /* 0x00000000000579c3 */ /* 0x000f620000008800 */
[----:B------:R-:W4:Y:S01]  /*6d70*/  LDCU UR8, c[0x0][0x3c4] ;  /* 0x00007880ff0877ac */ /* 0x000f220008000800 */
[----:B0123--:R-:W-:Y:S01]  /*6d80*/  IMAD.MOV.U32 R11, RZ, RZ, -0x1 ;  /* 0xffffffffff0b7424 */ /* 0x00ffe200078e00ff */
[----:B------:R-:W-:Y:S02]  /*6d90*/  UMOV UR4, 0x400 ;  /* 0x0000040000047882 */ /* 0x000fe40000000000 */
[----:B-----5:R-:W-:Y:S01]  /*6da0*/  ULEA UR4, UR5, UR4, 0x18 ;  /* 0x0000000405047291 */ /* 0x020fe2000f8ec0ff */
[----:B----4-:R-:W-:-:S04]  /*6db0*/  ISETP.NE.AND P4, PT, R4, 0x7fffffff, PT ;  /* 0x7fffffff0400780c */ /* 0x010fc80003f85270 */
[C---:B------:R-:W-:Y:S02]  /*6dc0*/  SEL R8, R4.reuse, 0x80000000, P4 ;  /* 0x8000000004087807 */ /* 0x040fe40002000000 */
[----:B------:R-:W-:Y:S02]  /*6dd0*/  ISETP.GT.AND P4, PT, R4, -0x1, PT ;  /* 0xffffffff0400780c */ /* 0x000fe40003f84270 */
[----:B------:R-:W-:Y:S02]  /*6de0*/  SHF.R.U32.HI R8, RZ, UR8, R8 ;  /* 0x00000008ff087c19 */ /* 0x000fe40008011608 */
        /* <DEDUP_REMOVED lines=11> */
.L_x_303:
[----:B------:R-:W-:Y:S05]  /*6ea0*/  BSYNC.RECONVERGENT B0 ;  /* 0x0000000000007941 */ /* 0x000fea0003800200 */
.L_x_302:
[----:B------:R-:W-:Y:S01]  /*6eb0*/  NOP ;  /* 0x0000000000007918 */ /* 0x000fe20000000000 */
[----:B------:R-:W-:Y:S01]  /*6ec0*/  BSSY.RECONVERGENT B0, `(.L_x_304) ;  /* 0x0000019000007945 */ /* 0x000fe20003800200 */
[----:B------:R-:W-:Y:S01]  /*6ed0*/  ISETP.GE.AND P4, PT, R20, R5, PT ;  /* 0x000000051400720c */ /* 0x000fe20003f86270 */
[----:B------:R-:W-:Y:S02]  /*6ee0*/  VIADD R20, R7, 0xf00 ;  /* 0x00000f0007147836 */ /* 0x000fe40000000000 */
[----:B------:R-:W-:Y:S10]  /*6ef0*/  @P5 BRA `(.L_x_305) ;  /* 0x0000000000545947 */ /* 0x000ff40003800000 */
[----:B------:R-:W5:Y:S01]  /*6f00*/  LDS R4, [R18+0x1e00] ;  /* 0x001e000012047984 */ /* 0x000f620000000800 */
[----:B------:R-:W5:Y:S01]  /*6f10*/  S2UR UR5, SR_CgaCtaId ;  /* 0x00000000000579c3 */ /* 0x000f620000008800 */
[----:B------:R-:W5:Y:S01]  /*6f20*/  LDCU UR8, c[0x0][0x3c4] ;  /* 0x00007880ff0877ac */ /* 0x000f620008000800 */
[----:B01234-:R-:W-:Y:S01]  /*6f30*/  IMAD.MOV.U32 R11, RZ, RZ, -0x1 ;  /* 0xffffffffff0b7424 */ /* 0x01ffe200078e00ff */
[----:B------:R-:W-:Y:S02]  /*6f40*/  UMOV UR4, 0x400 ;  /* 0x0000040000047882 */ /* 0x000fe40000000000 */
[----:B-----5:R-:W-:Y:S01]  /*6f50*/  ULEA UR4, UR5, UR4, 0x18 ;  /* 0x0000000405047291 */ /* 0x020fe2000f8ec0ff */
[----:B------:R-:W-:-:S04]  /*6f60*/  ISETP.NE.AND P5, PT, R4, 0x7fffffff, PT ;  /* 0x7fffffff0400780c */ /* 0x000fc80003fa5270 */
        /* <DEDUP_REMOVED lines=14> */
.L_x_305:
[----:B------:R-:W-:Y:S05]  /*7050*/  BSYNC.RECONVERGENT B0 ;  /* 0x0000000000007941 */ /* 0x000fea0003800200 */
.L_x_304:
        /* <DEDUP_REMOVED lines=26> */
.L_x_307:
[----:B------:R-:W-:Y:S05]  /*7200*/  BSYNC.RECONVERGENT B0 ;  /* 0x0000000000007941 */ /* 0x000fea0003800200 */
.L_x_306:
        /* <DEDUP_REMOVED lines=26> */
.L_x_309:
[----:B------:R-:W-:Y:S05]  /*73b0*/  BSYNC.RECONVERGENT B0 ;  /* 0x0000000000007941 */ /* 0x000fea0003800200 */
.L_x_308:
        /* <DEDUP_REMOVED lines=26> */
.L_x_311:
[----:B------:R-:W-:Y:S05]  /*7560*/  BSYNC.RECONVERGENT B0 ;  /* 0x0000000000007941 */ /* 0x000fea0003800200 */
.L_x_310:
[----:B------:R-:W-:Y:S01]  /*7570*/  NOP ;  /* 0x0000000000007918 */ /* 0x000fe20000000000 */
[----:B------:R-:W-:Y:S01]  /*7580*/  BSSY.RECONVERGENT B0, `(.L_x_312) ;  /* 0x0000018000007945 */ /* 0x000fe20003800200 */
[----:B------:R-:W-:-:S03]  /*7590*/  ISETP.GE.AND P1, PT, R20, R5, PT ;  /* 0x000000051400720c */ /* 0x000fc60003f26270 */
[----:B------:R-:W-:Y:S10]  /*75a0*/  @P4 BRA `(.L_x_313) ;  /* 0x0000000000544947 */ /* 0x000ff40003800000 */
[----:B01234-:R-:W0:Y:S01]  /*75b0*/  LDS R8, [R18+0x3600] ;  /* 0x0036000012087984 */ /* 0x01fe220000000800 */
        /* <DEDUP_REMOVED lines=20> */
.L_x_313:
[----:B------:R-:W-:Y:S05]  /*7700*/  BSYNC.RECONVERGENT B0 ;  /* 0x0000000000007941 */ /* 0x000fea0003800200 */
.L_x_312:
[----:B------:R-:W-:Y:S01]  /*7710*/  NOP ;  /* 0x0000000000007918 */ /* 0x000fe20000000000 */
[----:B------:R-:W-:Y:S04]  /*7720*/  BSSY.RECONVERGENT B0, `(.L_x_314) ;  /* 0x0000017000007945 */ /* 0x000fe80003800200 */
[----:B------:R-:W-:Y:S05]  /*7730*/  @P5 BRA `(.L_x_315) ;  /* 0x0000000000545947 */ /* 0x000fea0003800000 */
        /* <DEDUP_REMOVED lines=16> */
[----:B-1----:R-:W-:-:S05]  /*7840*/  IADD3 R10, P5, PT, R4, R7, RZ ;  /* 0x00000007040a7210 */ /* 0x002fca0007fbe0ff */
[----:B------:R-:W-:Y:S01]  /*7850*/  IMAD.X R5, RZ, RZ, R5, P5 ;  /* 0x000000ffff057224 */ /* 0x000fe200028e0605 */
[----:B0-----:R-:W-:-:S04]  /*7860*/  LEA R4, P5, R10, UR4, 0x2 ;  /* 0x000000040a047c11 */ /* 0x001fc8000f8a10ff */
[----:B------:R-:W-:-:S05]  /*7870*/  LEA.HI.X R5, R10, UR5, R5, 0x2, P5 ;  /* 0x000000050a057c11 */ /* 0x000fca000a8f1405 */
[----:B------:R0:W-:Y:S04]  /*7880*/  STG.E desc[UR6][R4.64+0x3c00], R11 ;  /* 0x003c000b04007986 */ /* 0x0001e8000c101906 */
.L_x_315:
[----:B------:R-:W-:Y:S05]  /*7890*/  BSYNC.RECONVERGENT B0 ;  /* 0x0000000000007941 */ /* 0x000fea0003800200 */
.L_x_314:
        /* <DEDUP_REMOVED lines=24> */
.L_x_317:
[----:B------:R-:W-:Y:S05]  /*7a20*/  BSYNC.RECONVERGENT B0 ;  /* 0x0000000000007941 */ /* 0x000fea0003800200 */
.L_x_316:
        /* <DEDUP_REMOVED lines=24> */
.L_x_319:
[----:B------:R-:W-:Y:S05]  /*7bb0*/  BSYNC.RECONVERGENT B0 ;  /* 0x0000000000007941 */ /* 0x000fea0003800200 */
.L_x_318:
[----:B------:R-:W-:Y:S01]  /*7bc0*/  NOP ;  /* 0x0000000000007918 */ /* 0x000fe20000000000 */
[----:B------:R-:W-:Y:S04]  /*7bd0*/  BSSY.RECONVERGENT B0, `(.L_x_320) ;  /* 0x0000017000007945 */ /* 0x000fe80003800200 */
[----:B------:R-:W-:Y:S05]  /*7be0*/  @P1 BRA `(.L_x_321) ;  /* 0x0000000000541947 */ /* 0x000fea0003800000 */
[----:B------:R-:W5:Y:S01]  /*7bf0*/  LDS R6, [R18+0x4e00] ;  /* 0x004e000012067984 */ /* 0x000f620000000800 */
[----:B------:R-:W0:Y:S01]  /*7c00*/  S2UR UR5, SR_CgaCtaId ;  /* 0x00000000000579c3 */ /* 0x000e220000008800 */
[----:B------:R-:W1:Y:S01]  /*7c10*/  LDCU UR8, c[0x0][0x3c4] ;  /* 0x00007880ff0877ac */ /* 0x000e620008000800 */
[----:B------:R-:W-:Y:S02]  /*7c20*/  UMOV UR4, 0x400 ;  /* 0x0000040000047882 */ /* 0x000fe40000000000 */
[----:B0-----:R-:W-:Y:S01]  /*7c30*/  ULEA UR4, UR5, UR4, 0x18 ;  /* 0x0000000405047291 */ /* 0x001fe2000f8ec0ff */
[----:B-----5:R-:W-:-:S04]  /*7c40*/  ISETP.NE.AND P1, PT, R6, 0x7fffffff, PT ;  /* 0x7fffffff0600780c */ /* 0x020fc80003f25270 */
[C---:B------:R-:W-:Y:S02]  /*7c50*/  SEL R4, R6.reuse, 0x80000000, P1 ;  /* 0x8000000006047807 */ /* 0x040fe40000800000 */
[----:B------:R-:W-:Y:S02]  /*7c60*/  ISETP.GT.AND P1, PT, R6, -0x1, PT ;  /* 0xffffffff0600780c */ /* 0x000fe40003f24270 */
[----:B-1----:R-:W-:-:S04]  /*7c70*/  SHF.R.U32.HI R4, RZ, UR8, R4 ;  /* 0x00000008ff047c19 */ /* 0x002fc80008011604 */
[----:B------:R-:W-:-:S04]  /*7c80*/  LOP3.LUT R4, R4, R19, RZ, 0x30, !PT ;  /* 0x0000001304047212 */ /* 0x000fc800078e30ff */
[----:B--234-:R-:W-:Y:S01]  /*7c90*/  LEA R8, R4, UR4, 0x3 ;  /* 0x0000000404087c11 */ /* 0x01cfe2000f8e18ff */
[----:B------:R-:W0:Y:S04]  /*7ca0*/  LDCU.64 UR4, c[0x0][0x3a0] ;  /* 0x00007400ff0477ac */ /* 0x000e280008000a00 */
[----:B------:R-:W1:Y:S02]  /*7cb0*/  LDS.64 R4, [R8+0xa800] ;  /* 0x00a8000008047984 */ /* 0x000e640000000a00 */
[----:B-1----:R-:W-:Y:S01]  /*7cc0*/  IADD3 R9, P2, PT, R4, R7, RZ ;  /* 0x0000000704097210 */ /* 0x002fe20007f5e0ff */
[----:B------:R-:W-:-:S04]  /*7cd0*/  IMAD.MOV.U32 R7, RZ, RZ, -0x1 ;  /* 0xffffffffff077424 */ /* 0x000fc800078e00ff */
[----:B------:R-:W-:Y:S01]  /*7ce0*/  IMAD.X R10, RZ, RZ, R5, P2 ;  /* 0x000000ffff0a7224 */ /* 0x000fe200010e0605 */
[----:B0-----:R-:W-:Y:S02]  /*7cf0*/  LEA R4, P2, R9, UR4, 0x2 ;  /* 0x0000000409047c11 */ /* 0x001fe4000f8410ff */
[----:B------:R-:W-:Y:S02]  /*7d00*/  SEL R7, R7, 0x80000000, P1 ;  /* 0x8000000007077807 */ /* 0x000fe40000800000 */
[----:B------:R-:W-:Y:S02]  /*7d10*/  LEA.HI.X R5, R9, UR5, R10, 0x2, P2 ;  /* 0x0000000509057c11 */ /* 0x000fe400090f140a */
[----:B------:R-:W-:-:S05]  /*7d20*/  LOP3.LUT R7, R7, R6, RZ, 0x3c, !PT ;  /* 0x0000000607077212 */ /* 0x000fca00078e3cff */
[----:B------:R0:W-:Y:S02]  /*7d30*/  STG.E desc[UR6][R4.64+0x4e00], R7 ;  /* 0x004e000704007986 */ /* 0x0001e4000c101906 */
.L_x_321:
[----:B------:R-:W-:Y:S05]  /*7d40*/  BSYNC.RECONVERGENT B0 ;  /* 0x0000000000007941 */ /* 0x000fea0003800200 */
.L_x_320:
[----:B------:R-:W-:Y:S01]  /*7d50*/  NOP ;  /* 0x0000000000007918 */ /* 0x000fe20000000000 */
.L_x_293:
[----:B0-----:R-:W0:Y:S01]  /*7d60*/  LDS R17, [R18] ;  /* 0x0000000012117984 */ /* 0x001e220000000800 */
[----:B------:R-:W1:Y:S03]  /*7d70*/  LDCU UR4, c[0x0][0x3c4] ;  /* 0x00007880ff0477ac */ /* 0x000e660008000800 */
[----:B------:R-:W2:Y:S04]  /*7d80*/  LDS R37, [R18+0x600] ;  /* 0x0006000012257984 */ /* 0x000ea80000000800 */
[----:B------:R-:W3:Y:S04]  /*7d90*/  LDS R47, [R18+0x1e00] ;  /* 0x001e0000122f7984 */ /* 0x000ee80000000800 */
[----:B------:R-:W4:Y:S04]  /*7da0*/  LDS R49, [R18+0x2400] ;  /* 0x0024000012317984 */ /* 0x000f280000000800 */
[----:B------:R-:W1:Y:S04]  /*7db0*/  LDS R39, [R18+0xc00] ;  /* 0x000c000012277984 */ /* 0x000e680000000800 */
        /* <DEDUP_REMOVED lines=8> */
[----:B--2---:R-:W-:Y:S02]  /*7e40*/  ISETP.NE.AND P4, PT, R37, 0x7fffffff, PT ;  /* 0x7fffffff2500780c */ /* 0x004fe40003f85270 */
[----:B------:R-:W-:Y:S01]  /*7e50*/  SEL R17, R17, 0x80000000, P3 ;  /* 0x8000000011117807 */ /* 0x000fe20001800000 */
[----:B------:R-:W2:Y:S01]  /*7e60*/  LDS R57, [R18+0x3c00] ;  /* 0x003c000012397984 */ /* 0x000ea20000000800 */
[----:B---3--:R-:W-:Y:S02]  /*7e70*/  ISETP.NE.AND P2, PT, R47, 0x7fffffff, PT ;  /* 0x7fffffff2f00780c */ /* 0x008fe40003f45270 */
[----:B------:R-:W-:Y:S01]  /*7e80*/  SEL R37, R37, 0x80000000, P4 ;  /* 0x8000000025257807 */ /* 0x000fe20002000000 */
[----:B------:R-:W3:Y:S01]  /*7e90*/  LDS R60, [R18+0x4800] ;  /* 0x00480000123c7984 */ /* 0x000ee20000000800 */
[----:B----4-:R-:W-:Y:S02]  /*7ea0*/  ISETP.NE.AND P3, PT, R49, 0x7fffffff, PT ;  /* 0x7fffffff3100780c */ /* 0x010fe40003f65270 */
[----:B------:R-:W-:Y:S01]  /*7eb0*/  SEL R47, R47, 0x80000000, P2 ;  /* 0x800000002f2f7807 */ /* 0x000fe20001000000 */
[----:B------:R4:W5:Y:S01]  /*7ec0*/  @!P0 LDG.E.64 R4, desc[UR6][R2.64] ;  /* 0x0000000602048981 */ /* 0x000962000c1e1b00 */
[----:B-1----:R-:W-:-:S02]  /*7ed0*/  ISETP.NE.AND P5, PT, R39, 0x7fffffff, PT ;  /* 0x7fffffff2700780c */ /* 0x002fc40003fa5270 */
[----:B------:R-:W-:Y:S01]  /*7ee0*/  SEL R49, R49, 0x80000000, P3 ;  /* 0x8000000031317807 */ /* 0x000fe20001800000 */
[----:B------:R4:W5:Y:S01]  /*7ef0*/  @!P0 LDG.E.64 R6, desc[UR6][R2.64+0x100] ;  /* 0x0001000602068981 */ /* 0x000962000c1e1b00 */
[----:B------:R-:W-:Y:S02]  /*7f00*/  ISETP.NE.AND P6, PT, R41, 0x7fffffff, PT ;  /* 0x7fffffff2900780c */ /* 0x000fe40003fc5270 */
[----:B------:R-:W-:Y:S01]  /*7f10*/  SEL R39, R39, 0x80000000, P5 ;  /* 0x8000000027277807 */ /* 0x000fe20002800000 */
[----:B------:R4:W5:Y:S01]  /*7f20*/  @!P0 LDG.E.64 R8, desc[UR6][R2.64+0x200] ;  /* 0x0002000602088981 */ /* 0x000962000c1e1b00 */
[----:B------:R-:W-:Y:S02]  /*7f30*/  ISETP.NE.AND P1, PT, R45, 0x7fffffff, PT ;  /* 0x7fffffff2d00780c */ /* 0x000fe40003f25270 */
[----:B------:R-:W-:Y:S01]  /*7f40*/  SEL R41, R41, 0x80000000, P6 ;  /* 0x8000000029297807 */ /* 0x000fe20003000000 */
[----:B------:R4:W5:Y:S01]  /*7f50*/  @!P0 LDG.E.64 R10, desc[UR6][R2.64+0x300] ;  /* 0x00030006020a8981 */ /* 0x000962000c1e1b00 */
[----:B------:R-:W-:-:S02]  /*7f60*/  ISETP.NE.AND P4, PT, R51, 0x7fffffff, PT ;  /* 0x7fffffff3300780c */ /* 0x000fc40003f85270 */
        /* <DEDUP_REMOVED lines=11> */
[----:B0-----:R-:W-:Y:S02]  /*8020*/  ISETP.NE.AND P6, PT, R55, 0x7fffffff, PT ;  /* 0x7fffffff3700780c */ /* 0x001fe40003fc5270 */
[----:B------:R-:W-:Y:S01]  /*8030*/  SEL R53, R53, 0x80000000, P5 ;  /* 0x8000000035357807 */ /* 0x000fe20002800000 */
[----:B------:R4:W5:Y:S01]  /*8040*/  @!P0 LDG.E.64 R28, desc[UR6][R2.64+0x900] ;  /* 0x00090006021c8981 */ /* 0x000962000c1e1b00 */
[----:B--2---:R-:W-:Y:S02]  /*8050*/  ISETP.NE.AND P1, PT, R57, 0x7fffffff, PT ;  /* 0x7fffffff3900780c */ /* 0x004fe40003f25270 */
[----:B------:R-:W-:Y:S01]  /*8060*/  SEL R55, R55, 0x80000000, P6 ;  /* 0x8000000037377807 */ /* 0x000fe20003000000 */
[----:B------:R4:W5:Y:S01]  /*8070*/  @!P0 LDG.E.64 R30, desc[UR6][R2.64+0xa00] ;  /* 0x000a0006021e8981 */ /* 0x000962000c1e1b00 */
[----:B---3--:R-:W-:-:S02]  /*8080*/  ISETP.NE.AND P4, PT, R60, 0x7fffffff, PT ;  /* 0x7fffffff3c00780c */ /* 0x008fc40003f85270 */
[----:B------:R-:W-:Y:S01]  /*8090*/  SEL R57, R57, 0x80000000, P1 ;  /* 0x8000000039397807 */ /* 0x000fe20000800000 */
[----:B------:R4:W5:Y:S01]  /*80a0*/  @!P0 LDG.E.64 R32, desc[UR6][R2.64+0xb00] ;  /* 0x000b000602208981 */ /* 0x000962000c1e1b00 */
[----:B------:R-:W-:Y:S02]  /*80b0*/  SEL R61, R60, 0x80000000, P4 ;  /* 0x800000003c3d7807 */ /* 0x000fe40002000000 */
[----:B------:R-:W-:Y:S01]  /*80c0*/  SHF.R.U32.HI R62, RZ, UR4, R37 ;  /* 0x00000004ff3e7c19 */ /* 0x000fe20008011625 */
[----:B------:R4:W5:Y:S01]  /*80d0*/  @!P0 LDG.E.64 R34, desc[UR6][R2.64+0xc00] ;  /* 0x000c000602228981 */ /* 0x000962000c1e1b00 */
[----:B------:R-:W-:Y:S02]  /*80e0*/  SHF.R.U32.HI R60, RZ, UR4, R17 ;  /* 0x00000004ff3c7c19 */ /* 0x000fe40008011611 */
[----:B------:R-:W-:Y:S01]  /*80f0*/  SHF.R.U32.HI R64, RZ, UR4, R39 ;  /* 0x00000004ff407c19 */ /* 0x000fe20008011627 */
[----:B------:R4:W5:Y:S01]  /*8100*/  @!P0 LDG.E.64 R42, desc[UR6][R2.64+0xd00] ;  /* 0x000d0006022a8981 */ /* 0x000962000c1e1b00 */
        /* <DEDUP_REMOVED lines=25> */
[----:B------:R4:W5:Y:S01]  /*82a0*/  @!P0 LDG.E.64 R18, desc[UR6][R2.64+0x400] ;  /* 0x0004000602128981 */ /* 0x000962000c1e1b00 */
[----:B------:R-:W-:Y:S05]  /*82b0*/  @!P0 BRA `(.L_x_322) ;  /* 0x0000000000ac8947 */ /* 0x000fea0003800000 */
[----:B------:R-:W-:Y:S02]  /*82c0*/  IMAD R63, R13, 0x1500, RZ ;  /* 0x000015000d3f7824 */ /* 0x000fe400078e02ff */
[----:B------:R-:W-:Y:S02]  /*82d0*/  VIADD R62, R0, 0x20 ;  /* 0x00000020003e7836 */ /* 0x000fe40000000000 */
[----:B------:R-:W-:-:S05]  /*82e0*/  IMAD.IADD R63, R58, 0x1, -R63 ;  /* 0x000000013a3f7824 */ /* 0x000fca00078e0a3f */
[-C--:B------:R-:W-:Y:S01]  /*82f0*/  ISETP.GE.AND P4, PT, R62, R63.reuse, PT ;  /* 0x0000003f3e00720c */ /* 0x080fe20003f86270 */
[C---:B------:R-:W-:Y:S01]  /*8300*/  VIADD R62, R0.reuse, 0x40 ;  /* 0x00000040003e7836 */ /* 0x040fe20000000000 */
[----:B------:R-:W-:-:S04]  /*8310*/  ISETP.GE.AND P3, PT, R0, R63, PT ;  /* 0x0000003f0000720c */ /* 0x000fc80003f66270 */
[----:B------:R-:W-:Y:S01]  /*8320*/  ISETP.GE.AND P5, PT, R62, R63, PT ;  /* 0x0000003f3e00720c */ /* 0x000fe20003fa6270 */
[----:B------:R-:W-:-:S05]  /*8330*/  VIADD R62, R0, 0x60 ;  /* 0x00000060003e7836 */ /* 0x000fca0000000000 */
[-C--:B------:R-:W-:Y:S01]  /*8340*/  ISETP.GE.AND P6, PT, R62, R63.reuse, PT ;  /* 0x0000003f3e00720c */ /* 0x080fe20003fc6270 */
[----:B------:R-:W-:Y:S01]  /*8350*/  VIADD R62, R0, 0x80 ;  /* 0x00000080003e7836 */ /* 0x000fe20000000000 */
[----:B-----5:R0:W5:Y:S04]  /*8360*/  @!P4 LDG.E.64 R6, desc[UR6][R2.64+0x100] ;  /* 0x000100060206c981 */ /* 0x020168000c1e1b00 */
[-C--:B------:R-:W-:Y:S01]  /*8370*/  ISETP.GE.AND P1, PT, R62, R63.reuse, PT ;  /* 0x0000003f3e00720c */ /* 0x080fe20003f26270 */
[----:B------:R-:W-:Y:S01]  /*8380*/  VIADD R62, R0, 0xa0 ;  /* 0x000000a0003e7836 */ /* 0x000fe20000000000 */
[----:B------:R0:W5:Y:S04]  /*8390*/  @!P3 LDG.E.64 R4, desc[UR6][R2.64] ;  /* 0x000000060204b981 */ /* 0x000168000c1e1b00 */
        /* <DEDUP_REMOVED lines=18> */
[----:B------:R-:W-:Y:S01]  /*84c0*/  ISETP.GE.AND P2, PT, R62, R63, PT ;  /* 0x0000003f3e00720c */ /* 0x000fe20003f46270 */
[C---:B------:R-:W-:Y:S01]  /*84d0*/  VIADD R62, R0.reuse, 0x180 ;  /* 0x00000180003e7836 */ /* 0x040fe20000000000 */
[----:B------:R0:W5:Y:S01]  /*84e0*/  @!P5 LDG.E.64 R26, desc[UR6][R2.64+0x800] ;  /* 0x00080006021ad981 */ /* 0x000162000c1e1b00 */
[----:B------:R-:W-:-:S03]  /*84f0*/  VIADD R0, R0, 0x1a0 ;  /* 0x000001a000007836 */ /* 0x000fc60000000000 */
[-C--:B------:R-:W-:Y:S01]  /*8500*/  ISETP.GE.AND P3, PT, R62, R63.reuse, PT ;  /* 0x0000003f3e00720c */ /* 0x080fe20003f66270 */
[----:B------:R0:W5:Y:S01]  /*8510*/  @!P6 LDG.E.64 R28, desc[UR6][R2.64+0x900] ;  /* 0x00090006021ce981 */ /* 0x000162000c1e1b00 */
[----:B------:R-:W-:-:S03]  /*8520*/  ISETP.GE.AND P4, PT, R0, R63, PT ;  /* 0x0000003f0000720c */ /* 0x000fc60003f86270 */
[----:B------:R0:W5:Y:S04]  /*8530*/  @!P1 LDG.E.64 R30, desc[UR6][R2.64+0xa00] ;  /* 0x000a0006021e9981 */ /* 0x000168000c1e1b00 */
[----:B------:R0:W5:Y:S04]  /*8540*/  @!P2 LDG.E.64 R32, desc[UR6][R2.64+0xb00] ;  /* 0x000b00060220a981 */ /* 0x000168000c1e1b00 */
[----:B------:R0:W5:Y:S04]  /*8550*/  @!P3 LDG.E.64 R34, desc[UR6][R2.64+0xc00] ;  /* 0x000c00060222b981 */ /* 0x000168000c1e1b00 */
[----:B------:R0:W5:Y:S02]  /*8560*/  @!P4 LDG.E.64 R42, desc[UR6][R2.64+0xd00] ;  /* 0x000d0006022ac981 */ /* 0x000164000c1e1b00 */
.L_x_322:
[----:B------:R-:W1:Y:S01]  /*8570*/  S2UR UR8, SR_CgaCtaId ;  /* 0x00000000000879c3 */ /* 0x000e620000008800 */
[----:B------:R-:W-:-:S07]  /*8580*/  UMOV UR4, 0x400 ;  /* 0x0000040000047882 */ /* 0x000fce0000000000 */
[----:B------:R-:W-:Y:S08]  /*8590*/  BAR.SYNC.DEFER_BLOCKING 0x0 ;  /* 0x0000000000007b1d */ /* 0x000ff00000010000 */
[----:B------:R-:W2:Y:S01]  /*85a0*/  S2UR UR5, SR_CgaCtaId ;  /* 0x00000000000579c3 */ /* 0x000ea20000008800 */
[----:B-1----:R-:W-:-:S06]  /*85b0*/  ULEA UR8, UR8, UR4, 0x18 ;  /* 0x0000000408087291 */ /* 0x002fcc000f8ec0ff */
[C---:B------:R-:W-:Y:S02]  /*85c0*/  LEA R0, R15.reuse, UR8, 0x2 ;  /* 0x000000080f007c11 */ /* 0x040fe4000f8e10ff */
[----:B0---4-:R-:W-:Y:S01]  /*85d0*/  LEA R3, R12, UR8, 0x2 ;  /* 0x000000080c037c11 */ /* 0x011fe2000f8e10ff */
[----:B--2---:R-:W-:Y:S01]  /*85e0*/  ULEA UR4, UR5, UR4, 0x18 ;  /* 0x0000000405047291 */ /* 0x004fe2000f8ec0ff */
[----:B------:R-:W-:Y:S01]  /*85f0*/  LEA R63, R14, UR8, 0x2 ;  /* 0x000000080e3f7c11 */ /* 0x000fe2000f8e10ff */
[----:B------:R-:W-:Y:S01]  /*8600*/  IMAD R15, R15, 0x4, R0 ;  /* 0x000000040f0f7824 */ /* 0x000fe200078e0200 */
[----:B------:R-:W-:Y:S01]  /*8610*/  LEA R65, R16, UR8, 0x2 ;  /* 0x0000000810417c11 */ /* 0x000fe2000f8e10ff */
[----:B------:R-:W0:Y:S01]  /*8620*/  S2R R0, SR_TID.X ;  /* 0x0000000000007919 */ /* 0x000e220000002100 */
[----:B------:R-:W-:Y:S01]  /*8630*/  LEA R67, R36, UR8, 0x2 ;  /* 0x0000000824437c11 */ /* 0x000fe2000f8e10ff */
[----:B------:R-:W-:Y:S01]  /*8640*/  IMAD R3, R12, 0x4, R3 ;  /* 0x000000040c037824 */ /* 0x000fe200078e0203 */
        /* <DEDUP_REMOVED lines=9> */
[----:B-----5:R0:W-:Y:S01]  /*86e0*/  STS.64 [R3+-0x8], R4 ;  /* 0xfffff80403007388 */ /* 0x0201e20000000a00 */
[----:B------:R-:W-:Y:S01]  /*86f0*/  LEA R75, R46, UR4, 0x2 ;  /* 0x000000042e4b7c11 */ /* 0x000fe2000f8e10ff */
[----:B------:R-:W-:Y:S01]  /*8700*/  IMAD R71, R40, 0x4, R71 ;  /* 0x0000000428477824 */ /* 0x000fe200078e0247 */
[----:B------:R-:W-:Y:S01]  /*8710*/  LEA R77, R48, UR4, 0x2 ;  /* 0x00000004304d7c11 */ /* 0x000fe2000f8e10ff */
[----:B------:R-:W-:Y:S01]  /*8720*/  IMAD R50, R50, 0x4, R2 ;  /* 0x0000000432327824 */ /* 0x000fe200078e0202 */
[----:B------:R1:W-:Y:S01]  /*8730*/  STS.64 [R63+-0x8], R6 ;  /* 0xfffff8063f007388 */ /* 0x0003e20000000a00 */
        /* <DEDUP_REMOVED lines=8> */
[----:B------:R-:W-:-:S02]  /*87c0*/  IMAD R54, R54, 0x4, R2 ;  /* 0x0000000436367824 */ /* 0x000fc400078e0202 */
[----:B------:R-:W-:Y:S01]  /*87d0*/  IMAD R56, R56, 0x4, R12 ;  /* 0x0000000438387824 */ /* 0x000fe200078e020c */
[----:B------:R1:W-:Y:S01]  /*87e0*/  STS.64 [R67+-0x8], R18 ;  /* 0xfffff81243007388 */ /* 0x0003e20000000a00 */
[----:B0-----:R-:W-:-:S03]  /*87f0*/  LEA R3, R0, UR8, 0x2 ;  /* 0x0000000800037c11 */ /* 0x001fc6000f8e10ff */
[----:B------:R1:W-:Y:S04]  /*8800*/  STS.64 [R69+-0x8], R20 ;  /* 0xfffff81445007388 */ /* 0x0003e80000000a00 */
[----:B------:R1:W-:Y:S04]  /*8810*/  STS.64 [R71+-0x8], R22 ;  /* 0xfffff81647007388 */ /* 0x0003e80000000a00 */
[----:B------:R1:W-:Y:S04]  /*8820*/  STS.64 [R73+-0x8], R24 ;  /* 0xfffff81849007388 */ /* 0x0003e80000000a00 */
[----:B------:R1:W-:Y:S04]  /*8830*/  STS.64 [R75+-0x8], R26 ;  /* 0xfffff81a4b007388 */ /* 0x0003e80000000a00 */
[----:B------:R1:W-:Y:S04]  /*8840*/  STS.64 [R77+-0x8], R28 ;  /* 0xfffff81c4d007388 */ /* 0x0003e80000000a00 */
[----:B------:R1:W-:Y:S04]  /*8850*/  STS.64 [R50+-0x8], R30 ;  /* 0xfffff81e32007388 */ /* 0x0003e80000000a00 */
[----:B------:R1:W-:Y:S04]  /*8860*/  STS.64 [R52+-0x8], R32 ;  /* 0xfffff82034007388 */ /* 0x0003e80000000a00 */
[----:B------:R1:W-:Y:S04]  /*8870*/  STS.64 [R54+-0x8], R34 ;  /* 0xfffff82236007388 */ /* 0x0003e80000000a00 */
[----:B------:R1:W-:Y:S01]  /*8880*/  STS.64 [R56+-0x8], R42 ;  /* 0xfffff82a38007388 */ /* 0x0003e20000000a00 */
[----:B------:R-:W-:Y:S06]  /*8890*/  BAR.SYNC.DEFER_BLOCKING 0x0 ;  /* 0x0000000000007b1d */ /* 0x000fec0000010000 */
[----:B------:R-:W-:Y:S05]  /*88a0*/  @P0 BRA `(.L_x_323) ;  /* 0x0000000800040947 */ /* 0x000fea0003800000 */
[----:B-1----:R-:W-:Y:S01]  /*88b0*/  LEA R6, R61, UR4, 0x3 ;  /* 0x000000043d067c11 */ /* 0x002fe2000f8e18ff */
[----:B------:R-:W-:Y:S01]  /*88c0*/  IMAD R2, R0, 0x4, R3 ;  /* 0x0000000400027824 */ /* 0x000fe200078e0203 */
[----:B------:R-:W0:Y:S01]  /*88d0*/  LDCU.64 UR8, c[0x0][0x3b0] ;  /* 0x00007600ff0877ac */ /* 0x000e220008000a00 */
[----:B------:R-:W-:Y:S02]  /*88e0*/  LEA R60, R60, UR4, 0x3 ;  /* 0x000000043c3c7c11 */ /* 0x000fe4000f8e18ff */
[----:B------:R-:W-:Y:S01]  /*88f0*/  LEA R57, R57, UR4, 0x3 ;  /* 0x0000000439397c11 */ /* 0x000fe2000f8e18ff */
[----:B------:R-:W1:Y:S01]  /*8900*/  LDS.64 R6, [R6+0xa800] ;  /* 0x00a8000006067984 */ /* 0x000e620000000a00 */
[----:B------:R-:W-:Y:S02]  /*8910*/  LEA R55, R55, UR4, 0x3 ;  /* 0x0000000437377c11 */ /* 0x000fe4000f8e18ff */
[----:B------:R-:W-:Y:S01]  /*8920*/  LEA R53, R53, UR4, 0x3 ;  /* 0x0000000435357c11 */ /* 0x000fe2000f8e18ff */
[----:B------:R-:W2:Y:S01]  /*8930*/  LDS.64 R4, [R2] ;  /* 0x0000000002047984 */ /* 0x000ea20000000a00 */
        /* <DEDUP_REMOVED lines=9> */
[----:B-1----:R-:W-:-:S05]  /*89d0*/  IADD3 R3, P0, PT, R6, R0, RZ ;  /* 0x0000000006037210 */ /* 0x002fca0007f1e0ff */
[----:B------:R-:W-:Y:S01]  /*89e0*/  IMAD.X R8, RZ, RZ, R7, P0 ;  /* 0x000000ffff087224 */ /* 0x000fe200000e0607 */
[----:B0-----:R-:W-:-:S04]  /*89f0*/  LEA R10, P0, R3, UR8, 0x3 ;  /* 0x00000008030a7c11 */ /* 0x001fc8000f8018ff */
[----:B------:R-:W-:-:S05]  /*8a00*/  LEA.HI.X R11, R3, UR9, R8, 0x3, P0 ;  /* 0x00000009030b7c11 */ /* 0x000fca00080f1c08 */
[----:B--2---:R-:W-:Y:S01]  /*8a10*/  STG.E.64 desc[UR6][R10.64], R4 ;  /* 0x000000040a007986 */ /* 0x004fe2000c101b06 */
[----:B------:R-:W-:-:S03]  /*8a20*/  NOP ;  /* 0x0000000000007918 */ /* 0x000fc60000000000 */
[----:B------:R-:W0:Y:S04]  /*8a30*/  LDS.64 R8, [R60+0xa800] ;  /* 0x00a800003c087984 */ /* 0x000e280000000a00 */
[----:B------:R-:W1:Y:S01]  /*8a40*/  LDS.64 R6, [R2+0xc00] ;  /* 0x000c000002067984 */ /* 0x000e620000000a00 */
[----:B0-----:R-:W-:-:S05]  /*8a50*/  IADD3 R3, P0, PT, R8, R0, RZ ;  /* 0x0000000008037210 */ /* 0x001fca0007f1e0ff */
[----:B------:R-:W-:Y:S01]  /*8a60*/  IMAD.X R8, RZ, RZ, R9, P0 ;  /* 0x000000ffff087224 */ /* 0x000fe200000e0609 */
[----:B------:R-:W-:-:S04]  /*8a70*/  LEA R12, P0, R3, UR8, 0x3 ;  /* 0x00000008030c7c11 */ /* 0x000fc8000f8018ff */
[----:B------:R-:W-:-:S05]  /*8a80*/  LEA.HI.X R13, R3, UR9, R8, 0x3, P0 ;  /* 0x00000009030d7c11 */ /* 0x000fca00080f1c08 */
[----:B-1----:R-:W-:Y:S01]  /*8a90*/  STG.E.64 desc[UR6][R12.64+0xc00], R6 ;  /* 0x000c00060c007986 */ /* 0x002fe2000c101b06 */
        /* <DEDUP_REMOVED lines=96> */
[----:B------:R-:W-:Y:S01]  /*90a0*/  NOP ;  /* 0x0000000000007918 */ /* 0x000fe20000000000 */
[----:B------:R-:W-:Y:S05]  /*90b0*/  EXIT ;  /* 0x000000000000794d */ /* 0x000fea0003800000 */
.L_x_323:
[----:B------:R-:W-:Y:S01]  /*90c0*/  IMAD R13, R13, -0x1500, R58 ;  /* 0xffffeb000d0d7824 */ /* 0x000fe200078e023a */
[----:B------:R-:W-:Y:S01]  /*90d0*/  BSSY.RECONVERGENT B0, `(.L_x_324) ;  /* 0x000001a000007945 */ /* 0x000fe20003800200 */
[C---:B------:R-:W-:Y:S01]  /*90e0*/  VIADD R2, R0.reuse, 0x180 ;  /* 0x0000018000027836 */ /* 0x040fe20000000000 */
[----:B------:R-:W-:Y:S01]  /*90f0*/  LEA R61, R61, UR4, 0x3 ;  /* 0x000000043d3d7c11 */ /* 0x000fe2000f8e18ff */
[C---:B------:R-:W-:Y:S01]  /*9100*/  VIADD R4, R0.reuse, 0x300 ;  /* 0x0000030000047836 */ /* 0x040fe20000000000 */
[CC--:B------:R-:W-:Y:S01]  /*9110*/  ISETP.GE.AND P3, PT, R0.reuse, R13.reuse, PT ;  /* 0x0000000d0000720c */ /* 0x0c0fe20003f66270 */
[----:B-1----:R-:W-:Y:S01]  /*9120*/  VIADD R6, R0, 0x480 ;  /* 0x0000048000067836 */ /* 0x002fe20000000000 */
[-C--:B------:R-:W-:Y:S01]  /*9130*/  ISETP.GE.AND P4, PT, R2, R13.reuse, PT ;  /* 0x0000000d0200720c */ /* 0x080fe20003f86270 */
        /* <DEDUP_REMOVED lines=8> */
[----:B------:R-:W-:Y:S01]  /*91c0*/  ISETP.GE.AND P2, PT, R6, R13, PT ;  /* 0x0000000d0600720c */ /* 0x000fe20003f46270 */
[----:B------:R-:W-:-:S12]  /*91d0*/  @P3 BRA `(.L_x_325) ;  /* 0x0000000000243947 */ /* 0x000fd80003800000 */
[----:B------:R-:W0:Y:S01]  /*91e0*/  LDS.64 R4, [R61+0xa800] ;  /* 0x00a800003d047984 */ /* 0x000e220000000a00 */
[----:B------:R-:W-:Y:S01]  /*91f0*/  IMAD R6, R0, 0x4, R3 ;  /* 0x0000000400067824 */ /* 0x000fe200078e0203 */
[----:B------:R-:W1:Y:S05]  /*9200*/  LDCU.64 UR8, c[0x0][0x3b0] ;  /* 0x00007600ff0877ac */ /* 0x000e6a0008000a00 */
[----:B------:R-:W2:Y:S01]  /*9210*/  LDS.64 R6, [R6] ;  /* 0x0000000006067984 */ /* 0x000ea20000000a00 */
[----:B0-----:R-:W-:-:S05]  /*9220*/  IADD3 R2, P3, PT, R4, R0, RZ ;  /* 0x0000000004027210 */ /* 0x001fca0007f7e0ff */
[----:B------:R-:W-:Y:S01]  /*9230*/  IMAD.X R5, RZ, RZ, R5, P3 ;  /* 0x000000ffff057224 */ /* 0x000fe200018e0605 */
[----:B-1----:R-:W-:-:S04]  /*9240*/  LEA R4, P3, R2, UR8, 0x3 ;  /* 0x0000000802047c11 */ /* 0x002fc8000f8618ff */
[----:B------:R-:W-:-:S05]  /*9250*/  LEA.HI.X R5, R2, UR9, R5, 0x3, P3 ;  /* 0x0000000902057c11 */ /* 0x000fca00098f1c05 */
[----:B--2---:R0:W-:Y:S04]  /*9260*/  STG.E.64 desc[UR6][R4.64], R6 ;  /* 0x0000000604007986 */ /* 0x0041e8000c101b06 */
.L_x_325:
[----:B------:R-:W-:Y:S05]  /*9270*/  BSYNC.RECONVERGENT B0 ;  /* 0x0000000000007941 */ /* 0x000fea0003800200 */
.L_x_324:
[----:B------:R-:W-:Y:S01]  /*9280*/  NOP ;  /* 0x0000000000007918 */ /* 0x000fe20000000000 */
[----:B------:R-:W-:Y:S01]  /*9290*/  BSSY.RECONVERGENT B0, `(.L_x_326) ;  /* 0x000000e000007945 */ /* 0x000fe20003800200 */
[----:B------:R-:W-:Y:S02]  /*92a0*/  ISETP.GE.AND P3, PT, R8, R13, PT ;  /* 0x0000000d0800720c */ /* 0x000fe40003f66270 */
[----:B------:R-:W-:Y:S02]  /*92b0*/  LEA R60, R60, UR4, 0x3 ;  /* 0x000000043c3c7c11 */ /* 0x000fe4000f8e18ff */
[----:B------:R-:W-:Y:S01]  /*92c0*/  LOP3.LUT R8, R0, 0xc00, RZ, 0xfc, !PT ;  /* 0x00000c0000087812 */ /* 0x000fe200078efcff */
[----:B------:R-:W-:Y:S08]  /*92d0*/  @P4 BRA `(.L_x_327) ;  /* 0x0000000000244947 */ /* 0x000ff00003800000 */
[----:B0-----:R-:W0:Y:S01]  /*92e0*/  LDS.64 R4, [R60+0xa800] ;  /* 0x00a800003c047984 */ /* 0x001e220000000a00 */
[----:B------:R-:W-:Y:S01]  /*92f0*/  IMAD R6, R0, 0x4, R3 ;  /* 0x0000000400067824 */ /* 0x000fe200078e0203 */
[----:B------:R-:W1:Y:S05]  /*9300*/  LDCU.64 UR8, c[0x0][0x3b0] ;  /* 0x00007600ff0877ac */ /* 0x000e6a0008000a00 */
[----:B------:R-:W2:Y:S01]  /*9310*/  LDS.64 R6, [R6+0xc00] ;  /* 0x000c000006067984 */ /* 0x000ea20000000a00 */
[----:B0-----:R-:W-:-:S05]  /*9320*/  IADD3 R2, P4, PT, R4, R0, RZ ;  /* 0x0000000004027210 */ /* 0x001fca0007f9e0ff */
[----:B------:R-:W-:Y:S01]  /*9330*/  IMAD.X R5, RZ, RZ, R5, P4 ;  /* 0x000000ffff057224 */ /* 0x000fe200020e0605 */
[----:B-1----:R-:W-:-:S04]  /*9340*/  LEA R4, P4, R2, UR8, 0x3 ;  /* 0x0000000802047c11 */ /* 0x002fc8000f8818ff */
[----:B------:R-:W-:-:S05]  /*9350*/  LEA.HI.X R5, R2, UR9, R5, 0x3, P4 ;  /* 0x0000000902057c11 */ /* 0x000fca000a0f1c05 */
[----:B--2---:R1:W-:Y:S04]  /*9360*/  STG.E.64 desc[UR6][R4.64+0xc00], R6 ;  /* 0x000c000604007986 */ /* 0x0043e8000c101b06 */
.L_x_327:
[----:B------:R-:W-:Y:S05]  /*9370*/  BSYNC.RECONVERGENT B0 ;  /* 0x0000000000007941 */ /* 0x000fea0003800200 */
.L_x_326:
[----:B------:R-:W-:Y:S01]  /*9380*/  NOP ;  /* 0x0000000000007918 */ /* 0x000fe20000000000 */
[----:B------:R-:W-:Y:S01]  /*9390*/  BSSY.RECONVERGENT B0, `(.L_x_328) ;  /* 0x000000e000007945 */ /* 0x000fe20003800200 */
[----:B------:R-:W-:Y:S01]  /*93a0*/  ISETP.GE.AND P4, PT, R8, R13, PT ;  /* 0x0000000d0800720c */ /* 0x000fe20003f86270 */
[----:B------:R-:W-:Y:S01]  /*93b0*/  VIADD R8, R0, 0xd80 ;  /* 0x00000d8000087836 */ /* 0x000fe20000000000 */
[----:B------:R-:W-:Y:S01]  /*93c0*/  LEA R57, R57, UR4, 0x3 ;  /* 0x0000000439397c11 */ /* 0x000fe2000f8e18ff */
[----:B------:R-:W-:Y:S10]  /*93d0*/  @P5 BRA `(.L_x_329) ;  /* 0x0000000000245947 */ /* 0x000ff40003800000 */
[----:B01----:R-:W0:Y:S01]  /*93e0*/  LDS.64 R4, [R57+0xa800] ;  /* 0x00a8000039047984 */ /* 0x003e220000000a00 */
        /* <DEDUP_REMOVED lines=8> */
.L_x_329:
[----:B------:R-:W-:Y:S05]  /*9470*/  BSYNC.RECONVERGENT B0 ;  /* 0x0000000000007941 */ /* 0x000fea0003800200 */
.L_x_328:
[----:B------:R-:W-:Y:S01]  /*9480*/  NOP ;  /* 0x0000000000007918 */ /* 0x000fe20000000000 */
[----:B------:R-:W-:Y:S01]  /*9490*/  BSSY.RECONVERGENT B0, `(.L_x_330) ;  /* 0x000000e000007945 */ /* 0x000fe20003800200 */
[----:B------:R-:W-:Y:S01]  /*94a0*/  ISETP.GE.AND P5, PT, R8, R13, PT ;  /* 0x0000000d0800720c */ /* 0x000fe20003fa6270 */
[----:B------:R-:W-:Y:S01]  /*94b0*/  VIADD R8, R0, 0xf00 ;  /* 0x00000f0000087836 */ /* 0x000fe20000000000 */
[----:B------:R-:W-:Y:S01]  /*94c0*/  LEA R55, R55, UR4, 0x3 ;  /* 0x0000000437377c11 */ /* 0x000fe2000f8e18ff */
[----:B------:R-:W-:Y:S10]  /*94d0*/  @P6 BRA `(.L_x_331) ;  /* 0x0000000000246947 */ /* 0x000ff40003800000 */
[----:B012---:R-:W0:Y:S01]  /*94e0*/  LDS.64 R4, [R55+0xa800] ;  /* 0x00a8000037047984 */ /* 0x007e220000000a00 */
        /* <DEDUP_REMOVED lines=8> */
.L_x_331:
[----:B------:R-:W-:Y:S05]  /*9570*/  BSYNC.RECONVERGENT B0 ;  /* 0x0000000000007941 */ /* 0x000fea0003800200 */
.L_x_330:
[----:B------:R-:W-:Y:S01]  /*9580*/  NOP ;  /* 0x0000000000007918 */ /* 0x000fe20000000000 */
[----:B------:R-:W-:Y:S01]  /*9590*/  BSSY.RECONVERGENT B0, `(.L_x_332) ;  /* 0x000000e000007945 */ /* 0x000fe20003800200 */
[----:B------:R-:W-:Y:S01]  /*95a0*/  ISETP.GE.AND P6, PT, R8, R13, PT ;  /* 0x0000000d0800720c */ /* 0x000fe20003fc6270 */
[----:B------:R-:W-:Y:S01]  /*95b0*/  VIADD R8, R0, 0x1080 ;  /* 0x0000108000087836 */ /* 0x000fe20000000000 */
[----:B------:R-:W-:Y:S01]  /*95c0*/  LEA R53, R53, UR4, 0x3 ;  /* 0x0000000435357c11 */ /* 0x000fe2000f8e18ff */
[----:B------:R-:W-:Y:S10]  /*95d0*/  @P0 BRA `(.L_x_333) ;  /* 0x0000000000240947 */ /* 0x000ff40003800000 */
[----:B0123--:R-:W0:Y:S01]  /*95e0*/  LDS.64 R4, [R53+0xa800] ;  /* 0x00a8000035047984 */ /* 0x00fe220000000a00 */
        /* <DEDUP_REMOVED lines=8> */
.L_x_333:
[----:B------:R-:W-:Y:S05]  /*9670*/  BSYNC.RECONVERGENT B0 ;  /* 0x0000000000007941 */ /* 0x000fea0003800200 */
.L_x_332:
[----:B------:R-:W-:Y:S01]  /*9680*/  NOP ;  /* 0x0000000000007918 */ /* 0x000fe20000000000 */
[----:B------:R-:W-:Y:S01]  /*9690*/  BSSY.RECONVERGENT B0, `(.L_x_334) ;  /* 0x000000e000007945 */ /* 0x000fe20003800200 */
[----:B------:R-:W-:Y:S01]  /*96a0*/  ISETP.GE.AND P0, PT, R8, R13, PT ;  /* 0x0000000d0800720c */ /* 0x000fe20003f06270 */
[----:B------:R-:W-:Y:S01]  /*96b0*/  VIADD R8, R0, 0x1200 ;  /* 0x0000120000087836 */ /* 0x000fe20000000000 */
[----:B------:R-:W-:Y:S01]  /*96c0*/  LEA R51, R51, UR4, 0x3 ;  /* 0x0000000433337c11 */ /* 0x000fe2000f8e18ff */
[----:B------:R-:W-:Y:S10]  /*96d0*/  @P1 BRA `(.L_x_335) ;  /* 0x0000000000241947 */ /* 0x000ff40003800000 */
[----:B01234-:R-:W0:Y:S01]  /*96e0*/  LDS.64 R4, [R51+0xa800] ;  /* 0x00a8000033047984 */ /* 0x01fe220000000a00 */
        /* <DEDUP_REMOVED lines=8> */
.L_x_335:
[----:B------:R-:W-:Y:S05]  /*9770*/  BSYNC.RECONVERGENT B0 ;  /* 0x0000000000007941 */ /* 0x000fea0003800200 */
.L_x_334:
        /* <DEDUP_REMOVED lines=15> */
.L_x_337:
[----:B------:R-:W-:Y:S05]  /*9870*/  BSYNC.RECONVERGENT B0 ;  /* 0x0000000000007941 */ /* 0x000fea0003800200 */
.L_x_336:
[----:B------:R-:W-:Y:S01]  /*9880*/  NOP ;  /* 0x0000000000007918 */ /* 0x000fe20000000000 */
[----:B------:R-:W-:Y:S01]  /*9890*/  BSSY.RECONVERGENT B0, `(.L_x_338) ;  /* 0x000000d000007945 */ /* 0x000fe20003800200 */
[----:B------:R-:W-:Y:S02]  /*98a0*/  ISETP.GE.AND P2, PT, R8, R13, PT ;  /* 0x0000000d0800720c */ /* 0x000fe40003f46270 */
        /* <DEDUP_REMOVED lines=11> */
.L_x_339:
[----:B------:R-:W-:Y:S05]  /*9960*/  BSYNC.RECONVERGENT B0 ;  /* 0x0000000000007941 */ /* 0x000fea0003800200 */
.L_x_338:
[----:B------:R-:W-:Y:S01]  /*9970*/  NOP ;  /* 0x0000000000007918 */ /* 0x000fe20000000000 */
[----:B------:R-:W-:Y:S01]  /*9980*/  BSSY.RECONVERGENT B0, `(.L_x_340) ;  /* 0x000000c000007945 */ /* 0x000fe20003800200 */
[----:B------:R-:W-:-:S03]  /*9990*/  LEA R45, R45, UR4, 0x3 ;  /* 0x000000042d2d7c11 */ /* 0x000fc6000f8e18ff */
[----:B------:R-:W-:Y:S05]  /*99a0*/  @P4 BRA `(.L_x_341) ;  /* 0x0000000000244947 */ /* 0x000fea0003800000 */
        /* <DEDUP_REMOVED lines=9> */
.L_x_341:
[----:B------:R-:W-:Y:S05]  /*9a40*/  BSYNC.RECONVERGENT B0 ;  /* 0x0000000000007941 */ /* 0x000fea0003800200 */
.L_x_340:
        /* <DEDUP_REMOVED lines=13> */
.L_x_343:
[----:B------:R-:W-:Y:S05]  /*9b20*/  BSYNC.RECONVERGENT B0 ;  /* 0x0000000000007941 */ /* 0x000fea0003800200 */
.L_x_342:
        /* <DEDUP_REMOVED lines=13> */
.L_x_345:
[----:B------:R-:W-:Y:S05]  /*9c00*/  BSYNC.RECONVERGENT B0 ;  /* 0x0000000000007941 */ /* 0x000fea0003800200 */
.L_x_344:
        /* <DEDUP_REMOVED lines=13> */
.L_x_347:
[----:B------:R-:W-:Y:S05]  /*9ce0*/  BSYNC.RECONVERGENT B0 ;  /* 0x0000000000007941 */ /* 0x000fea0003800200 */
.L_x_346:
[----:B------:R-:W-:Y:S01]  /*9cf0*/  NOP ;  /* 0x0000000000007918 */ /* 0x000fe20000000000 */
[----:B------:R-:W-:Y:S01]  /*9d00*/  BSSY.RECONVERGENT B0, `(.L_x_348) ;  /* 0x000000d000007945 */ /* 0x000fe20003800200 */
[----:B------:R-:W-:Y:S02]  /*9d10*/  LEA R59, R59, UR4, 0x3 ;  /* 0x000000043b3b7c11 */ /* 0x000fe4000f8e18ff */
[----:B------:R-:W-:Y:S01]  /*9d20*/  LEA R17, R17, UR4, 0x3 ;  /* 0x0000000411117c11 */ /* 0x000fe2000f8e18ff */
[----:B------:R-:W-:Y:S06]  /*9d30*/  @P1 BRA `(.L_x_349) ;  /* 0x0000000000241947 */ /* 0x000fec0003800000 */
        /* <DEDUP_REMOVED lines=9> */
.L_x_349:
[----:B------:R-:W-:Y:S05]  /*9dd0*/  BSYNC.RECONVERGENT B0 ;  /* 0x0000000000007941 */ /* 0x000fea0003800200 */
.L_x_348:
[----:B------:R-:W-:Y:S01]  /*9de0*/  NOP ;  /* 0x0000000000007918 */ /* 0x000fe20000000000 */
[----:B01234-:R-:W0:Y:S01]  /*9df0*/  LDS.64 R4, [R17+0xa800] ;  /* 0x00a8000011047984 */ /* 0x01fe220000000a00 */
[----:B------:R-:W-:Y:S01]  /*9e00*/  @!P2 IMAD R3, R0, 0x4, R3 ;  /* 0x000000040003a824 */ /* 0x000fe200078e0203 */
[----:B------:R-:W1:Y:S05]  /*9e10*/  @!P2 LDC.64 R6, c[0x0][0x3b0] ;  /* 0x0000ec00ff06ab82 */ /* 0x000e6a0000000a00 */
[----:B------:R-:W2:Y:S01]  /*9e20*/  @!P2 LDS.64 R2, [R3+0x9c00] ;  /* 0x009c00000302a984 */ /* 0x000ea20000000a00 */
[----:B0-----:R-:W-:-:S05]  /*9e30*/  IADD3 R0, P0, PT, R4, R0, RZ ;  /* 0x0000000004007210 */ /* 0x001fca0007f1e0ff */
[----:B------:R-:W-:Y:S01]  /*9e40*/  IMAD.X R5, RZ, RZ, R5, P0 ;  /* 0x000000ffff057224 */ /* 0x000fe200000e0605 */
[----:B-1----:R-:W-:-:S04]  /*9e50*/  @!P2 LEA R4, P0, R0, R6, 0x3 ;  /* 0x000000060004a211 */ /* 0x002fc800078018ff */
[----:B------:R-:W-:-:S05]  /*9e60*/  @!P2 LEA.HI.X R5, R0, R7, R5, 0x3, P0 ;  /* 0x000000070005a211 */ /* 0x000fca00000f1c05 */
[----:B--2---:R-:W-:Y:S01]  /*9e70*/  @!P2 STG.E.64 desc[UR6][R4.64+0x9c00], R2 ;  /* 0x009c00020400a986 */ /* 0x004fe2000c101b06 */
[----:B------:R-:W-:Y:S01]  /*9e80*/  NOP ;  /* 0x0000000000007918 */ /* 0x000fe20000000000 */
[----:B------:R-:W-:Y:S05]  /*9e90*/  EXIT ;  /* 0x000000000000794d */ /* 0x000fea0003800000 */
.L_x_253:
[----:B------:R-:W-:Y:S02]  /*9ea0*/  IMAD.MOV.U32 R58, RZ, RZ, R50 ;  /* 0x000000ffff3a7224 */ /* 0x000fe400078e0032 */
[----:B------:R-:W-:Y:S02]  /*9eb0*/  IMAD.MOV.U32 R60, RZ, RZ, 0x1 ;  /* 0x00000001ff3c7424 */ /* 0x000fe400078e00ff */
[----:B------:R-:W-:Y:S02]  /*9ec0*/  IMAD.MOV.U32 R64, RZ, RZ, RZ ;  /* 0x000000ffff407224 */ /* 0x000fe400078e00ff */
[----:B------:R-:W-:-:S07]  /*9ed0*/  IMAD.MOV.U32 R56, RZ, RZ, -0x1 ;  /* 0xffffffffff387424 */ /* 0x000fce00078e00ff */
[----:B------:R-:W-:Y:S05]  /*9ee0*/  WARPSYNC.COLLECTIVE R56, `(.L_x_350) ;  /* 0x0000000038087348 */ /* 0x000fea0003c00000 */
[----:B------:R0:W1:Y:S02]  /*9ef0*/  SHFL.UP P0, R77, R58, R60, R64 ;  /* 0x0400003c3a4d7389 */ /* 0x0000640000000040 */
[----:B01----:R-:W-:Y:S05]  /*9f00*/  ENDCOLLECTIVE ;  /* 0x000000000000791b */ /* 0x003fea0003800000 */
.L_x_350:
[----:B------:R-:W-:Y:S02]  /*9f10*/  IMAD.MOV.U32 R60, RZ, RZ, 0x2 ;  /* 0x00000002ff3c7424 */ /* 0x000fe400078e00ff */
[----:B------:R-:W-:-:S04]  /*9f20*/  IMAD.MOV.U32 R73, RZ, RZ, R77 ;  /* 0x000000ffff497224 */ /* 0x000fc800078e004d */
[----:B------:R-:W-:-:S04]  /*9f30*/  @P0 IMAD.IADD R73, R50, 0x1, R73 ;  /* 0x0000000132490824 */ /* 0x000fc800078e0249 */
[----:B------:R-:W-:-:S07]  /*9f40*/  IMAD.MOV.U32 R58, RZ, RZ, R73 ;  /* 0x000000ffff3a7224 */ /* 0x000fce00078e0049 */
[----:B------:R-:W-:Y:S05]  /*9f50*/  WARPSYNC.COLLECTIVE R56, `(.L_x_351) ;  /* 0x0000000038087348 */ /* 0x000fea0003c00000 */
[----:B------:R0:W1:Y:S02]  /*9f60*/  SHFL.UP P0, R77, R58, R60, R64 ;  /* 0x0400003c3a4d7389 */ /* 0x0000640000000040 */
[----:B01----:R-:W-:Y:S05]  /*9f70*/  ENDCOLLECTIVE ;  /* 0x000000000000791b */ /* 0x003fea0003800000 */
.L_x_351:
[----:B------:R-:W-:Y:S02]  /*9f80*/  IMAD.MOV.U32 R60, RZ, RZ, 0x4 ;  /* 0x00000004ff3c7424 */ /* 0x000fe400078e00ff */
[----:B------:R-:W-:-:S04]  /*9f90*/  IMAD.MOV.U32 R52, RZ, RZ, R77 ;  /* 0x000000ffff347224 */ /* 0x000fc800078e004d */
[----:B------:R-:W-:-:S04]  /*9fa0*/  @P0 IMAD.IADD R52, R73, 0x1, R52 ;  /* 0x0000000149340824 */ /* 0x000fc800078e0234 */
[----:B------:R-:W-:-:S07]  /*9fb0*/  IMAD.MOV.U32 R58, RZ, RZ, R52 ;  /* 0x000000ffff3a7224 */ /* 0x000fce00078e0034 */
[----:B------:R-:W-:Y:S05]  /*9fc0*/  WARPSYNC.COLLECTIVE R56, `(.L_x_352) ;  /* 0x0000000038087348 */ /* 0x000fea0003c00000 */
[----:B------:R0:W1:Y:S02]  /*9fd0*/  SHFL.UP P0, R77, R58, R60, R64 ;  /* 0x0400003c3a4d7389 */ /* 0x0000640000000040 */
[----:B01----:R-:W-:Y:S05]  /*9fe0*/  ENDCOLLECTIVE ;  /* 0x000000000000791b */ /* 0x003fea0003800000 */
.L_x_352:
[----:B------:R-:W-:Y:S02]  /*9ff0*/  IMAD.MOV.U32 R60, RZ, RZ, 0x8 ;  /* 0x00000008ff3c7424 */ /* 0x000fe400078e00ff */
[----:B------:R-:W-:-:S04]  /*a000*/  IMAD.MOV.U32 R75, RZ, RZ, R77 ;  /* 0x000000ffff4b7224 */ /* 0x000fc800078e004d */
[----:B------:R-:W-:-:S04]  /*a010*/  @P0 IMAD.IADD R75, R52, 0x1, R75 ;  /* 0x00000001344b0824 */ /* 0x000fc800078e024b */
[----:B------:R-:W-:-:S07]  /*a020*/  IMAD.MOV.U32 R58, RZ, RZ, R75 ;  /* 0x000000ffff3a7224 */ /* 0x000fce00078e004b */
[----:B------:R-:W-:Y:S05]  /*a030*/  WARPSYNC.COLLECTIVE R56, `(.L_x_353) ;  /* 0x0000000038087348 */ /* 0x000fea0003c00000 */
[----:B------:R0:W1:Y:S02]  /*a040*/  SHFL.UP P0, R77, R58, R60, R64 ;  /* 0x0400003c3a4d7389 */ /* 0x0000640000000040 */
[----:B01----:R-:W-:Y:S05]  /*a050*/  ENDCOLLECTIVE ;  /* 0x000000000000791b */ /* 0x003fea0003800000 */
.L_x_353:
[----:B------:R-:W-:Y:S02]  /*a060*/  IMAD.MOV.U32 R60, RZ, RZ, 0x10 ;  /* 0x00000010ff3c7424 */ /* 0x000fe400078e00ff */
[----:B------:R-:W-:-:S04]  /*a070*/  IMAD.MOV.U32 R54, RZ, RZ, R77 ;  /* 0x000000ffff367224 */ /* 0x000fc800078e004d */
[----:B------:R-:W-:-:S04]  /*a080*/  @P0 IMAD.IADD R54, R75, 0x1, R54 ;  /* 0x000000014b360824 */ /* 0x000fc800078e0236 */
[----:B------:R-:W-:-:S07]  /*a090*/  IMAD.MOV.U32 R58, RZ, RZ, R54 ;  /* 0x000000ffff3a7224 */ /* 0x000fce00078e0036 */
[----:B------:R-:W-:Y:S05]  /*a0a0*/  WARPSYNC.COLLECTIVE R56, `(.L_x_354) ;  /* 0x0000000038087348 */ /* 0x000fea0003c00000 */
[----:B------:R0:W1:Y:S02]  /*a0b0*/  SHFL.UP P0, R77, R58, R60, R64 ;  /* 0x0400003c3a4d7389 */ /* 0x0000640000000040 */
[----:B01----:R-:W-:Y:S05]  /*a0c0*/  ENDCOLLECTIVE ;  /* 0x000000000000791b */ /* 0x003fea0003800000 */
.L_x_354:
[----:B------:R-:W-:Y:S05]  /*a0d0*/  BRA `(.L_x_355) ;  /* 0xffffff8c00047947 */ /* 0x000fea000383ffff */
.L_x_356:
        /* <DEDUP_REMOVED lines=10> */
.L_x_553:


//--------------------- .text._ZN3cub18CUB_300001_SM_10006detail10radix_sort33DeviceRadixSortExclusiveSumKernelINS1_5radix10policy_hubIfmyE10Policy1000EyEEvPT0_ --------------------------
	.section	.text._ZN3cub18CUB_300001_SM_10006detail10radix_sort33DeviceRadixSortExclusiveSumKernelINS1_5radix10policy_hubIfmyE10Policy1000EyEEvPT0_,"ax",@progbits
	.align	128
        .global         _ZN3cub18CUB_300001_SM_10006detail10radix_sort33DeviceRadixSortExclusiveSumKernelINS1_5radix10policy_hubIfmyE10Policy1000EyEEvPT0_
        .type           _ZN3cub18CUB_300001_SM_10006detail10radix_sort33DeviceRadixSortExclusiveSumKernelINS1_5radix10policy_hubIfmyE10Policy1000EyEEvPT0_,@function
        .size           _ZN3cub18CUB_300001_SM_10006detail10radix_sort33DeviceRadixSortExclusiveSumKernelINS1_5radix10policy_hubIfmyE10Policy1000EyEEvPT0_,(.L_x_554 - _ZN3cub18CUB_300001_SM_10006detail10radix_sort33DeviceRadixSortExclusiveSumKernelINS1_5radix10policy_hubIfmyE10Policy1000EyEEvPT0_)
        .other          _ZN3cub18CUB_300001_SM_10006detail10radix_sort33DeviceRadixSortExclusiveSumKernelINS1_5radix10policy_hubIfmyE10Policy1000EyEEvPT0_,@"STO_CUDA_ENTRY STV_DEFAULT"
_ZN3cub18CUB_300001_SM_10006detail10radix_sort33DeviceRadixSortExclusiveSumKernelINS1_5radix10policy_hubIfmyE10Policy1000EyEEvPT0_:
.text._ZN3cub18CUB_300001_SM_10006detail10radix_sort33DeviceRadixSortExclusiveSumKernelINS1_5radix10policy_hubIfmyE10Policy1000EyEEvPT0_:
        /* <DEDUP_REMOVED lines=63> */
.L_x_369:
        /* <DEDUP_REMOVED lines=28> */
.L_x_357:
[----:B------:R-:W-:Y:S05]  /*05b0*/  WARPSYNC.ALL ;  /* 0x0000000000007948 */ /* 0x000fea0003800000 */
[----:B------:R-:W-:Y:S06]  /*05c0*/  BAR.SYNC.DEFER_BLOCKING 0x0 ;  /* 0x0000000000007b1d */ /* 0x000fec0000010000 */
[----:B------:R-:W-:Y:S05]  /*05d0*/  @P1 EXIT ;  /* 0x000000000000194d */ /* 0x000fea0003800000 */
[----:B01----:R-:W0:Y:S04]  /*05e0*/  LDS.64 R2, [R0+0x10] ;  /* 0x0000100000027984 */ /* 0x003e280000000a00 */
[----:B0-----:R-:W-:Y:S01]  /*05f0*/  STG.E.64 desc[UR4][R16.64], R2 ;  /* 0x0000000210007986 */ /* 0x001fe2000c101b04 */
[----:B------:R-:W-:Y:S05]  /*0600*/  EXIT ;  /* 0x000000000000794d */ /* 0x000fea0003800000 */
.L_x_358:
[----:B------:R-:W-:Y:S02]  /*0610*/  IMAD.MOV.U32 R24, RZ, RZ, R20 ;  /* 0x000000ffff187224 */ /* 0x000fe400078e0014 */
[----:B------:R-:W-:Y:S02]  /*0620*/  IMAD.MOV.U32 R23, RZ, RZ, 0x1 ;  /* 0x00000001ff177424 */ /* 0x000fe400078e00ff */
[----:B------:R-:W-:Y:S02]  /*0630*/  IMAD.MOV.U32 R22, RZ, RZ, RZ ;  /* 0x000000ffff167224 */ /* 0x000fe400078e00ff */
[----:B------:R-:W-:-:S07]  /*0640*/  IMAD.MOV.U32 R21, RZ, RZ, -0x1 ;  /* 0xffffffffff157424 */ /* 0x000fce00078e00ff */
[----:B------:R-:W-:Y:S05]  /*0650*/  WARPSYNC.COLLECTIVE R21, `(.L_x_359) ;  /* 0x0000000015087348 */ /* 0x000fea0003c00000 */
[----:B------:R0:W1:Y:S02]  /*0660*/  SHFL.UP P0, R25, R24, R23, R22 ;  /* 0x0400001718197389 */ /* 0x0000640000000016 */
[----:B01----:R-:W-:Y:S05]  /*0670*/  ENDCOLLECTIVE ;  /* 0x000000000000791b */ /* 0x003fea0003800000 */
.L_x_359:
[----:B------:R-:W-:Y:S02]  /*0680*/  IMAD.MOV.U32 R24, RZ, RZ, R19 ;  /* 0x000000ffff187224 */ /* 0x000fe400078e0013 */
[----:B------:R-:W-:-:S07]  /*0690*/  IMAD.MOV.U32 R27, RZ, RZ, R25 ;  /* 0x000000ffff1b7224 */ /* 0x000fce00078e0019 */
[----:B------:R-:W-:Y:S05]  /*06a0*/  WARPSYNC.COLLECTIVE R21, `(.L_x_360) ;  /* 0x0000000015087348 */ /* 0x000fea0003c00000 */
[----:B------:R0:W1:Y:S02]  /*06b0*/  SHFL.UP P0, R25, R24, R23, R22 ;  /* 0x0400001718197389 */ /* 0x0000640000000016 */
[----:B01----:R-:W-:Y:S05]  /*06c0*/  ENDCOLLECTIVE ;  /* 0x000000000000791b */ /* 0x003fea0003800000 */
.L_x_360:
        /* <DEDUP_REMOVED lines=9> */
.L_x_361:
[----:B------:R-:W-:Y:S02]  /*0760*/  IMAD.MOV.U32 R24, RZ, RZ, R26 ;  /* 0x000000ffff187224 */ /* 0x000fe400078e001a */
[----:B------:R-:W-:-:S07]  /*0770*/  IMAD.MOV.U32 R28, RZ, RZ, R25 ;  /* 0x000000ffff1c7224 */ /* 0x000fce00078e0019 */
[----:B------:R-:W-:Y:S05]  /*0780*/  WARPSYNC.COLLECTIVE R21, `(.L_x_362) ;  /* 0x0000000015087348 */ /* 0x000fea0003c00000 */
[----:B------:R0:W1:Y:S02]  /*0790*/  SHFL.UP P0, R25, R24, R23, R22 ;  /* 0x0400001718197389 */ /* 0x0000640000000016 */
[----:B01----:R-:W-:Y:S05]  /*07a0*/  ENDCOLLECTIVE ;  /* 0x000000000000791b */ /* 0x003fea0003800000 */
.L_x_362:
        /* <DEDUP_REMOVED lines=9> */
.L_x_363:
[----:B------:R-:W-:Y:S02]  /*0840*/  IMAD.MOV.U32 R24, RZ, RZ, R29 ;  /* 0x000000ffff187224 */ /* 0x000fe400078e001d */
[----:B------:R-:W-:-:S07]  /*0850*/  IMAD.MOV.U32 R27, RZ, RZ, R25 ;  /* 0x000000ffff1b7224 */ /* 0x000fce00078e0019 */
[----:B------:R-:W-:Y:S05]  /*0860*/  WARPSYNC.COLLECTIVE R21, `(.L_x_364) ;  /* 0x0000000015087348 */ /* 0x000fea0003c00000 */
[----:B------:R0:W1:Y:S02]  /*0870*/  SHFL.UP P0, R25, R24, R23, R22 ;  /* 0x0400001718197389 */ /* 0x0000640000000016 */
[----:B01----:R-:W-:Y:S05]  /*0880*/  ENDCOLLECTIVE ;  /* 0x000000000000791b */ /* 0x003fea0003800000 */
.L_x_364:
        /* <DEDUP_REMOVED lines=9> */
.L_x_365:
[----:B------:R-:W-:Y:S02]  /*0920*/  IMAD.MOV.U32 R24, RZ, RZ, R29 ;  /* 0x000000ffff187224 */ /* 0x000fe400078e001d */
[----:B------:R-:W-:-:S07]  /*0930*/  IMAD.MOV.U32 R27, RZ, RZ, R25 ;  /* 0x000000ffff1b7224 */ /* 0x000fce00078e0019 */
[----:B------:R-:W-:Y:S05]  /*0940*/  WARPSYNC.COLLECTIVE R21, `(.L_x_366) ;  /* 0x0000000015087348 */ /* 0x000fea0003c00000 */
[----:B------:R0:W1:Y:S02]  /*0950*/  SHFL.UP P0, R25, R24, R23, R22 ;  /* 0x0400001718197389 */ /* 0x0000640000000016 */
[----:B01----:R-:W-:Y:S05]  /*0960*/  ENDCOLLECTIVE ;  /* 0x000000000000791b */ /* 0x003fea0003800000 */
.L_x_366:
        /* <DEDUP_REMOVED lines=9> */
.L_x_367:
[----:B------:R-:W-:Y:S02]  /*0a00*/  IMAD.MOV.U32 R24, RZ, RZ, R26 ;  /* 0x000000ffff187224 */ /* 0x000fe400078e001a */
[----:B------:R-:W-:-:S07]  /*0a10*/  IMAD.MOV.U32 R28, RZ, RZ, R25 ;  /* 0x000000ffff1c7224 */ /* 0x000fce00078e0019 */
[----:B------:R-:W-:Y:S05]  /*0a20*/  WARPSYNC.COLLECTIVE R21, `(.L_x_368) ;  /* 0x0000000015087348 */ /* 0x000fea0003c00000 */
[----:B------:R0:W1:Y:S02]  /*0a30*/  SHFL.UP P0, R25, R24, R23, R22 ;  /* 0x0400001718197389 */ /* 0x0000640000000016 */
[----:B01----:R-:W-:Y:S05]  /*0a40*/  ENDCOLLECTIVE ;  /* 0x000000000000791b */ /* 0x003fea0003800000 */
.L_x_368:
[----:B------:R-:W-:Y:S05]  /*0a50*/  BRA `(.L_x_369) ;  /* 0xfffffff800647947 */ /* 0x000fea000383ffff */
.L_x_370:
        /* <DEDUP_REMOVED lines=10> */
.L_x_554:


//--------------------- .text._ZN3cub18CUB_300001_SM_10006detail10radix_sort30DeviceRadixSortHistogramKernelINS1_5radix10policy_hubIfmyE10Policy1000ELNS0_9SortOrderE0EfyNS1_21identity_decomposer_tEEEvPT2_PKT1_SA_iiT3_ --------------------------
	.section	.text._ZN3cub18CUB_300001_SM_10006detail10radix_sort30DeviceRadixSortHistogramKernelINS1_5radix10policy_hubIfmyE10Policy1000ELNS0_9SortOrderE0EfyNS1_21identity_decomposer_tEEEvPT2_PKT1_SA_iiT3_,"ax",@progbits
	.align	128
        .global         _ZN3cub18CUB_300001_SM_10006detail10radix_sort30DeviceRadixSortHistogramKernelINS1_5radix10policy_hubIfmyE10Policy1000ELNS0_9SortOrderE0EfyNS1_21identity_decomposer_tEEEvPT2_PKT1_SA_iiT3_
        .type           _ZN3cub18CUB_300001_SM_10006detail10radix_sort30DeviceRadixSortHistogramKernelINS1_5radix10policy_hubIfmyE10Policy1000ELNS0_9SortOrderE0EfyNS1_21identity_decomposer_tEEEvPT2_PKT1_SA_iiT3_,@function
        .size           _ZN3cub18CUB_300001_SM_10006detail10radix_sort30DeviceRadixSortHistogramKernelINS1_5radix10policy_hubIfmyE10Policy1000ELNS0_9SortOrderE0EfyNS1_21identity_decomposer_tEEEvPT2_PKT1_SA_iiT3_,(.L_x_555 - _ZN3cub18CUB_300001_SM_10006detail10radix_sort30DeviceRadixSortHistogramKernelINS1_5radix10policy_hubIfmyE10Policy1000ELNS0_9SortOrderE0EfyNS1_21identity_decomposer_tEEEvPT2_PKT1_SA_iiT3_)
        .other          _ZN3cub18CUB_300001_SM_10006detail10radix_sort30DeviceRadixSortHistogramKernelINS1_5radix10policy_hubIfmyE10Policy1000ELNS0_9SortOrderE0EfyNS1_21identity_decomposer_tEEEvPT2_PKT1_SA_iiT3_,@"STO_CUDA_ENTRY STV_DEFAULT"
_ZN3cub18CUB_300001_SM_10006detail10radix_sort30DeviceRadixSortHistogramKernelINS1_5radix10policy_hubIfmyE10Policy1000ELNS0_9SortOrderE0EfyNS1_21identity_decomposer_tEEEvPT2_PKT1_SA_iiT3_:
.text._ZN3cub18CUB_300001_SM_10006detail10radix_sort30DeviceRadixSortHistogramKernelINS1_5radix10policy_hubIfmyE10Policy1000ELNS0_9SortOrderE0EfyNS1_21identity_decomposer_tEEEvPT2_PKT1_SA_iiT3_:
        /* <DEDUP_REMOVED lines=38> */
.L_x_454:
        /* <DEDUP_REMOVED lines=13> */
.L_x_374:
        /* <DEDUP_REMOVED lines=21> */
.L_x_373:
        /* <DEDUP_REMOVED lines=19> */
.L_x_376:
        /* <DEDUP_REMOVED lines=18> */
.L_x_375:
[----:B------:R-:W-:-:S13]  /*06d0*/  ISETP.GT.U32.AND P2, PT, R0, 0x7f, PT ;  /* 0x0000007f0000780c */ /* 0x000fda0003f44070 */
[----:B------:R-:W-:Y:S05]  /*06e0*/  @P2 BRA `(.L_x_372) ;  /* 0x0000000000e02947 */ /* 0x000fea0003800000 */
[----:B--23--:R-:W-:Y:S01]  /*06f0*/  IMAD.MOV.U32 R2, RZ, RZ, RZ ;  /* 0x000000ffff027224 */ /* 0x00cfe200078e00ff */
[----:B------:R-:W-:Y:S06]  /*0700*/  @!P1 BRA `(.L_x_377) ;  /* 0x0000000000589947 */ /* 0x000fec0003800000 */
[----:B------:R-:W-:-:S07]  /*0710*/  IMAD.MOV.U32 R2, RZ, RZ, RZ ;  /* 0x000000ffff027224 */ /* 0x000fce00078e00ff */
.L_x_378:
        /* <DEDUP_REMOVED lines=21> */
.L_x_377:
        /* <DEDUP_REMOVED lines=14> */
.L_x_379:
        /* <DEDUP_REMOVED lines=18> */
.L_x_372:
[----:B------:R-:W-:Y:S05]  /*0a70*/  BSYNC.RECONVERGENT B0 ;  /* 0x0000000000007941 */ /* 0x000fea0003800200 */
.L_x_371:
        /* <DEDUP_REMOVED lines=16> */
.L_x_385:
        /* <DEDUP_REMOVED lines=36> */
.L_x_381:
        /* <DEDUP_REMOVED lines=67> */
.L_x_382:
        /* <DEDUP_REMOVED lines=89> */
.L_x_384:
        /* <DEDUP_REMOVED lines=72> */
.L_x_383:
[----:B------:R-:W-:Y:S05]  /*1c00*/  BRA.U !UP0, `(.L_x_385) ;  /* 0xffffffed08dc7547 */ /* 0x000fea000b83ffff */
.L_x_380:
        /* <DEDUP_REMOVED lines=13> */
.L_x_405:
        /* <DEDUP_REMOVED lines=16> */
.L_x_390:
[----:B------:R-:W-:Y:S05]  /*1de0*/  BSYNC.RECONVERGENT B1 ;  /* 0x0000000000017941 */ /* 0x000fea0003800200 */
.L_x_389:
        /* <DEDUP_REMOVED lines=15> */
.L_x_392:
[----:B------:R-:W-:Y:S05]  /*1ee0*/  BSYNC.RECONVERGENT B1 ;  /* 0x0000000000017941 */ /* 0x000fea0003800200 */
.L_x_391:
[----:B------:R-:W-:Y:S04]  /*1ef0*/  BSSY.RECONVERGENT B1, `(.L_x_393) ;  /* 0x0000007000017945 */ /* 0x000fe80003800200 */
[----:B------:R-:W-:Y:S05]  /*1f00*/  @!P0 BRA `(.L_x_394) ;  /* 0x0000000000148947 */ /* 0x000fea0003800000 */
[----:B01----:R-:W-:Y:S02]  /*1f10*/  IMAD R17, R3, 0x100, R0 ;  /* 0x0000010003117824 */ /* 0x003fe400078e0200 */
[----:B------:R-:W-:Y:S02]  /*1f20*/  IMAD.MOV.U32 R23, RZ, RZ, RZ ;  /* 0x000000ffff177224 */ /* 0x000fe400078e00ff */
[----:B------:R-:W-:-:S04]  /*1f30*/  VIADD R17, R17, 0x200 ;  /* 0x0000020011117836 */ /* 0x000fc80000000000 */
[----:B------:R-:W-:-:S05]  /*1f40*/  IMAD.WIDE.U32 R16, R17, 0x8, R4 ;  /* 0x0000000811107825 */ /* 0x000fca00078e0004 */
[----:B------:R2:W-:Y:S02]  /*1f50*/  REDG.E.ADD.64.STRONG.GPU desc[UR20][R16.64], R22 ;  /* 0x000000161000798e */ /* 0x0005e4000c12e514 */
.L_x_394:
[----:B------:R-:W-:Y:S05]  /*1f60*/  BSYNC.RECONVERGENT B1 ;  /* 0x0000000000017941 */ /* 0x000fea0003800200 */
.L_x_393:
[----:B------:R-:W-:Y:S04]  /*1f70*/  BSSY.RECONVERGENT B1, `(.L_x_395) ;  /* 0x0000007000017945 */ /* 0x000fe80003800200 */
[----:B------:R-:W-:Y:S05]  /*1f80*/  @!P1 BRA `(.L_x_396) ;  /* 0x0000000000149947 */ /* 0x000fea0003800000 */
[----:B012---:R-:W-:Y:S02]  /*1f90*/  IMAD R17, R3, 0x100, R0 ;  /* 0x0000010003117824 */ /* 0x007fe400078e0200 */
[----:B------:R-:W-:Y:S02]  /*1fa0*/  IMAD.MOV.U32 R15, RZ, RZ, RZ ;  /* 0x000000ffff0f7224 */ /* 0x000fe400078e00ff */
[----:B------:R-:W-:-:S04]  /*1fb0*/  VIADD R17, R17, 0x300 ;  /* 0x0000030011117836 */ /* 0x000fc80000000000 */
[----:B------:R-:W-:-:S05]  /*1fc0*/  IMAD.WIDE.U32 R16, R17, 0x8, R4 ;  /* 0x0000000811107825 */ /* 0x000fca00078e0004 */
[----:B------:R3:W-:Y:S02]  /*1fd0*/  REDG.E.ADD.64.STRONG.GPU desc[UR20][R16.64], R14 ;  /* 0x0000000e1000798e */ /* 0x0007e4000c12e514 */
.L_x_396:
[----:B------:R-:W-:Y:S05]  /*1fe0*/  BSYNC.RECONVERGENT B1 ;  /* 0x0000000000017941 */ /* 0x000fea0003800200 */
.L_x_395:
[----:B------:R-:W-:Y:S04]  /*1ff0*/  BSSY.RECONVERGENT B1, `(.L_x_397) ;  /* 0x0000007000017945 */ /* 0x000fe80003800200 */
[----:B------:R-:W-:Y:S05]  /*2000*/  @!P2 BRA `(.L_x_398) ;  /* 0x000000000014a947 */ /* 0x000fea0003800000 */
[----:B---3--:R-:W-:Y:S02]  /*2010*/  IMAD R15, R3, 0x100, R0 ;  /* 0x00000100030f7824 */ /* 0x008fe400078e0200 */
[----:B------:R-:W-:Y:S02]  /*2020*/  IMAD.MOV.U32 R13, RZ, RZ, RZ ;  /* 0x000000ffff0d7224 */ /* 0x000fe400078e00ff */
[----:B------:R-:W-:-:S04]  /*2030*/  VIADD R15, R15, 0x400 ;  /* 0x000004000f0f7836 */ /* 0x000fc80000000000 */
[----:B------:R-:W-:-:S05]  /*2040*/  IMAD.WIDE.U32 R14, R15, 0x8, R4 ;  /* 0x000000080f0e7825 */ /* 0x000fca00078e0004 */
[----:B------:R4:W-:Y:S02]  /*2050*/  REDG.E.ADD.64.STRONG.GPU desc[UR20][R14.64], R12 ;  /* 0x0000000c0e00798e */ /* 0x0009e4000c12e514 */
.L_x_398:
[----:B------:R-:W-:Y:S05]  /*2060*/  BSYNC.RECONVERGENT B1 ;  /* 0x0000000000017941 */ /* 0x000fea0003800200 */
.L_x_397:
[----:B------:R-:W-:Y:S04]  /*2070*/  BSSY.RECONVERGENT B1, `(.L_x_399) ;  /* 0x0000007000017945 */ /* 0x000fe80003800200 */
[----:B------:R-:W-:Y:S05]  /*2080*/  @!P3 BRA `(.L_x_400) ;  /* 0x000000000014b947 */ /* 0x000fea0003800000 */
[----:B----4-:R-:W-:Y:S02]  /*2090*/  IMAD R13, R3, 0x100, R0 ;  /* 0x00000100030d7824 */ /* 0x010fe400078e0200 */
[----:B------:R-:W-:Y:S02]  /*20a0*/  IMAD.MOV.U32 R7, RZ, RZ, RZ ;  /* 0x000000ffff077224 */ /* 0x000fe400078e00ff */
[----:B------:R-:W-:-:S04]  /*20b0*/  VIADD R13, R13, 0x500 ;  /* 0x000005000d0d7836 */ /* 0x000fc80000000000 */
[----:B------:R-:W-:-:S05]  /*20c0*/  IMAD.WIDE.U32 R12, R13, 0x8, R4 ;  /* 0x000000080d0c7825 */ /* 0x000fca00078e0004 */
[----:B------:R4:W-:Y:S02]  /*20d0*/  REDG.E.ADD.64.STRONG.GPU desc[UR20][R12.64], R6 ;  /* 0x000000060c00798e */ /* 0x0009e4000c12e514 */
.L_x_400:
[----:B------:R-:W-:Y:S05]  /*20e0*/  BSYNC.RECONVERGENT B1 ;  /* 0x0000000000017941 */ /* 0x000fea0003800200 */
.L_x_399:
[----:B------:R-:W-:Y:S04]  /*20f0*/  BSSY.RECONVERGENT B1, `(.L_x_401) ;  /* 0x0000007000017945 */ /* 0x000fe80003800200 */
[----:B------:R-:W-:Y:S05]  /*2100*/  @!P4 BRA `(.L_x_402) ;  /* 0x000000000014c947 */ /* 0x000fea0003800000 */
[----:B----4-:R-:W-:Y:S02]  /*2110*/  IMAD R7, R3, 0x100, R0 ;  /* 0x0000010003077824 */ /* 0x010fe400078e0200 */
[----:B------:R-:W-:Y:S02]  /*2120*/  IMAD.MOV.U32 R9, RZ, RZ, RZ ;  /* 0x000000ffff097224 */ /* 0x000fe400078e00ff */
[----:B------:R-:W-:-:S04]  /*2130*/  VIADD R7, R7, 0x600 ;  /* 0x0000060007077836 */ /* 0x000fc80000000000 */
[----:B------:R-:W-:-:S05]  /*2140*/  IMAD.WIDE.U32 R6, R7, 0x8, R4 ;  /* 0x0000000807067825 */ /* 0x000fca00078e0004 */
[----:B------:R4:W-:Y:S02]  /*2150*/  REDG.E.ADD.64.STRONG.GPU desc[UR20][R6.64], R8 ;  /* 0x000000080600798e */ /* 0x0009e4000c12e514 */
.L_x_402:
[----:B------:R-:W-:Y:S05]  /*2160*/  BSYNC.RECONVERGENT B1 ;  /* 0x0000000000017941 */ /* 0x000fea0003800200 */
.L_x_401:
[----:B------:R-:W-:Y:S04]  /*2170*/  BSSY.RECONVERGENT B1, `(.L_x_403) ;  /* 0x0000007000017945 */ /* 0x000fe80003800200 */
[----:B------:R-:W-:Y:S05]  /*2180*/  @!P5 BRA `(.L_x_404) ;  /* 0x000000000014d947 */ /* 0x000fea0003800000 */
[----:B----4-:R-:W-:Y:S02]  /*2190*/  IMAD R7, R3, 0x100, R0 ;  /* 0x0000010003077824 */ /* 0x010fe400078e0200 */
[----:B------:R-:W-:Y:S02]  /*21a0*/  IMAD.MOV.U32 R11, RZ, RZ, RZ ;  /* 0x000000ffff0b7224 */ /* 0x000fe400078e00ff */
[----:B------:R-:W-:-:S04]  /*21b0*/  VIADD R7, R7, 0x700 ;  /* 0x0000070007077836 */ /* 0x000fc80000000000 */
[----:B------:R-:W-:-:S05]  /*21c0*/  IMAD.WIDE.U32 R6, R7, 0x8, R4 ;  /* 0x0000000807067825 */ /* 0x000fca00078e0004 */
[----:B------:R4:W-:Y:S02]  /*21d0*/  REDG.E.ADD.64.STRONG.GPU desc[UR20][R6.64], R10 ;  /* 0x0000000a0600798e */ /* 0x0009e4000c12e514 */
.L_x_404:
[----:B------:R-:W-:Y:S05]  /*21e0*/  BSYNC.RECONVERGENT B1 ;  /* 0x0000000000017941 */ /* 0x000fea0003800200 */
.L_x_403:
[----:B------:R-:W-:-:S05]  /*21f0*/  VIADD R3, R3, 0x8 ;  /* 0x0000000803037836 */ /* 0x000fca0000000000 */
[----:B------:R-:W-:-:S13]  /*2200*/  ISETP.NE.AND P0, PT, R3, UR27, PT ;  /* 0x0000001b03007c0c */ /* 0x000fda000bf05270 */
[----:B------:R-:W-:Y:S05]  /*2210*/  @P0 BRA `(.L_x_405) ;  /* 0xfffffff800b00947 */ /* 0x000fea000383ffff */
[----:B------:R-:W-:-:S07]  /*2220*/  IMAD.U32 R5, RZ, RZ, UR27 ;  /* 0x0000001bff057e24 */ /* 0x000fce000f8e00ff */
.L_x_388:
        /* <DEDUP_REMOVED lines=24> */
.L_x_409:
[----:B------:R-:W-:Y:S05]  /*23b0*/  BSYNC.RECONVERGENT B1 ;  /* 0x0000000000017941 */ /* 0x000fea0003800200 */
.L_x_408:
        /* <DEDUP_REMOVED lines=9> */
.L_x_411:
[----:B------:R-:W-:Y:S05]  /*2450*/  BSYNC.RECONVERGENT B1 ;  /* 0x0000000000017941 */ /* 0x000fea0003800200 */
.L_x_410:
        /* <DEDUP_REMOVED lines=8> */
.L_x_413:
[----:B------:R-:W-:Y:S05]  /*24e0*/  BSYNC.RECONVERGENT B1 ;  /* 0x0000000000017941 */ /* 0x000fea0003800200 */
.L_x_412:
        /* <DEDUP_REMOVED lines=9> */
.L_x_415:
[----:B------:R-:W-:Y:S05]  /*2580*/  BSYNC.RECONVERGENT B1 ;  /* 0x0000000000017941 */ /* 0x000fea0003800200 */
.L_x_414:
[----:B------:R-:W-:-:S07]  /*2590*/  VIADD R5, R5, 0x4 ;  /* 0x0000000405057836 */ /* 0x000fce0000000000 */
.L_x_407:
        /* <DEDUP_REMOVED lines=18> */
.L_x_419:
[----:B------:R-:W-:Y:S05]  /*26c0*/  BSYNC.RECONVERGENT B2 ;  /* 0x0000000000027941 */ /* 0x000fea0003800200 */
.L_x_418:
        /* <DEDUP_REMOVED lines=9> */
.L_x_421:
[----:B------:R-:W-:Y:S05]  /*2760*/  BSYNC.RECONVERGENT B2 ;  /* 0x0000000000027941 */ /* 0x000fea0003800200 */
.L_x_420:
[----:B------:R-:W-:-:S07]  /*2770*/  VIADD R5, R5, 0x2 ;  /* 0x0000000205057836 */ /* 0x000fce0000000000 */
.L_x_417:
        /* <DEDUP_REMOVED lines=12> */
.L_x_416:
[----:B------:R-:W-:Y:S05]  /*2840*/  BSYNC.RECONVERGENT B1 ;  /* 0x0000000000017941 */ /* 0x000fea0003800200 */
.L_x_406:
[----:B------:R-:W-:-:S13]  /*2850*/  ISETP.GT.U32.AND P0, PT, R0, 0x7f, PT ;  /* 0x0000007f0000780c */ /* 0x000fda0003f04070 */
[----:B------:R-:W-:Y:S05]  /*2860*/  @P0 BRA `(.L_x_387) ;  /* 0x00000008008c0947 */ /* 0x000fea0003800000 */
[----:B------:R-:W-:Y:S01]  /*2870*/  UISETP.GE.U32.AND UP0, UPT, UR22, 0x7, UPT ;  /* 0x000000071600788c */ /* 0x000fe2000bf06070 */
[----:B0-----:R-:W-:-:S08]  /*2880*/  IMAD.MOV.U32 R5, RZ, RZ, RZ ;  /* 0x000000ffff057224 */ /* 0x001fd000078e00ff */
[----:B------:R-:W-:Y:S05]  /*2890*/  BRA.U !UP0, `(.L_x_422) ;  /* 0x0000000508147547 */ /* 0x000fea000b800000 */
[----:B-1----:R-:W0:Y:S01]  /*28a0*/  LDC.64 R4, c[0x0][0x380] ;  /* 0x0000e000ff047b82 */ /* 0x002e220000000a00 */
[----:B------:R-:W-:-:S07]  /*28b0*/  IMAD.MOV.U32 R9, RZ, RZ, RZ ;  /* 0x000000ffff097224 */ /* 0x000fce00078e00ff */
.L_x_439:
        /* <DEDUP_REMOVED lines=18> */
.L_x_424:
[----:B------:R-:W-:Y:S05]  /*29e0*/  BSYNC.RECONVERGENT B1 ;  /* 0x0000000000017941 */ /* 0x000fea0003800200 */
.L_x_423:
[----:B------:R-:W-:Y:S04]  /*29f0*/  BSSY.RECONVERGENT B1, `(.L_x_425) ;  /* 0x0000005000017945 */ /* 0x000fe80003800200 */
[----:B------:R-:W-:Y:S05]  /*2a00*/  @!P1 BRA `(.L_x_426) ;  /* 0x00000000000c9947 */ /* 0x000fea0003800000 */
[----:B0-----:R-:W-:Y:S02]  /*2a10*/  IMAD.MOV.U32 R14, RZ, RZ, R13 ;  /* 0x000000ffff0e7224 */ /* 0x001fe400078e000d */
[----:B------:R-:W-:-:S05]  /*2a20*/  IMAD.MOV.U32 R15, RZ, RZ, RZ ;  /* 0x000000ffff0f7224 */ /* 0x000fca00078e00ff */
[----:B------:R1:W-:Y:S02]  /*2a30*/  REDG.E.ADD.64.STRONG.GPU desc[UR20][R6.64+0xc00], R14 ;  /* 0x000c000e0600798e */ /* 0x0003e4000c12e514 */
.L_x_426:
[----:B------:R-:W-:Y:S05]  /*2a40*/  BSYNC.RECONVERGENT B1 ;  /* 0x0000000000017941 */ /* 0x000fea0003800200 */
.L_x_425:
        /* <DEDUP_REMOVED lines=12> */
.L_x_428:
[----:B------:R-:W-:Y:S05]  /*2b10*/  BSYNC.RECONVERGENT B1 ;  /* 0x0000000000017941 */ /* 0x000fea0003800200 */
.L_x_427:
[----:B------:R-:W-:Y:S04]  /*2b20*/  BSSY.RECONVERGENT B1, `(.L_x_429) ;  /* 0x0000005000017945 */ /* 0x000fe80003800200 */
[----:B------:R-:W-:Y:S05]  /*2b30*/  @!P1 BRA `(.L_x_430) ;  /* 0x00000000000c9947 */ /* 0x000fea0003800000 */
[----:B012---:R-:W-:Y:S02]  /*2b40*/  IMAD.MOV.U32 R14, RZ, RZ, R18 ;  /* 0x000000ffff0e7224 */ /* 0x007fe400078e0012 */
[----:B------:R-:W-:-:S05]  /*2b50*/  IMAD.MOV.U32 R15, RZ, RZ, RZ ;  /* 0x000000ffff0f7224 */ /* 0x000fca00078e00ff */
[----:B------:R3:W-:Y:S02]  /*2b60*/  REDG.E.ADD.64.STRONG.GPU desc[UR20][R6.64+0x1c00], R14 ;  /* 0x001c000e0600798e */ /* 0x0007e4000c12e514 */
.L_x_430:
[----:B------:R-:W-:Y:S05]  /*2b70*/  BSYNC.RECONVERGENT B1 ;  /* 0x0000000000017941 */ /* 0x000fea0003800200 */
.L_x_429:
[----:B------:R-:W-:Y:S04]  /*2b80*/  BSSY.RECONVERGENT B1, `(.L_x_431) ;  /* 0x0000005000017945 */ /* 0x000fe80003800200 */
[----:B------:R-:W-:Y:S05]  /*2b90*/  @!P2 BRA `(.L_x_432) ;  /* 0x00000000000ca947 */ /* 0x000fea0003800000 */
[----:B0123--:R-:W-:Y:S02]  /*2ba0*/  IMAD.MOV.U32 R14, RZ, RZ, R19 ;  /* 0x000000ffff0e7224 */ /* 0x00ffe400078e0013 */
[----:B------:R-:W-:-:S05]  /*2bb0*/  IMAD.MOV.U32 R15, RZ, RZ, RZ ;  /* 0x000000ffff0f7224 */ /* 0x000fca00078e00ff */
[----:B------:R4:W-:Y:S02]  /*2bc0*/  REDG.E.ADD.64.STRONG.GPU desc[UR20][R6.64+0x2400], R14 ;  /* 0x0024000e0600798e */ /* 0x0009e4000c12e514 */
.L_x_432:
[----:B------:R-:W-:Y:S05]  /*2bd0*/  BSYNC.RECONVERGENT B1 ;  /* 0x0000000000017941 */ /* 0x000fea0003800200 */
.L_x_431:
[----:B------:R-:W-:Y:S04]  /*2be0*/  BSSY.RECONVERGENT B1, `(.L_x_433) ;  /* 0x0000004000017945 */ /* 0x000fe80003800200 */
[----:B------:R-:W-:Y:S05]  /*2bf0*/  @!P3 BRA `(.L_x_434) ;  /* 0x000000000008b947 */ /* 0x000fea0003800000 */
[----:B------:R-:W-:-:S05]  /*2c00*/  IMAD.MOV.U32 R17, RZ, RZ, RZ ;  /* 0x000000ffff117224 */ /* 0x000fca00078e00ff */
[----:B------:R0:W-:Y:S02]  /*2c10*/  REDG.E.ADD.64.STRONG.GPU desc[UR20][R6.64+0x2c00], R16 ;  /* 0x002c00100600798e */ /* 0x0001e4000c12e514 */
.L_x_434:
[----:B------:R-:W-:Y:S05]  /*2c20*/  BSYNC.RECONVERGENT B1 ;  /* 0x0000000000017941 */ /* 0x000fea0003800200 */
.L_x_433:
[----:B------:R-:W-:Y:S04]  /*2c30*/  BSSY.RECONVERGENT B1, `(.L_x_435) ;  /* 0x0000004000017945 */ /* 0x000fe80003800200 */
[----:B------:R-:W-:Y:S05]  /*2c40*/  @!P4 BRA `(.L_x_436) ;  /* 0x000000000008c947 */ /* 0x000fea0003800000 */
[----:B------:R-:W-:-:S05]  /*2c50*/  IMAD.MOV.U32 R13, RZ, RZ, RZ ;  /* 0x000000ffff0d7224 */ /* 0x000fca00078e00ff */
[----:B------:R0:W-:Y:S02]  /*2c60*/  REDG.E.ADD.64.STRONG.GPU desc[UR20][R6.64+0x3400], R12 ;  /* 0x0034000c0600798e */ /* 0x0001e4000c12e514 */
.L_x_436:
[----:B------:R-:W-:Y:S05]  /*2c70*/  BSYNC.RECONVERGENT B1 ;  /* 0x0000000000017941 */ /* 0x000fea0003800200 */
.L_x_435:
[----:B------:R-:W-:Y:S04]  /*2c80*/  BSSY.RECONVERGENT B1, `(.L_x_437) ;  /* 0x0000004000017945 */ /* 0x000fe80003800200 */
[----:B------:R-:W-:Y:S05]  /*2c90*/  @!P5 BRA `(.L_x_438) ;  /* 0x000000000008d947 */ /* 0x000fea0003800000 */
[----:B------:R-:W-:-:S05]  /*2ca0*/  IMAD.MOV.U32 R11, RZ, RZ, RZ ;  /* 0x000000ffff0b7224 */ /* 0x000fca00078e00ff */
[----:B------:R0:W-:Y:S02]  /*2cb0*/  REDG.E.ADD.64.STRONG.GPU desc[UR20][R6.64+0x3c00], R10 ;  /* 0x003c000a0600798e */ /* 0x0001e4000c12e514 */
.L_x_438:
[----:B------:R-:W-:Y:S05]  /*2cc0*/  BSYNC.RECONVERGENT B1 ;  /* 0x0000000000017941 */ /* 0x000fea0003800200 */
.L_x_437:
[----:B------:R-:W-:Y:S05]  /*2cd0*/  @P0 BRA `(.L_x_439) ;  /* 0xfffffff800f80947 */ /* 0x000fea000383ffff */
[----:B------:R-:W-:-:S07]  /*2ce0*/  IMAD.U32 R5, RZ, RZ, UR27 ;  /* 0x0000001bff057e24 */ /* 0x000fce000f8e00ff */
.L_x_422:
        /* <DEDUP_REMOVED lines=20> */
.L_x_442:
[----:B------:R-:W-:Y:S05]  /*2e30*/  BSYNC.RECONVERGENT B1 ;  /* 0x0000000000017941 */ /* 0x000fea0003800200 */
.L_x_441:
        /* <DEDUP_REMOVED lines=9> */
.L_x_444:
[----:B------:R-:W-:Y:S05]  /*2ed0*/  BSYNC.RECONVERGENT B1 ;  /* 0x0000000000017941 */ /* 0x000fea0003800200 */
.L_x_443:
        /* <DEDUP_REMOVED lines=8> */
.L_x_446:
[----:B------:R-:W-:Y:S05]  /*2f60*/  BSYNC.RECONVERGENT B1 ;  /* 0x0000000000017941 */ /* 0x000fea0003800200 */
.L_x_445:
        /* <DEDUP_REMOVED lines=9> */
.L_x_448:
[----:B------:R-:W-:Y:S05]  /*3000*/  BSYNC.RECONVERGENT B1 ;  /* 0x0000000000017941 */ /* 0x000fea0003800200 */
.L_x_447:
[----:B------:R-:W-:-:S07]  /*3010*/  VIADD R5, R5, 0x4 ;  /* 0x0000000405057836 */ /* 0x000fce0000000000 */
.L_x_440:
        /* <DEDUP_REMOVED lines=17> */
.L_x_451:
[----:B------:R-:W-:Y:S05]  /*3130*/  BSYNC.RECONVERGENT B1 ;  /* 0x0000000000017941 */ /* 0x000fea0003800200 */
.L_x_450:
        /* <DEDUP_REMOVED lines=9> */
.L_x_453:
[----:B------:R-:W-:Y:S05]  /*31d0*/  BSYNC.RECONVERGENT B1 ;  /* 0x0000000000017941 */ /* 0x000fea0003800200 */
.L_x_452:
[----:B------:R-:W-:-:S07]  /*31e0*/  VIADD R5, R5, 0x2 ;  /* 0x0000000205057836 */ /* 0x000fce0000000000 */
.L_x_449:
        /* <DEDUP_REMOVED lines=11> */
.L_x_387:
[----:B------:R-:W-:Y:S05]  /*32a0*/  BSYNC.RECONVERGENT B0 ;  /* 0x0000000000007941 */ /* 0x000fea0003800200 */
.L_x_386:
[----:B------:R-:W-:Y:S01]  /*32b0*/  BAR.SYNC.DEFER_BLOCKING 0x0 ;  /* 0x0000000000007b1d */ /* 0x000fe20000010000 */
[----:B------:R-:W-:-:S04]  /*32c0*/  UIADD3 UR6, UP0, UPT, UR6, 0x1, URZ ;  /* 0x0000000106067890 */ /* 0x000fc8000ff1e0ff */
[----:B------:R-:W-:Y:S02]  /*32d0*/  UIADD3.X UR7, UPT, UPT, URZ, UR7, URZ, UP0, !UPT ;  /* 0x00000007ff077290 */ /* 0x000fe400087fe4ff */
[----:B------:R-:W-:-:S04]  /*32e0*/  UISETP.NE.U32.AND UP0, UPT, UR6, UR11, UPT ;  /* 0x0000000b0600728c */ /* 0x000fc8000bf05070 */
[----:B------:R-:W-:-:S09]  /*32f0*/  UISETP.NE.AND.EX UP0, UPT, UR7, UR12, UPT, UP0 ;  /* 0x0000000c0700728c */ /* 0x000fd2000bf05300 */
[----:B------:R-:W-:Y:S05]  /*3300*/  BRA.U UP0, `(.L_x_454) ;  /* 0xffffffcd00d47547 */ /* 0x000fea000b83ffff */
[----:B------:R-:W-:Y:S05]  /*3310*/  EXIT ;  /* 0x000000000000794d */ /* 0x000fea0003800000 */
.L_x_455:
        /* <DEDUP_REMOVED lines=14> */
.L_x_555:


//--------------------- .text._ZN3cub18CUB_300001_SM_10006detail10radix_sort31DeviceRadixSortSingleTileKernelINS1_5radix10policy_hubIfmyE10Policy1000ELNS0_9SortOrderE0EfmyNS1_21identity_decomposer_tEEEvPKT1_PSA_PKT2_PSE_T3_iiT4_ --------------------------
	.section	.text._ZN3cub18CUB_300001_SM_10006detail10radix_sort31DeviceRadixSortSingleTileKernelINS1_5radix10policy_hubIfmyE10Policy1000ELNS0_9SortOrderE0EfmyNS1_21identity_decomposer_tEEEvPKT1_PSA_PKT2_PSE_T3_iiT4_,"ax",@progbits
	.align	128
        .global         _ZN3cub18CUB_300001_SM_10006detail10radix_sort31DeviceRadixSortSingleTileKernelINS1_5radix10policy_hubIfmyE10Policy1000ELNS0_9SortOrderE0EfmyNS1_21identity_decomposer_tEEEvPKT1_PSA_PKT2_PSE_T3_iiT4_
        .type           _ZN3cub18CUB_300001_SM_10006detail10radix_sort31DeviceRadixSortSingleTileKernelINS1_5radix10policy_hubIfmyE10Policy1000ELNS0_9SortOrderE0EfmyNS1_21identity_decomposer_tEEEvPKT1_PSA_PKT2_PSE_T3_iiT4_,@function
        .size           _ZN3cub18CUB_300001_SM_10006detail10radix_sort31DeviceRadixSortSingleTileKernelINS1_5radix10policy_hubIfmyE10Policy1000ELNS0_9SortOrderE0EfmyNS1_21identity_decomposer_tEEEvPKT1_PSA_PKT2_PSE_T3_iiT4_,(.L_x_556 - _ZN3cub18CUB_300001_SM_10006detail10radix_sort31DeviceRadixSortSingleTileKernelINS1_5radix10policy_hubIfmyE10Policy1000ELNS0_9SortOrderE0EfmyNS1_21identity_decomposer_tEEEvPKT1_PSA_PKT2_PSE_T3_iiT4_)
        .other          _ZN3cub18CUB_300001_SM_10006detail10radix_sort31DeviceRadixSortSingleTileKernelINS1_5radix10policy_hubIfmyE10Policy1000ELNS0_9SortOrderE0EfmyNS1_21identity_decomposer_tEEEvPKT1_PSA_PKT2_PSE_T3_iiT4_,@"STO_CUDA_ENTRY STV_DEFAULT"
_ZN3cub18CUB_300001_SM_10006detail10radix_sort31DeviceRadixSortSingleTileKernelINS1_5radix10policy_hubIfmyE10Policy1000ELNS0_9SortOrderE0EfmyNS1_21identity_decomposer_tEEEvPKT1_PSA_PKT2_PSE_T3_iiT4_:
.text._ZN3cub18CUB_300001_SM_10006detail10radix_sort31DeviceRadixSortSingleTileKernelINS1_5radix10policy_hubIfmyE10Policy1000ELNS0_9SortOrderE0EfmyNS1_21identity_decomposer_tEEEvPKT1_PSA_PKT2_PSE_T3_iiT4_:
[----:B------:R-:W-:Y:S01]  /*0000*/  LDC R1, c[0x0][0x37c] ;  /* 0x0000df00ff017b82 */ /* 0x000fe20000000800 */
[----:B------:R-:W0:Y:S01]  /*0010*/  S2R R0, SR_TID.X ;  /* 0x0000000000007919 */ /* 0x000e220000002100 */
[----:B------:R-:W1:Y:S06]  /*0020*/  LDCU UR4, c[0x0][0x3a0] ;  /* 0x00007400ff0477ac */ /* 0x000e6c0008000800 */
[----:B------:R-:W2:Y:S01]  /*0030*/  LDC.64 R4, c[0x0][0x380] ;  /* 0x0000e000ff047b82 */ /* 0x000ea20000000a00 */
[----:B------:R-:W-:Y:S01]  /*0040*/  IMAD.MOV.U32 R28, RZ, RZ, 0x7fffffff ;  /* 0x7fffffffff1c7424 */ /* 0x000fe200078e00ff */
[----:B------:R-:W3:Y:S01]  /*0050*/  LDCU.64 UR10, c[0x0][0x358] ;  /* 0x00006b00ff0a77ac */ /* 0x000ee20008000a00 */
[----:B------:R-:W-:-:S02]  /*0060*/  IMAD.MOV.U32 R29, RZ, RZ, 0x7fffffff ;  /* 0x7fffffffff1d7424 */ /* 0x000fc400078e00ff */
[----:B------:R-:W-:Y:S02]  /*0070*/  IMAD.MOV.U32 R30, RZ, RZ, 0x7fffffff ;  /* 0x7fffffffff1e7424 */ /* 0x000fe400078e00ff */
[----:B------:R-:W-:Y:S02]  /*0080*/  IMAD.MOV.U32 R31, RZ, RZ, 0x7fffffff ;  /* 0x7fffffffff1f7424 */ /* 0x000fe400078e00ff */
[----:B------:R-:W-:Y:S02]  /*0090*/  IMAD.MOV.U32 R32, RZ, RZ, 0x7fffffff ;  /* 0x7fffffffff207424 */ /* 0x000fe400078e00ff */
[----:B------:R-:W-:Y:S02]  /*00a0*/  IMAD.MOV.U32 R33, RZ, RZ, 0x7fffffff ;  /* 0x7fffffffff217424 */ /* 0x000fe400078e00ff */
[----:B------:R-:W-:Y:S02]  /*00b0*/  IMAD.MOV.U32 R34, RZ, RZ, 0x7fffffff ;  /* 0x7fffffffff227424 */ /* 0x000fe400078e00ff */
[----:B------:R-:W-:-:S02]  /*00c0*/  IMAD.MOV.U32 R36, RZ, RZ, 0x7fffffff ;  /* 0x7fffffffff247424 */ /* 0x000fc400078e00ff */
[----:B------:R-:W-:Y:S01]  /*00d0*/  IMAD.MOV.U32 R38, RZ, RZ, 0x7fffffff ;  /* 0x7fffffffff267424 */ /* 0x000fe200078e00ff */
[----:B------:R-:W4:Y:S01]  /*00e0*/  S2UR UR5, SR_CgaCtaId ;  /* 0x00000000000579c3 */ /* 0x000f220000008800 */
[----:B------:R-:W3:Y:S01]  /*00f0*/  S2R R93, SR_LANEID ;  /* 0x00000000005d7919 */ /* 0x000ee20000000000 */
[----:B------:R-:W4:Y:S01]  /*0100*/  LDCU.64 UR6, c[0x0][0x3a8] ;  /* 0x00007500ff0677ac */ /* 0x000f220008000a00 */
[----:B------:R-:W2:Y:S01]  /*0110*/  LDCU UR9, c[0x0][0x3ac] ;  /* 0x00007580ff0977ac */ /* 0x000ea20008000800 */
[----:B0-----:R-:W-:-:S04]  /*0120*/  IMAD R9, R0, 0x9, RZ ;  /* 0x0000000900097824 */ /* 0x001fc800078e02ff */
[C---:B------:R-:W-:Y:S01]  /*0130*/  VIADD R6, R9.reuse, 0x1 ;  /* 0x0000000109067836 */ /* 0x040fe20000000000 */
[C---:B-1----:R-:W-:Y:S01]  /*0140*/  ISETP.GE.AND P6, PT, R9.reuse, UR4, PT ;  /* 0x0000000409007c0c */ /* 0x042fe2000bfc6270 */
[C---:B------:R-:W-:Y:S02]  /*0150*/  VIADD R7, R9.reuse, 0x2 ;  /* 0x0000000209077836 */ /* 0x040fe40000000000 */
[C---:B------:R-:W-:Y:S01]  /*0160*/  VIADD R8, R9.reuse, 0x3 ;  /* 0x0000000309087836 */ /* 0x040fe20000000000 */
[----:B------:R-:W-:Y:S01]  /*0170*/  ISETP.GE.AND P5, PT, R6, UR4, PT ;  /* 0x0000000406007c0c */ /* 0x000fe2000bfa6270 */
[----:B------:R-:W-:Y:S01]  /*0180*/  VIADD R6, R9, 0x4 ;  /* 0x0000000409067836 */ /* 0x000fe20000000000 */
[----:B------:R-:W-:Y:S01]  /*0190*/  ISETP.GE.AND P0, PT, R7, UR4, PT ;  /* 0x0000000407007c0c */ /* 0x000fe2000bf06270 */
[C---:B------:R-:W-:Y:S01]  /*01a0*/  VIADD R7, R9.reuse, 0x5 ;  /* 0x0000000509077836 */ /* 0x040fe20000000000 */
[----:B------:R-:W-:Y:S01]  /*01b0*/  ISETP.GE.AND P1, PT, R8, UR4, PT ;  /* 0x0000000408007c0c */ /* 0x000fe2000bf26270 */
[C---:B------:R-:W-:Y:S01]  /*01c0*/  VIADD R10, R9.reuse, 0x6 ;  /* 0x00000006090a7836 */ /* 0x040fe20000000000 */
[----:B------:R-:W-:Y:S01]  /*01d0*/  ISETP.GE.AND P2, PT, R6, UR4, PT ;  /* 0x0000000406007c0c */ /* 0x000fe2000bf46270 */
[----:B--2---:R-:W-:Y:S01]  /*01e0*/  IMAD.WIDE.U32 R4, R9, 0x4, R4 ;  /* 0x0000000409047825 */ /* 0x004fe200078e0004 */
[----:B------:R-:W-:-:S02]  /*01f0*/  ISETP.GE.AND P3, PT, R7, UR4, PT ;  /* 0x0000000407007c0c */ /* 0x000fc4000bf66270 */
[----:B------:R-:W-:Y:S01]  /*0200*/  ISETP.GE.AND P4, PT, R10, UR4, PT ;  /* 0x000000040a007c0c */ /* 0x000fe2000bf86270 */
[C---:B------:R-:W-:Y:S01]  /*0210*/  VIADD R35, R9.reuse, 0x7 ;  /* 0x0000000709237836 */ /* 0x040fe20000000000 */
[----:B---3--:R-:W2:Y:S01]  /*0220*/  @!P6 LDG.E R28, desc[UR10][R4.64] ;  /* 0x0000000a041ce981 */ /* 0x008ea2000c1e1900 */
[----:B------:R-:W-:Y:S01]  /*0230*/  VIADD R37, R9, 0x8 ;  /* 0x0000000809257836 */ /* 0x000fe20000000000 */
[----:B------:R-:W-:Y:S01]  /*0240*/  P2R R8, PR, RZ, 0x20 ;  /* 0x00000020ff087803 */ /* 0x000fe20000000000 */
[----:B------:R-:W0:Y:S01]  /*0250*/  LDC.64 R6, c[0x0][0x390] ;  /* 0x0000e400ff067b82 */ /* 0x000e220000000a00 */
[----:B------:R-:W-:Y:S01]  /*0260*/  P2R R11, PR, RZ, 0x40 ;  /* 0x00000040ff0b7803 */ /* 0x000fe20000000000 */
[----:B------:R-:W3:Y:S01]  /*0270*/  @!P5 LDG.E R29, desc[UR10][R4.64+0x4] ;  /* 0x0000040a041dd981 */ /* 0x000ee2000c1e1900 */
[----:B------:R-:W-:Y:S02]  /*0280*/  ISETP.GE.AND P5, PT, R35, UR4, PT ;  /* 0x0000000423007c0c */ /* 0x000fe4000bfa6270 */
[----:B------:R-:W-:Y:S01]  /*0290*/  ISETP.GE.AND P6, PT, R37, UR4, PT ;  /* 0x0000000425007c0c */ /* 0x000fe2000bfc6270 */
[----:B------:R-:W3:Y:S04]  /*02a0*/  @!P0 LDG.E R30, desc[UR10][R4.64+0x8] ;  /* 0x0000080a041e8981 */ /* 0x000ee8000c1e1900 */
[----:B------:R-:W3:Y:S04]  /*02b0*/  @!P1 LDG.E R31, desc[UR10][R4.64+0xc] ;  /* 0x00000c0a041f9981 */ /* 0x000ee8000c1e1900 */
[----:B------:R-:W3:Y:S04]  /*02c0*/  @!P2 LDG.E R32, desc[UR10][R4.64+0x10] ;  /* 0x0000100a0420a981 */ /* 0x000ee8000c1e1900 */
[----:B------:R-:W3:Y:S04]  /*02d0*/  @!P3 LDG.E R33, desc[UR10][R4.64+0x14] ;  /* 0x0000140a0421b981 */ /* 0x000ee8000c1e1900 */
[----:B------:R-:W3:Y:S04]  /*02e0*/  @!P4 LDG.E R34, desc[UR10][R4.64+0x18] ;  /* 0x0000180a0422c981 */ /* 0x000ee8000c1e1900 */
[----:B------:R-:W3:Y:S04]  /*02f0*/  @!P5 LDG.E R36, desc[UR10][R4.64+0x1c] ;  /* 0x00001c0a0424d981 */ /* 0x000ee8000c1e1900 */
[----:B------:R1:W3:Y:S01]  /*0300*/  @!P6 LDG.E R38, desc[UR10][R4.64+0x20] ;  /* 0x0000200a0426e981 */ /* 0x0002e2000c1e1900 */
[----:B------:R-:W-:Y:S01]  /*0310*/  P2R R10, PR, RZ, 0x1 ;  /* 0x00000001ff0a7803 */ /* 0x000fe20000000000 */
[----:B------:R-:W-:Y:S01]  /*0320*/  BAR.SYNC.DEFER_BLOCKING 0x0 ;  /* 0x0000000000007b1d */ /* 0x000fe20000010000 */
[----:B------:R-:W-:-:S04]  /*0330*/  ISETP.NE.AND P0, PT, R8, RZ, PT ;  /* 0x000000ff0800720c */ /* 0x000fc80003f05270 */
[----:B------:R-:W-:Y:S02]  /*0340*/  P2R R8, PR, RZ, 0x1 ;  /* 0x00000001ff087803 */ /* 0x000fe40000000000 */
[----:B------:R-:W-:Y:S01]  /*0350*/  ISETP.NE.AND P0, PT, R11, RZ, PT ;  /* 0x000000ff0b00720c */ /* 0x000fe20003f05270 */
[----:B0-----:R-:W-:-:S12]  /*0360*/  IMAD.WIDE.U32 R6, R9, 0x8, R6 ;  /* 0x0000000809067825 */ /* 0x001fd800078e0006 */
[----:B------:R-:W5:Y:S01]  /*0370*/  @!P0 LDG.E.64 R2, desc[UR10][R6.64] ;  /* 0x0000000a06028981 */ /* 0x000f62000c1e1b00 */
[----:B------:R-:W-:Y:S01]  /*0380*/  ISETP.NE.AND P0, PT, R8, RZ, PT ;  /* 0x000000ff0800720c */ /* 0x000fe20003f05270 */
[----:B------:R-:W-:Y:S02]  /*0390*/  UMOV UR4, 0x400 ;  /* 0x0000040000047882 */ /* 0x000fe40000000000 */
[----:B------:R-:W5:Y:S04]  /*03a0*/  @!P1 LDG.E.64 R16, desc[UR10][R6.64+0x18] ;  /* 0x0000180a06109981 */ /* 0x000f68000c1e1b00 */
[----:B------:R-:W5:Y:S04]  /*03b0*/  @!P2 LDG.E.64 R18, desc[UR10][R6.64+0x20] ;  /* 0x0000200a0612a981 */ /* 0x000f68000c1e1b00 */
[----:B------:R-:W5:Y:S04]  /*03c0*/  @!P3 LDG.E.64 R20, desc[UR10][R6.64+0x28] ;  /* 0x0000280a0614b981 */ /* 0x000f68000c1e1b00 */
[----:B------:R-:W5:Y:S01]  /*03d0*/  @!P0 LDG.E.64 R12, desc[UR10][R6.64+0x8] ;  /* 0x0000080a060c8981 */ /* 0x000f62000c1e1b00 */
[----:B------:R-:W-:Y:S01]  /*03e0*/  ISETP.NE.AND P0, PT, R10, RZ, PT ;  /* 0x000000ff0a00720c */ /* 0x000fe20003f05270 */
[----:B------:R-:W-:-:S02]  /*03f0*/  IMAD.MOV.U32 R8, RZ, RZ, -0x1 ;  /* 0xffffffffff087424 */ /* 0x000fc400078e00ff */
[----:B------:R-:W5:Y:S01]  /*0400*/  @!P4 LDG.E.64 R22, desc[UR10][R6.64+0x30] ;  /* 0x0000300a0616c981 */ /* 0x000f62000c1e1b00 */
[----:B----4-:R-:W-:-:S03]  /*0410*/  ULEA UR4, UR5, UR4, 0x18 ;  /* 0x0000000405047291 */ /* 0x010fc6000f8ec0ff */
[----:B------:R-:W5:Y:S04]  /*0420*/  @!P5 LDG.E.64 R24, desc[UR10][R6.64+0x38] ;  /* 0x0000380a0618d981 */ /* 0x000f68000c1e1b00 */
[----:B------:R-:W5:Y:S04]  /*0430*/  @!P6 LDG.E.64 R26, desc[UR10][R6.64+0x40] ;  /* 0x0000400a061ae981 */ /* 0x000f68000c1e1b00 */
[----:B------:R0:W5:Y:S01]  /*0440*/  @!P0 LDG.E.64 R14, desc[UR10][R6.64+0x10] ;  /* 0x0000100a060e8981 */ /* 0x000162000c1e1b00 */
[----:B------:R-:W-:-:S05]  /*0450*/  LEA R35, R0, UR4, 0x2 ;  /* 0x0000000400237c11 */ /* 0x000fca000f8e10ff */
[----:B------:R-:W-:Y:S01]  /*0460*/  IMAD R37, R0, 0x80, R35 ;  /* 0x0000008000257824 */ /* 0x000fe200078e0223 */
[----:B------:R-:W-:-:S03]  /*0470*/  SHF.R.U32.HI R94, RZ, 0x5, R0 ;  /* 0x00000005ff5e7819 */ /* 0x000fc60000011600 */
[----:B------:R-:W-:Y:S01]  /*0480*/  IMAD R39, R0, -0x60, R37 ;  /* 0xffffffa000277824 */ /* 0x000fe200078e0225 */
[----:B------:R-:W-:-:S03]  /*0490*/  LEA R40, R94, UR4, 0x2 ;  /* 0x000000045e287c11 */ /* 0x000fc6000f8e10ff */
[----:B------:R-:W-:Y:S01]  /*04a0*/  IMAD R41, R0, 0x24, R39 ;  /* 0x0000002400297824 */ /* 0x000fe200078e0227 */
[----:B------:R-:W-:Y:S02]  /*04b0*/  UIADD3 UR8, UPT, UPT, UR6, 0x6, URZ ;  /* 0x0000000606087890 */ /* 0x000fe4000fffe0ff */
[----:B------:R-:W-:Y:S01]  /*04c0*/  UIADD3 UR5, UPT, UPT, -UR6, UR7, URZ ;  /* 0x0000000706057290 */ /* 0x000fe2000fffe1ff */
[----:B------:R-:W-:Y:S01]  /*04d0*/  BAR.SYNC.DEFER_BLOCKING 0x0 ;  /* 0x0000000000007b1d */ /* 0x000fe20000010000 */
[----:B--2---:R-:W-:-:S04]  /*04e0*/  ISETP.GT.AND P0, PT, R28, -0x1, PT ;  /* 0xffffffff1c00780c */ /* 0x004fc80003f04270 */
[----:B-1----:R-:W-:Y:S02]  /*04f0*/  SEL R5, R8, 0x80000000, !P0 ;  /* 0x8000000008057807 */ /* 0x002fe40004000000 */
[----:B---3--:R-:W-:Y:S02]  /*0500*/  ISETP.GT.AND P1, PT, R29, -0x1, PT ;  /* 0xffffffff1d00780c */ /* 0x008fe40003f24270 */
[----:B------:R-:W-:Y:S02]  /*0510*/  ISETP.GT.AND P0, PT, R30, -0x1, PT ;  /* 0xffffffff1e00780c */ /* 0x000fe40003f04270 */
[----:B------:R-:W-:Y:S02]  /*0520*/  ISETP.GT.AND P2, PT, R31, -0x1, PT ;  /* 0xffffffff1f00780c */ /* 0x000fe40003f44270 */
[----:B------:R-:W-:Y:S02]  /*0530*/  LOP3.LUT R28, R5, R28, RZ, 0x3c, !PT ;  /* 0x0000001c051c7212 */ /* 0x000fe400078e3cff */
[----:B------:R-:W-:-:S02]  /*0540*/  SEL R4, R8, 0x80000000, !P1 ;  /* 0x8000000008047807 */ /* 0x000fc40004800000 */
[C---:B------:R-:W-:Y:S02]  /*0550*/  SEL R5, R8.reuse, 0x80000000, !P0 ;  /* 0x8000000008057807 */ /* 0x040fe40004000000 */
[----:B0-----:R-:W-:Y:S02]  /*0560*/  SEL R6, R8, 0x80000000, !P2 ;  /* 0x8000000008067807 */ /* 0x001fe40005000000 */
[----:B------:R-:W-:Y:S02]  /*0570*/  ISETP.GT.AND P0, PT, R32, -0x1, PT ;  /* 0xffffffff2000780c */ /* 0x000fe40003f04270 */
[----:B------:R-:W-:Y:S02]  /*0580*/  ISETP.GT.AND P1, PT, R33, -0x1, PT ;  /* 0xffffffff2100780c */ /* 0x000fe40003f24270 */
[----:B------:R-:W-:Y:S02]  /*0590*/  ISETP.GT.AND P2, PT, R34, -0x1, PT ;  /* 0xffffffff2200780c */ /* 0x000fe40003f44270 */
[----:B------:R-:W-:-:S02]  /*05a0*/  LOP3.LUT R29, R4, R29, RZ, 0x3c, !PT ;  /* 0x0000001d041d7212 */ /* 0x000fc400078e3cff */
[----:B------:R-:W-:Y:S02]  /*05b0*/  LOP3.LUT R30, R5, R30, RZ, 0x3c, !PT ;  /* 0x0000001e051e7212 */ /* 0x000fe400078e3cff */
[C---:B------:R-:W-:Y:S02]  /*05c0*/  SEL R5, R8.reuse, 0x80000000, !P0 ;  /* 0x8000000008057807 */ /* 0x040fe40004000000 */
[C---:B------:R-:W-:Y:S02]  /*05d0*/  SEL R4, R8.reuse, 0x80000000, !P1 ;  /* 0x8000000008047807 */ /* 0x040fe40004800000 */
        /* <DEDUP_REMOVED lines=9> */
[----:B------:R-:W-:Y:S02]  /*0670*/  LOP3.LUT R36, R5, R36, RZ, 0x3c, !PT ;  /* 0x0000002405247212 */ /* 0x000fe400078e3cff */
[----:B------:R-:W-:-:S07]  /*0680*/  LOP3.LUT R38, R7, R38, RZ, 0x3c, !PT ;  /* 0x0000002607267212 */ /* 0x000fce00078e3cff */
.L_x_457:
[----:B------:R-:W-:Y:S01]  /*0690*/  UISETP.LT.AND UP0, UPT, UR5, 0x6, UPT ;  /* 0x000000060500788c */ /* 0x000fe2000bf01270 */
[C---:B------:R-:W-:Y:S01]  /*06a0*/  ISETP.NE.AND P0, PT, R28.reuse, 0x7fffffff, PT ;  /* 0x7fffffff1c00780c */ /* 0x040fe20003f05270 */
[----:B------:R-:W-:Y:S01]  /*06b0*/  UIADD3 UR6, UPT, UPT, UR8, -0x6, URZ ;  /* 0xfffffffa08067890 */ /* 0x000fe2000fffe0ff */
[----:B------:R-:W-:Y:S01]  /*06c0*/  STS [R35], RZ ;  /* 0x000000ff23007388 */ /* 0x000fe20000000800 */
[----:B------:R-:W-:Y:S01]  /*06d0*/  USEL UR4, UR5, 0x6, UP0 ;  /* 0x0000000605047887 */ /* 0x000fe20008000000 */
[----:B------:R-:W-:Y:S01]  /*06e0*/  SEL R4, R28, 0x80000000, P0 ;  /* 0x800000001c047807 */ /* 0x000fe20000000000 */
        /* <DEDUP_REMOVED lines=8> */
[----:B------:R-:W-:Y:S02]  /*0770*/  ISETP.NE.AND P1, PT, R93, 0x1f, PT ;  /* 0x0000001f5d00780c */ /* 0x000fe40003f25270 */
[----:B------:R-:W-:Y:S01]  /*0780*/  ISETP.NE.AND P2, PT, R94, 0x6, PT ;  /* 0x000000065e00780c */ /* 0x000fe20003f45270 */
[----:B0-----:R-:W-:Y:S01]  /*0790*/  IMAD.SHL.U32 R5, R4, 0x400, RZ ;  /* 0x0000040004057824 */ /* 0x001fe200078e00ff */
[----:B------:R-:W-:Y:S01]  /*07a0*/  SHF.R.U32.HI R4, RZ, 0x4, R4 ;  /* 0x00000004ff047819 */ /* 0x000fe20000011604 */
[----:B------:R-:W-:Y:S01]  /*07b0*/  STS [R35+0x1000], RZ ;  /* 0x001000ff23007388 */ /* 0x000fe20000000800 */
[----:B------:R-:W-:Y:S02]  /*07c0*/  ISETP.NE.AND P3, PT, R94, 0x7, PT ;  /* 0x000000075e00780c */ /* 0x000fe40003f65270 */
        /* <DEDUP_REMOVED lines=49> */
[----:B------:R-:W0:Y:S02]  /*0ae0*/  LDS.U16 R42, [R44] ;  /* 0x000000002c2a7984 */ /* 0x000e240000000400 */
        /* <DEDUP_REMOVED lines=173> */
[C---:B-1----:R-:W-:Y:S01]  /*15c0*/  IMAD.IADD R8, R7.reuse, 0x1, R8 ;  /* 0x0000000107087824 */ /* 0x042fe200078e0208 */
        /* <DEDUP_REMOVED lines=94> */
[----:B------:R-:W4:Y:S01]  /*1bb0*/  LDS.U16 R59, [R59] ;  /* 0x000000003b3b7984 */ /* 0x000f220000000400 */
[----:B0-----:R-:W-:-:S02]  /*1bc0*/  IMAD.IADD R42, R42, 0x1, R5 ;  /* 0x000000012a2a7824 */ /* 0x001fc400078e0205 */
[----:B-1----:R-:W-:Y:S02]  /*1bd0*/  IMAD.IADD R9, R46, 0x1, R45 ;  /* 0x000000012e097824 */ /* 0x002fe400078e022d */
[----:B--2---:R-:W-:Y:S02]  /*1be0*/  IMAD.IADD R48, R48, 0x1, R47 ;  /* 0x0000000130307824 */ /* 0x004fe400078e022f */
[----:B---3--:R-:W-:Y:S02]  /*1bf0*/  IMAD.IADD R11, R50, 0x1, R49 ;  /* 0x00000001320b7824 */ /* 0x008fe400078e0231 */
[----:B----4-:R-:W-:Y:S02]  /*1c00*/  IMAD.IADD R52, R52, 0x1, R51 ;  /* 0x0000000134347824 */ /* 0x010fe400078e0233 */
[----:B------:R-:W-:Y:S02]  /*1c10*/  IMAD.IADD R61, R54, 0x1, R53 ;  /* 0x00000001363d7824 */ /* 0x000fe400078e0235 */
[----:B------:R-:W-:-:S02]  /*1c20*/  IMAD.IADD R56, R56, 0x1, R55 ;  /* 0x0000000138387824 */ /* 0x000fc400078e0237 */
        /* <DEDUP_REMOVED lines=9> */
[----:B------:R-:W-:Y:S01]  /*1cc0*/  IMAD R47, R9, 0x4, R4 ;  /* 0x00000004092f7824 */ /* 0x000fe200078e0204 */
[----:B------:R-:W-:Y:S01]  /*1cd0*/  LEA R7, R48, UR4, 0x2 ;  /* 0x0000000430077c11 */ /* 0x000fe2000f8e10ff */
[----:B------:R0:W-:Y:S01]  /*1ce0*/  STS [R5], R28 ;  /* 0x0000001c05007388 */ /* 0x0001e20000000800 */
[----:B------:R-:W-:Y:S01]  /*1cf0*/  LEA R9, R52, UR4, 0x2 ;  /* 0x0000000434097c11 */ /* 0x000fe2000f8e10ff */
[----:B------:R-:W-:Y:S01]  /*1d00*/  IMAD R45, R42, 0x4, R5 ;  /* 0x000000042a2d7824 */ /* 0x000fe200078e0205 */
[----:B------:R-:W-:Y:S01]  /*1d10*/  LEA R8, R61, UR4, 0x2 ;  /* 0x000000043d087c11 */ /* 0x000fe2000f8e10ff */
[----:B------:R-:W-:Y:S01]  /*1d20*/  STS [R4], R29 ;  /* 0x0000001d04007388 */ /* 0x000fe20000000800 */
[----:B------:R-:W-:Y:S01]  /*1d30*/  IMAD R51, R11, 0x4, R6 ;  /* 0x000000040b337824 */ /* 0x000fe200078e0206 */
[----:B------:R-:W-:Y:S01]  /*1d40*/  LEA R11, R58, UR4, 0x2 ;  /* 0x000000043a0b7c11 */ /* 0x000fe2000f8e10ff */
[----:B------:R-:W-:Y:S01]  /*1d50*/  IMAD R49, R48, 0x4, R7 ;  /* 0x0000000430317824 */ /* 0x000fe200078e0207 */
[----:B------:R1:W-:Y:S01]  /*1d60*/  STS [R7], R30 ;  /* 0x0000001e07007388 */ /* 0x0003e20000000800 */
[----:B------:R-:W-:Y:S01]  /*1d70*/  IMAD R53, R52, 0x4, R9 ;  /* 0x0000000434357824 */ /* 0x000fe200078e0209 */
[----:B0-----:R-:W-:Y:S01]  /*1d80*/  LEA R5, R56, UR4, 0x2 ;  /* 0x0000000438057c11 */ /* 0x001fe2000f8e10ff */
[----:B------:R-:W-:Y:S01]  /*1d90*/  IMAD R55, R61, 0x4, R8 ;  /* 0x000000043d377824 */ /* 0x000fe200078e0208 */
[----:B------:R0:W-:Y:S01]  /*1da0*/  STS [R6], R31 ;  /* 0x0000001f06007388 */ /* 0x0001e20000000800 */
[----:B------:R-:W-:-:S02]  /*1db0*/  IMAD R59, R58, 0x4, R11 ;  /* 0x000000043a3b7824 */ /* 0x000fc400078e020b */
[----:B------:R-:W-:Y:S01]  /*1dc0*/  IMAD R57, R56, 0x4, R5 ;  /* 0x0000000438397824 */ /* 0x000fe200078e0205 */
[----:B------:R0:W-:Y:S01]  /*1dd0*/  STS [R9], R32 ;  /* 0x0000002009007388 */ /* 0x0001e20000000800 */
[----:B-1----:R-:W-:-:S03]  /*1de0*/  LEA R7, R60, UR4, 0x2 ;  /* 0x000000043c077c11 */ /* 0x002fc6000f8e10ff */
[----:B------:R0:W-:Y:S02]  /*1df0*/  STS [R8], R33 ;  /* 0x0000002108007388 */ /* 0x0001e40000000800 */
[----:B------:R-:W-:Y:S02]  /*1e00*/  IMAD R61, R60, 0x4, R7 ;  /* 0x000000043c3d7824 */ /* 0x000fe400078e0207 */
        /* <DEDUP_REMOVED lines=12> */
[----:B------:R0:W0:Y:S01]  /*1ed0*/  LDS R38, [R39+0x20] ;  /* 0x0000200027267984 */ /* 0x0000220000000800 */
[----:B------:R-:W-:Y:S06]  /*1ee0*/  BAR.SYNC.DEFER_BLOCKING 0x0 ;  /* 0x0000000000007b1d */ /* 0x000fec0000010000 */
[----:B-----5:R0:W-:Y:S04]  /*1ef0*/  STS.64 [R45], R2 ;  /* 0x000000022d007388 */ /* 0x0201e80000000a00 */
[----:B------:R0:W-:Y:S04]  /*1f00*/  STS.64 [R47], R12 ;  /* 0x0000000c2f007388 */ /* 0x0001e80000000a00 */
[----:B------:R0:W-:Y:S04]  /*1f10*/  STS.64 [R49], R14 ;  /* 0x0000000e31007388 */ /* 0x0001e80000000a00 */
[----:B------:R0:W-:Y:S04]  /*1f20*/  STS.64 [R51], R16 ;  /* 0x0000001033007388 */ /* 0x0001e80000000a00 */
[----:B------:R0:W-:Y:S04]  /*1f30*/  STS.64 [R53], R18 ;  /* 0x0000001235007388 */ /* 0x0001e80000000a00 */
[----:B------:R0:W-:Y:S04]  /*1f40*/  STS.64 [R55], R20 ;  /* 0x0000001437007388 */ /* 0x0001e80000000a00 */
[----:B------:R0:W-:Y:S04]  /*1f50*/  STS.64 [R57], R22 ;  /* 0x0000001639007388 */ /* 0x0001e80000000a00 */
[----:B------:R0:W-:Y:S04]  /*1f60*/  STS.64 [R59], R24 ;  /* 0x000000183b007388 */ /* 0x0001e80000000a00 */
[----:B------:R0:W-:Y:S01]  /*1f70*/  STS.64 [R61], R26 ;  /* 0x0000001a3d007388 */ /* 0x0001e20000000a00 */
[----:B------:R-:W-:Y:S06]  /*1f80*/  BAR.SYNC.DEFER_BLOCKING 0x0 ;  /* 0x0000000000007b1d */ /* 0x000fec0000010000 */
[----:B------:R0:W0:Y:S04]  /*1f90*/  LDS.64 R2, [R41] ;  /* 0x0000000029027984 */ /* 0x0000280000000a00 */
[----:B------:R0:W0:Y:S04]  /*1fa0*/  LDS.64 R12, [R41+0x8] ;  /* 0x00000800290c7984 */ /* 0x0000280000000a00 */
[----:B------:R0:W0:Y:S04]  /*1fb0*/  LDS.64 R14, [R41+0x10] ;  /* 0x00001000290e7984 */ /* 0x0000280000000a00 */
[----:B------:R0:W0:Y:S04]  /*1fc0*/  LDS.64 R16, [R41+0x18] ;  /* 0x0000180029107984 */ /* 0x0000280000000a00 */
[----:B------:R0:W0:Y:S04]  /*1fd0*/  LDS.64 R18, [R41+0x20] ;  /* 0x0000200029127984 */ /* 0x0000280000000a00 */
[----:B------:R0:W0:Y:S04]  /*1fe0*/  LDS.64 R20, [R41+0x28] ;  /* 0x0000280029147984 */ /* 0x0000280000000a00 */
[----:B------:R0:W0:Y:S04]  /*1ff0*/  LDS.64 R22, [R41+0x30] ;  /* 0x0000300029167984 */ /* 0x0000280000000a00 */
[----:B------:R0:W0:Y:S04]  /*2000*/  LDS.64 R24, [R41+0x38] ;  /* 0x0000380029187984 */ /* 0x0000280000000a00 */
[----:B------:R0:W0:Y:S01]  /*2010*/  LDS.64 R26, [R41+0x40] ;  /* 0x00004000291a7984 */ /* 0x0000220000000a00 */
[----:B------:R-:W-:Y:S06]  /*2020*/  BAR.SYNC.DEFER_BLOCKING 0x0 ;  /* 0x0000000000007b1d */ /* 0x000fec0000010000 */
[----:B-1234-:R-:W-:Y:S05]  /*2030*/  BRA `(.L_x_457) ;  /* 0xffffffe400947947 */ /* 0x01efea000383ffff */
.L_x_456:
[----:B------:R-:W0:Y:S01]  /*2040*/  LDCU.64 UR6, c[0x0][0x3a0] ;  /* 0x00007400ff0677ac */ /* 0x000e220008000a00 */
[----:B------:R-:W-:Y:S01]  /*2050*/  LEA R5, R42, UR4, 0x2 ;  /* 0x000000042a057c11 */ /* 0x000fe2000f8e10ff */
[----:B------:R-:W-:Y:S01]  /*2060*/  IMAD R41, R0, -0x44, R41 ;  /* 0xffffffbc00297824 */ /* 0x000fe200078e0229 */
[----:B------:R-:W-:Y:S02]  /*2070*/  LEA R4, R9, UR4, 0x2 ;  /* 0x0000000409047c11 */ /* 0x000fe4000f8e10ff */
[----:B------:R-:W-:Y:S01]  /*2080*/  LEA R7, R48, UR4, 0x2 ;  /* 0x0000000430077c11 */ /* 0x000fe2000f8e10ff */
[----:B------:R1:W-:Y:S01]  /*2090*/  STS [R5], R28 ;  /* 0x0000001c05007388 */ /* 0x0003e20000000800 */
[----:B------:R-:W-:Y:S01]  /*20a0*/  IMAD R37, R42, 0x4, R5 ;  /* 0x000000042a257824 */ /* 0x000fe200078e0205 */
[----:B------:R-:W-:Y:S01]  /*20b0*/  LEA R8, R61, UR4, 0x2 ;  /* 0x000000043d087c11 */ /* 0x000fe2000f8e10ff */
[----:B------:R-:W-:Y:S01]  /*20c0*/  IMAD R39, R9, 0x4, R4 ;  /* 0x0000000409277824 */ /* 0x000fe200078e0204 */
[----:B------:R-:W-:Y:S01]  /*20d0*/  STS [R4], R29 ;  /* 0x0000001d04007388 */ /* 0x000fe20000000800 */
[----:B------:R-:W-:Y:S01]  /*20e0*/  LEA R9, R56, UR4, 0x2 ;  /* 0x0000000438097c11 */ /* 0x000fe2000f8e10ff */
[----:B------:R-:W-:Y:S01]  /*20f0*/  IMAD R43, R48, 0x4, R7 ;  /* 0x00000004302b7824 */ /* 0x000fe200078e0207 */
[----:B------:R-:W-:Y:S01]  /*2100*/  LEA R35, R60, UR4, 0x2 ;  /* 0x000000043c237c11 */ /* 0x000fe2000f8e10ff */
[----:B------:R-:W-:Y:S01]  /*2110*/  STS [R7], R30 ;  /* 0x0000001e07007388 */ /* 0x000fe20000000800 */
[----:B------:R-:W-:Y:S01]  /*2120*/  IMAD R61, R61, 0x4, R8 ;  /* 0x000000043d3d7824 */ /* 0x000fe200078e0208 */
[----:B-1----:R-:W-:Y:S01]  /*2130*/  LEA R5, R52, UR4, 0x2 ;  /* 0x0000000434057c11 */ /* 0x002fe2000f8e10ff */
[----:B------:R-:W-:Y:S01]  /*2140*/  IMAD R49, R56, 0x4, R9 ;  /* 0x0000000438317824 */ /* 0x000fe200078e0209 */
[C---:B0-----:R-:W-:Y:S01]  /*2150*/  ISETP.LT.U32.AND P5, PT, R0.reuse, UR6, PT ;  /* 0x0000000600007c0c */ /* 0x041fe2000bfa1070 */
[----:B------:R-:W-:Y:S01]  /*2160*/  IMAD.U32 R6, RZ, RZ, UR7 ;  /* 0x00000007ff067e24 */ /* 0x000fe2000f8e00ff */
[----:B------:R-:W-:Y:S01]  /*2170*/  LOP3.LUT R10, R0, 0x400, RZ, 0xfc, !PT ;  /* 0x00000400000a7812 */ /* 0x000fe200078efcff */
[----:B------:R-:W-:-:S02]  /*2180*/  IMAD R47, R52, 0x4, R5 ;  /* 0x00000004342f7824 */ /* 0x000fc400078e0205 */
[----:B------:R-:W-:Y:S01]  /*2190*/  IMAD R53, R60, 0x4, R35 ;  /* 0x000000043c357824 */ /* 0x000fe200078e0223 */
[----:B------:R-:W-:Y:S02]  /*21a0*/  ISETP.GT.U32.AND.EX P5, PT, R6, RZ, PT, P5 ;  /* 0x000000ff0600720c */ /* 0x000fe40003fa4150 */
[----:B------:R-:W-:Y:S02]  /*21b0*/  LEA R6, R11, UR4, 0x2 ;  /* 0x000000040b067c11 */ /* 0x000fe4000f8e10ff */
[----:B------:R-:W-:-:S03]  /*21c0*/  ISETP.LT.U32.AND P6, PT, R10, UR6, PT ;  /* 0x000000060a007c0c */ /* 0x000fc6000bfc1070 */
[----:B------:R-:W-:Y:S01]  /*21d0*/  IMAD R45, R11, 0x4, R6 ;  /* 0x000000040b2d7824 */ /* 0x000fe200078e0206 */
[C---:B------:R-:W-:Y:S01]  /*21e0*/  LEA R11, R58.reuse, UR4, 0x2 ;  /* 0x000000043a0b7c11 */ /* 0x040fe2000f8e10ff */
[----:B------:R-:W-:Y:S04]  /*21f0*/  STS [R6], R31 ;  /* 0x0000001f06007388 */ /* 0x000fe80000000800 */
[----:B------:R-:W-:Y:S01]  /*2200*/  STS [R5], R32 ;  /* 0x0000002005007388 */ /* 0x000fe20000000800 */
[----:B------:R-:W-:-:S03]  /*2210*/  IMAD R51, R58, 0x4, R11 ;  /* 0x000000043a337824 */ /* 0x000fc600078e020b */
[----:B------:R0:W-:Y:S04]  /*2220*/  STS [R8], R33 ;  /* 0x0000002108007388 */ /* 0x0001e80000000800 */
[----:B------:R1:W-:Y:S04]  /*2230*/  STS [R9], R34 ;  /* 0x0000002209007388 */ /* 0x0003e80000000800 */
[----:B------:R-:W-:Y:S01]  /*2240*/  STS [R11], R36 ;  /* 0x000000240b007388 */ /* 0x000fe20000000800 */
[----:B0-----:R-:W-:-:S03]  /*2250*/  VIADD R8, R0, 0x100 ;  /* 0x0000010000087836 */ /* 0x001fc60000000000 */
[----:B------:R0:W-:Y:S01]  /*2260*/  STS [R35], R38 ;  /* 0x0000002623007388 */ /* 0x0001e20000000800 */
[----:B-1----:R-:W-:Y:S01]  /*2270*/  VIADD R9, R0, 0x300 ;  /* 0x0000030000097836 */ /* 0x002fe20000000000 */
[----:B------:R-:W-:Y:S01]  /*2280*/  BAR.SYNC.DEFER_BLOCKING 0x0 ;  /* 0x0000000000007b1d */ /* 0x000fe20000010000 */
[----:B------:R-:W-:Y:S01]  /*2290*/  ISETP.LT.U32.AND P0, PT, R8, UR6, PT ;  /* 0x0000000608007c0c */ /* 0x000fe2000bf01070 */
[----:B------:R-:W-:Y:S02]  /*22a0*/  IMAD.U32 R8, RZ, RZ, UR7 ;  /* 0x00000007ff087e24 */ /* 0x000fe4000f8e00ff */
[----:B------:R-:W-:Y:S01]  /*22b0*/  ISETP.LT.U32.AND P4, PT, R9, UR6, PT ;  /* 0x0000000609007c0c */ /* 0x000fe2000bf81070 */
[----:B------:R-:W-:Y:S02]  /*22c0*/  @P5 IMAD.MOV.U32 R9, RZ, RZ, -0x1 ;  /* 0xffffffffff095424 */ /* 0x000fe400078e00ff */
[----:B0-----:R-:W-:Y:S01]  /*22d0*/  IMAD R35, R0, 0x4, R41 ;  /* 0x0000000400237824 */ /* 0x001fe200078e0229 */
[----:B------:R-:W-:Y:S01]  /*22e0*/  ISETP.GT.U32.AND.EX P0, PT, R8, RZ, PT, P0 ;  /* 0x000000ff0800720c */ /* 0x000fe20003f04100 */
[----:B------:R-:W-:-:S02]  /*22f0*/  VIADD R8, R0, 0x200 ;  /* 0x0000020000087836 */ /* 0x000fc40000000000 */
[----:B------:R-:W-:-:S03]  /*2300*/  VIADD R11, R0, 0x600 ;  /* 0x00000600000b7836 */ /* 0x000fc60000000000 */
[----:B------:R-:W-:Y:S01]  /*2310*/  ISETP.LT.U32.AND P3, PT, R8, UR6, PT ;  /* 0x0000000608007c0c */ /* 0x000fe2000bf61070 */
[----:B------:R-:W-:-:S06]  /*2320*/  VIADD R8, R0, 0x500 ;  /* 0x0000050000087836 */ /* 0x000fcc0000000000 */
[----:B------:R-:W-:Y:S01]  /*2330*/  @P0 IMAD.MOV.U32 R10, RZ, RZ, -0x1 ;  /* 0xffffffffff0a0424 */ /* 0x000fe200078e00ff */
        /* <DEDUP_REMOVED lines=8> */
[----:B------:R-:W-:Y:S01]  /*23c0*/  LDS R34, [R41+0x2000] ;  /* 0x0020000029227984 */ /* 0x000fe20000000800 */
[----:B------:R-:W-:Y:S01]  /*23d0*/  BAR.SYNC.DEFER_BLOCKING 0x0 ;  /* 0x0000000000007b1d */ /* 0x000fe20000010000 */
[----:B0-----:R-:W-:-:S02]  /*23e0*/  @P5 ISETP.GT.AND P1, PT, R6, -0x1, PT ;  /* 0xffffffff0600580c */ /* 0x001fc40003f24270 */
[----:B-1----:R-:W-:Y:S02]  /*23f0*/  @P0 ISETP.GT.AND P2, PT, R7, -0x1, PT ;  /* 0xffffffff0700080c */ /* 0x002fe40003f44270 */
[----:B------:R-:W-:Y:S02]  /*2400*/  @P5 SEL R9, R9, 0x80000000, P1 ;  /* 0x8000000009095807 */ /* 0x000fe40000800000 */
[----:B------:R-:W-:Y:S02]  /*2410*/  ISETP.LT.U32.AND P1, PT, R8, UR6, PT ;  /* 0x0000000608007c0c */ /* 0x000fe4000bf21070 */
[----:B------:R-:W-:Y:S01]  /*2420*/  @P0 SEL R8, R10, 0x80000000, P2 ;  /* 0x800000000a080807 */ /* 0x000fe20001000000 */
[----:B------:R-:W-:Y:S01]  /*2430*/  IMAD.U32 R10, RZ, RZ, UR7 ;  /* 0x00000007ff0a7e24 */ /* 0x000fe2000f8e00ff */
[----:B------:R-:W-:Y:S01]  /*2440*/  ISETP.LT.U32.AND P2, PT, R11, UR6, PT ;  /* 0x000000060b007c0c */ /* 0x000fe2000bf41070 */
[----:B------:R-:W-:Y:S01]  /*2450*/  IMAD.U32 R11, RZ, RZ, UR7 ;  /* 0x00000007ff0b7e24 */ /* 0x000fe2000f8e00ff */
[----:B------:R-:W-:Y:S01]  /*2460*/  @P5 LOP3.LUT R9, R9, R6, RZ, 0x3c, !PT ;  /* 0x0000000609095212 */ /* 0x000fe200078e3cff */
[----:B------:R-:W-:Y:S01]  /*2470*/  VIADD R6, R0, 0x700 ;  /* 0x0000070000067836 */ /* 0x000fe20000000000 */
[----:B------:R-:W-:-:S02]  /*2480*/  ISETP.GT.U32.AND.EX P3, PT, R10, RZ, PT, P3 ;  /* 0x000000ff0a00720c */ /* 0x000fc40003f64130 */
[----:B------:R-:W-:Y:S01]  /*2490*/  @P0 LOP3.LUT R7, R8, R7, RZ, 0x3c, !PT ;  /* 0x0000000708070212 */ /* 0x000fe200078e3cff */
[----:B------:R-:W-:Y:S01]  /*24a0*/  IMAD.U32 R8, RZ, RZ, UR7 ;  /* 0x00000007ff087e24 */ /* 0x000fe2000f8e00ff */
[----:B-----5:R-:W-:Y:S01]  /*24b0*/  STS.64 [R37], R2 ;  /* 0x0000000225007388 */ /* 0x020fe20000000a00 */
[----:B------:R-:W-:Y:S02]  /*24c0*/  ISETP.GT.U32.AND.EX P4, PT, R11, RZ, PT, P4 ;  /* 0x000000ff0b00720c */ /* 0x000fe40003f84140 */
[----:B------:R-:W-:Y:S01]  /*24d0*/  ISETP.GT.U32.AND.EX P1, PT, R10, RZ, PT, P1 ;  /* 0x000000ff0a00720c */ /* 0x000fe20003f24110 */
[----:B------:R-:W-:Y:S01]  /*24e0*/  STS.64 [R39], R12 ;  /* 0x0000000c27007388 */ /* 0x000fe20000000a00 */
[----:B------:R-:W-:-:S03]  /*24f0*/  ISETP.GT.U32.AND.EX P6, PT, R8, RZ, PT, P6 ;  /* 0x000000ff0800720c */ /* 0x000fc60003fc4160 */
[----:B------:R0:W-:Y:S04]  /*2500*/  STS.64 [R43], R14 ;  /* 0x0000000e2b007388 */ /* 0x0001e80000000a00 */
[----:B------:R1:W-:Y:S04]  /*2510*/  STS.64 [R45], R16 ;  /* 0x000000102d007388 */ /* 0x0003e80000000a00 */
[----:B------:R2:W-:Y:S04]  /*2520*/  STS.64 [R47], R18 ;  /* 0x000000122f007388 */ /* 0x0005e80000000a00 */
[----:B------:R3:W-:Y:S01]  /*2530*/  STS.64 [R61], R20 ;  /* 0x000000143d007388 */ /* 0x0007e20000000a00 */
[----:B0-----:R-:W0:Y:S03]  /*2540*/  LDC.64 R14, c[0x0][0x388] ;  /* 0x0000e200ff0e7b82 */ /* 0x001e260000000a00 */
[----:B------:R4:W-:Y:S04]  /*2550*/  STS.64 [R49], R22 ;  /* 0x0000001631007388 */ /* 0x0009e80000000a00 */
[----:B------:R-:W-:Y:S01]  /*2560*/  STS.64 [R51], R24 ;  /* 0x0000001833007388 */ /* 0x000fe20000000a00 */
[----:B-1----:R-:W1:Y:S01]  /*2570*/  LDC.64 R16, c[0x0][0x398] ;  /* 0x0000e600ff107b82 */ /* 0x002e620000000a00 */
[----:B--2---:R-:W-:-:S02]  /*2580*/  @P3 IMAD.MOV.U32 R19, RZ, RZ, -0x1 ;  /* 0xffffffffff133424 */ /* 0x004fc400078e00ff */
[----:B------:R-:W-:Y:S01]  /*2590*/  STS.64 [R53], R26 ;  /* 0x0000001a35007388 */ /* 0x000fe20000000a00 */
[----:B------:R-:W-:Y:S02]  /*25a0*/  @P4 IMAD.MOV.U32 R18, RZ, RZ, -0x1 ;  /* 0xffffffffff124424 */ /* 0x000fe400078e00ff */
[----:B---3--:R-:W-:Y:S02]  /*25b0*/  @P6 IMAD.MOV.U32 R21, RZ, RZ, -0x1 ;  /* 0xffffffffff156424 */ /* 0x008fe400078e00ff */
[----:B------:R-:W-:Y:S01]  /*25c0*/  BAR.SYNC.DEFER_BLOCKING 0x0 ;  /* 0x0000000000007b1d */ /* 0x000fe20000010000 */
[----:B------:R-:W-:Y:S01]  /*25d0*/  @P1 IMAD.MOV.U32 R20, RZ, RZ, -0x1 ;  /* 0xffffffffff141424 */ /* 0x000fe200078e00ff */
[C---:B----4-:R-:W-:Y:S01]  /*25e0*/  LOP3.LUT R22, R0.reuse, 0x800, RZ, 0xfc, !PT ;  /* 0x0000080000167812 */ /* 0x050fe200078efcff */
[----:B0-----:R-:W-:-:S04]  /*25f0*/  IMAD.WIDE.U32 R14, R0, 0x4, R14 ;  /* 0x00000004000e7825 */ /* 0x001fc800078e000e */
[----:B-1----:R-:W-:Y:S01]  /*2600*/  IMAD.WIDE.U32 R16, R0, 0x8, R16 ;  /* 0x0000000800107825 */ /* 0x002fe200078e0010 */
[----:B------:R-:W0:Y:S04]  /*2610*/  @P5 LDS.64 R4, [R35] ;  /* 0x0000000023045984 */ /* 0x000e280000000a00 */
[----:B------:R-:W1:Y:S04]  /*2620*/  LDS.64 R2, [R35+0x800] ;  /* 0x0008000023027984 */ /* 0x000e680000000a00 */
[----:B------:R-:W-:Y:S04]  /*2630*/  @P5 STG.E desc[UR10][R14.64], R9 ;  /* 0x000000090e005986 */ /* 0x000fe8000c10190a */
[----:B------:R-:W-:Y:S04]  /*2640*/  LDS.64 R10, [R35+0x3000] ;  /* 0x00300000230a7984 */ /* 0x000fe80000000a00 */
[----:B------:R-:W-:Y:S04]  /*2650*/  LDS.64 R12, [R35+0x3800] ;  /* 0x00380000230c7984 */ /* 0x000fe80000000a00 */
[----:B0-----:R-:W-:Y:S01]  /*2660*/  @P5 STG.E.64 desc[UR10][R16.64], R4 ;  /* 0x0000000410005986 */ /* 0x001fe2000c101b0a */
[----:B------:R-:W-:Y:S01]  /*2670*/  ISETP.LT.U32.AND P5, PT, R6, UR6, PT ;  /* 0x0000000606007c0c */ /* 0x000fe2000bfa1070 */
[----:B------:R-:W-:-:S02]  /*2680*/  IMAD.U32 R6, RZ, RZ, UR7 ;  /* 0x00000007ff067e24 */ /* 0x000fc4000f8e00ff */
[----:B------:R-:W-:Y:S01]  /*2690*/  @P0 STG.E desc[UR10][R14.64+0x400], R7 ;  /* 0x000400070e000986 */ /* 0x000fe2000c10190a */
[----:B------:R-:W-:Y:S02]  /*26a0*/  ISETP.GT.U32.AND.EX P5, PT, R8, RZ, PT, P5 ;  /* 0x000000ff0800720c */ /* 0x000fe40003fa4150 */
[----:B------:R-:W-:Y:S01]  /*26b0*/  ISETP.GT.U32.AND.EX P2, PT, R6, RZ, PT, P2 ;  /* 0x000000ff0600720c */ /* 0x000fe20003f44120 */
[----:B------:R-:W0:Y:S04]  /*26c0*/  LDS.64 R4, [R35+0x1000] ;  /* 0x0010000023047984 */ /* 0x000e280000000a00 */
[----:B-1----:R-:W-:Y:S01]  /*26d0*/  @P0 STG.E.64 desc[UR10][R16.64+0x800], R2 ;  /* 0x0008000210000986 */ /* 0x002fe2000c101b0a */
[----:B------:R-:W-:-:S03]  /*26e0*/  @P3 ISETP.GT.AND P0, PT, R28, -0x1, PT ;  /* 0xffffffff1c00380c */ /* 0x000fc60003f04270 */
[----:B------:R-:W1:Y:S01]  /*26f0*/  LDS.64 R2, [R35+0x1800] ;  /* 0x0018000023027984 */ /* 0x000e620000000a00 */
[----:B------:R-:W-:Y:S01]  /*2700*/  @P3 SEL R19, R19, 0x80000000, P0 ;  /* 0x8000000013133807 */ /* 0x000fe20000000000 */
[----:B------:R-:W-:Y:S01]  /*2710*/  @P5 IMAD.MOV.U32 R24, RZ, RZ, -0x1 ;  /* 0xffffffffff185424 */ /* 0x000fe200078e00ff */
[----:B------:R-:W-:Y:S01]  /*2720*/  @P4 ISETP.GT.AND P0, PT, R29, -0x1, PT ;  /* 0xffffffff1d00480c */ /* 0x000fe20003f04270 */
[----:B------:R-:W2:Y:S01]  /*2730*/  LDS.64 R6, [R35+0x2000] ;  /* 0x0020000023067984 */ /* 0x000ea20000000a00 */
[----:B------:R-:W-:Y:S01]  /*2740*/  @P2 IMAD.MOV.U32 R23, RZ, RZ, -0x1 ;  /* 0xffffffffff172424 */ /* 0x000fe200078e00ff */
[----:B------:R-:W-:Y:S02]  /*2750*/  @P3 LOP3.LUT R19, R19, R28, RZ, 0x3c, !PT ;  /* 0x0000001c13133212 */ /* 0x000fe400078e3cff */
[----:B------:R-:W3:Y:S01]  /*2760*/  LDS.64 R8, [R35+0x2800] ;  /* 0x0028000023087984 */ /* 0x000ee20000000a00 */
[----:B------:R-:W-:Y:S02]  /*2770*/  @P4 SEL R18, R18, 0x80000000, P0 ;  /* 0x8000000012124807 */ /* 0x000fe40000000000 */
[----:B------:R-:W-:Y:S01]  /*2780*/  @P6 ISETP.GT.AND P0, PT, R30, -0x1, PT ;  /* 0xffffffff1e00680c */ /* 0x000fe20003f04270 */
[----:B------:R4:W-:Y:S01]  /*2790*/  @P3 STG.E desc[UR10][R14.64+0x800], R19 ;  /* 0x000800130e003986 */ /* 0x0009e2000c10190a */
[----:B------:R-:W-:-:S02]  /*27a0*/  @P4 LOP3.LUT R29, R18, R29, RZ, 0x3c, !PT ;  /* 0x0000001d121d4212 */ /* 0x000fc400078e3cff */
[----:B------:R-:W-:Y:S02]  /*27b0*/  @P6 SEL R21, R21, 0x80000000, P0 ;  /* 0x8000000015156807 */ /* 0x000fe40000000000 */
        /* <DEDUP_REMOVED lines=8> */
[----:B0-----:R4:W-:Y:S01]  /*2840*/  @P3 STG.E.64 desc[UR10][R16.64+0x1000], R4 ;  /* 0x0010000410003986 */ /* 0x0019e2000c101b0a */
[----:B------:R-:W-:Y:S02]  /*2850*/  @P5 SEL R0, R24, 0x80000000, P0 ;  /* 0x8000000018005807 */ /* 0x000fe40000000000 */
[----:B------:R-:W-:Y:S01]  /*2860*/  ISETP.LT.U32.AND P0, PT, R22, UR6, PT ;  /* 0x0000000616007c0c */ /* 0x000fe2000bf01070 */
[----:B------:R-:W-:Y:S01]  /*2870*/  IMAD.U32 R22, RZ, RZ, UR7 ;  /* 0x00000007ff167e24 */ /* 0x000fe2000f8e00ff */
[----:B------:R4:W-:Y:S01]  /*2880*/  @P4 STG.E desc[UR10][R14.64+0xc00], R29 ;  /* 0x000c001d0e004986 */ /* 0x0009e2000c10190a */
[----:B------:R-:W-:-:S03]  /*2890*/  @P5 LOP3.LUT R33, R0, R33, RZ, 0x3c, !PT ;  /* 0x0000002100215212 */ /* 0x000fc600078e3cff */
[----:B------:R-:W-:Y:S01]  /*28a0*/  ISETP.GT.U32.AND.EX P0, PT, R22, RZ, PT, P0 ;  /* 0x000000ff1600720c */ /* 0x000fe20003f04100 */
[----:B-1----:R4:W-:Y:S04]  /*28b0*/  @P4 STG.E.64 desc[UR10][R16.64+0x1800], R2 ;  /* 0x0018000210004986 */ /* 0x0029e8000c101b0a */
[----:B------:R4:W-:Y:S04]  /*28c0*/  @P6 STG.E desc[UR10][R14.64+0x1000], R21 ;  /* 0x001000150e006986 */ /* 0x0009e8000c10190a */
[----:B--2---:R4:W-:Y:S04]  /*28d0*/  @P6 STG.E.64 desc[UR10][R16.64+0x2000], R6 ;  /* 0x0020000610006986 */ /* 0x0049e8000c101b0a */
[----:B------:R4:W-:Y:S04]  /*28e0*/  @P1 STG.E desc[UR10][R14.64+0x1400], R31 ;  /* 0x0014001f0e001986 */ /* 0x0009e8000c10190a */
[----:B---3--:R4:W-:Y:S04]  /*28f0*/  @P1 STG.E.64 desc[UR10][R16.64+0x2800], R8 ;  /* 0x0028000810001986 */ /* 0x0089e8000c101b0a */
[----:B------:R4:W-:Y:S04]  /*2900*/  @P2 STG.E desc[UR10][R14.64+0x1800], R23 ;  /* 0x001800170e002986 */ /* 0x0009e8000c10190a */
[----:B------:R4:W-:Y:S04]  /*2910*/  @P2 STG.E.64 desc[UR10][R16.64+0x3000], R10 ;  /* 0x0030000a10002986 */ /* 0x0009e8000c101b0a */
[----:B------:R4:W-:Y:S04]  /*2920*/  @P5 STG.E desc[UR10][R14.64+0x1c00], R33 ;  /* 0x001c00210e005986 */ /* 0x0009e8000c10190a */
[----:B------:R4:W-:Y:S01]  /*2930*/  @P5 STG.E.64 desc[UR10][R16.64+0x3800], R12 ;  /* 0x0038000c10005986 */ /* 0x0009e2000c101b0a */
[----:B------:R-:W-:Y:S05]  /*2940*/  @!P0 EXIT ;  /* 0x000000000000894d */ /* 0x000fea0003800000 */
[----:B----4-:R-:W0:Y:S01]  /*2950*/  LDS.64 R2, [R35+0x4000] ;  /* 0x0040000023027984 */ /* 0x010e220000000a00 */
[----:B------:R-:W-:Y:S01]  /*2960*/  IMAD.MOV.U32 R5, RZ, RZ, -0x1 ;  /* 0xffffffffff057424 */ /* 0x000fe200078e00ff */
[----:B------:R-:W-:-:S04]  /*2970*/  ISETP.GT.AND P0, PT, R34, -0x1, PT ;  /* 0xffffffff2200780c */ /* 0x000fc80003f04270 */
[----:B------:R-:W-:-:S04]  /*2980*/  SEL R5, R5, 0x80000000, P0 ;  /* 0x8000000005057807 */ /* 0x000fc80000000000 */
[----:B------:R-:W-:-:S05]  /*2990*/  LOP3.LUT R5, R5, R34, RZ, 0x3c, !PT ;  /* 0x0000002205057212 */ /* 0x000fca00078e3cff */
[----:B------:R-:W-:Y:S04]  /*29a0*/  STG.E desc[UR10][R14.64+0x2000], R5 ;  /* 0x002000050e007986 */ /* 0x000fe8000c10190a */
[----:B0-----:R-:W-:Y:S01]  /*29b0*/  STG.E.64 desc[UR10][R16.64+0x4000], R2 ;  /* 0x0040000210007986 */ /* 0x001fe2000c101b0a */
[----:B------:R-:W-:Y:S05]  /*29c0*/  EXIT ;  /* 0x000000000000794d */ /* 0x000fea0003800000 */
.L_x_458:
        /* <DEDUP_REMOVED lines=11> */
.L_x_556:


//--------------------- .text._ZN3cub18CUB_300001_SM_10006detail8for_each13static_kernelINS2_12policy_hub_t12policy_500_tElN6thrust24THRUST_300001_SM_1000_NS8cuda_cub10__tabulate7functorINS7_6detail15normal_iteratorINS7_10device_ptrImEEEENS7_6system6detail7generic6detail22compute_sequence_valueImvEElEEEEvT0_T1_ --------------------------
	.section	.text._ZN3cub18CUB_300001_SM_10006detail8for_each13static_kernelINS2_12policy_hub_t12policy_500_tElN6thrust24THRUST_300001_SM_1000_NS8cuda_cub10__tabulate7functorINS7_6detail15normal_iteratorINS7_10device_ptrImEEEENS7_6system6detail7generic6detail22compute_sequence_valueImvEElEEEEvT0_T1_,"ax",@progbits
	.align	128
        .global         _ZN3cub18CUB_300001_SM_10006detail8for_each13static_kernelINS2_12policy_hub_t12policy_500_tElN6thrust24THRUST_300001_SM_1000_NS8cuda_cub10__tabulate7functorINS7_6detail15normal_iteratorINS7_10device_ptrImEEEENS7_6system6detail7generic6detail22compute_sequence_valueImvEElEEEEvT0_T1_
        .type           _ZN3cub18CUB_300001_SM_10006detail8for_each13static_kernelINS2_12policy_hub_t12policy_500_tElN6thrust24THRUST_300001_SM_1000_NS8cuda_cub10__tabulate7functorINS7_6detail15normal_iteratorINS7_10device_ptrImEEEENS7_6system6detail7generic6detail22compute_sequence_valueImvEElEEEEvT0_T1_,@function
        .size           _ZN3cub18CUB_300001_SM_10006detail8for_each13static_kernelINS2_12policy_hub_t12policy_500_tElN6thrust24THRUST_300001_SM_1000_NS8cuda_cub10__tabulate7functorINS7_6detail15normal_iteratorINS7_10device_ptrImEEEENS7_6system6detail7generic6detail22compute_sequence_valueImvEElEEEEvT0_T1_,(.L_x_557 - _ZN3cub18CUB_300001_SM_10006detail8for_each13static_kernelINS2_12policy_hub_t12policy_500_tElN6thrust24THRUST_300001_SM_1000_NS8cuda_cub10__tabulate7functorINS7_6detail15normal_iteratorINS7_10device_ptrImEEEENS7_6system6detail7generic6detail22compute_sequence_valueImvEElEEEEvT0_T1_)
        .other          _ZN3cub18CUB_300001_SM_10006detail8for_each13static_kernelINS2_12policy_hub_t12policy_500_tElN6thrust24THRUST_300001_SM_1000_NS8cuda_cub10__tabulate7functorINS7_6detail15normal_iteratorINS7_10device_ptrImEEEENS7_6system6detail7generic6detail22compute_sequence_valueImvEElEEEEvT0_T1_,@"STO_CUDA_ENTRY STV_DEFAULT"
_ZN3cub18CUB_300001_SM_10006detail8for_each13static_kernelINS2_12policy_hub_t12policy_500_tElN6thrust24THRUST_300001_SM_1000_NS8cuda_cub10__tabulate7functorINS7_6detail15normal_iteratorINS7_10device_ptrImEEEENS7_6system6detail7generic6detail22compute_sequence_valueImvEElEEEEvT0_T1_:
.text._ZN3cub18CUB_300001_SM_10006detail8for_each13static_kernelINS2_12policy_hub_t12policy_500_tElN6thrust24THRUST_300001_SM_1000_NS8cuda_cub10__tabulate7functorINS7_6detail15normal_iteratorINS7_10device_ptrImEEEENS7_6system6detail7generic6detail22compute_sequence_valueImvEElEEEEvT0_T1_:
[----:B------:R-:W-:Y:S08]  /*0000*/  LDC R1, c[0x0][0x37c] ;  /* 0x0000df00ff017b82 */ /* 0x000ff00000000800 */
[----:B------:R-:W0:Y:S01]  /*0010*/  S2UR UR4, SR_CTAID.X ;  /* 0x00000000000479c3 */ /* 0x000e220000002500 */
[----:B------:R-:W1:Y:S01]  /*0020*/  LDCU.64 UR6, c[0x0][0x380] ;  /* 0x00007000ff0677ac */ /* 0x000e620008000a00 */
[----:B------:R-:W2:Y:S01]  /*0030*/  LDCU.64 UR8, c[0x0][0x358] ;  /* 0x00006b00ff0877ac */ /* 0x000ea20008000a00 */
[----:B0-----:R-:W-:-:S04]  /*0040*/  UIMAD.WIDE.U32 UR4, UR4, 0x200, URZ ;  /* 0x00000200040478a5 */ /* 0x001fc8000f8e00ff */
[----:B-1----:R-:W-:-:S04]  /*0050*/  UIADD3 UR6, UP0, UPT, -UR4, UR6, URZ ;  /* 0x0000000604067290 */ /* 0x002fc8000ff1e1ff */
[----:B------:R-:W-:Y:S02]  /*0060*/  UIADD3.X UR7, UPT, UPT, ~UR5, UR7, URZ, UP0, !UPT ;  /* 0x0000000705077290 */ /* 0x000fe400087fe5ff */
[----:B------:R-:W-:-:S04]  /*0070*/  UISETP.GE.U32.AND UP0, UPT, UR6, 0x200, UPT ;  /* 0x000002000600788c */ /* 0x000fc8000bf06070 */
[----:B------:R-:W-:-:S09]  /*0080*/  UISETP.GE.AND.EX UP0, UPT, UR7, URZ, UPT, UP0 ;  /* 0x000000ff0700728c */ /* 0x000fd2000bf06300 */
[----:B--2---:R-:W-:Y:S05]  /*0090*/  BRA.U !UP0, `(.L_x_459) ;  /* 0x0000000108547547 */ /* 0x004fea000b800000 */
[----:B------:R-:W0:Y:S01]  /*00a0*/  S2R R0, SR_TID.X ;  /* 0x0000000000007919 */ /* 0x000e220000002100 */
[----:B------:R-:W1:Y:S01]  /*00b0*/  LDC.64 R6, c[0x0][0x390] ;  /* 0x0000e400ff067b82 */ /* 0x000e620000000a00 */
[----:B------:R-:W1:Y:S01]  /*00c0*/  LDCU.64 UR10, c[0x0][0x398] ;  /* 0x00007300ff0a77ac */ /* 0x000e620008000a00 */
[----:B------:R-:W2:Y:S01]  /*00d0*/  LDCU.64 UR12, c[0x0][0x388] ;  /* 0x00007100ff0c77ac */ /* 0x000ea20008000a00 */
[----:B0-----:R-:W-:-:S05]  /*00e0*/  IADD3 R9, P0, PT, R0, UR4, RZ ;  /* 0x0000000400097c10 */ /* 0x001fca000ff1e0ff */
[----:B------:R-:W-:Y:S01]  /*00f0*/  IMAD.X R8, RZ, RZ, UR5, P0 ;  /* 0x00000005ff087e24 */ /* 0x000fe200080e06ff */
[C---:B------:R-:W-:Y:S01]  /*0100*/  IADD3 R3, P0, PT, R9.reuse, 0x100, RZ ;  /* 0x0000010009037810 */ /* 0x040fe20007f1e0ff */
[----:B-1----:R-:W-:-:S03]  /*0110*/  IMAD.WIDE.U32 R4, R9, UR10, R6 ;  /* 0x0000000a09047c25 */ /* 0x002fc6000f8e0006 */
[----:B------:R-:W-:Y:S01]  /*0120*/  IADD3.X R0, PT, PT, RZ, R8, RZ, P0, !PT ;  /* 0x00000008ff007210 */ /* 0x000fe200007fe4ff */
[----:B------:R-:W-:Y:S01]  /*0130*/  IMAD R10, R8, UR10, RZ ;  /* 0x0000000a080a7c24 */ /* 0x000fe2000f8e02ff */
[----:B--2---:R-:W-:Y:S01]  /*0140*/  LEA R2, P0, R9, UR12, 0x3 ;  /* 0x0000000c09027c11 */ /* 0x004fe2000f8018ff */
[----:B------:R-:W-:-:S04]  /*0150*/  IMAD.WIDE.U32 R6, R3, UR10, R6 ;  /* 0x0000000a03067c25 */ /* 0x000fc8000f8e0006 */
[----:B------:R-:W-:Y:S02]  /*0160*/  IMAD R0, R0, UR10, RZ ;  /* 0x0000000a00007c24 */ /* 0x000fe4000f8e02ff */
[----:B------:R-:W-:Y:S02]  /*0170*/  IMAD R11, R9, UR11, R10 ;  /* 0x0000000b090b7c24 */ /* 0x000fe4000f8e020a */
[----:B------:R-:W-:Y:S01]  /*0180*/  IMAD R13, R3, UR11, R0 ;  /* 0x0000000b030d7c24 */ /* 0x000fe2000f8e0200 */
[----:B------:R-:W-:Y:S01]  /*0190*/  LEA.HI.X R3, R9, UR13, R8, 0x3, P0 ;  /* 0x0000000d09037c11 */ /* 0x000fe200080f1c08 */
[----:B------:R-:W-:-:S03]  /*01a0*/  IMAD.IADD R5, R5, 0x1, R11 ;  /* 0x0000000105057824 */ /* 0x000fc600078e020b */
[----:B------:R-:W-:Y:S02]  /*01b0*/  IADD3 R7, PT, PT, R7, R13, RZ ;  /* 0x0000000d07077210 */ /* 0x000fe40007ffe0ff */
[----:B------:R-:W-:Y:S04]  /*01c0*/  STG.E.64 desc[UR8][R2.64], R4 ;  /* 0x0000000402007986 */ /* 0x000fe8000c101b08 */
[----:B------:R-:W-:Y:S01]  /*01d0*/  STG.E.64 desc[UR8][R2.64+0x800], R6 ;  /* 0x0008000602007986 */ /* 0x000fe2000c101b08 */
[----:B------:R-:W-:Y:S05]  /*01e0*/  EXIT ;  /* 0x000000000000794d */ /* 0x000fea0003800000 */
.L_x_459:
[----:B------:R-:W0:Y:S01]  /*01f0*/  S2R R4, SR_TID.X ;  /* 0x0000000000047919 */ /* 0x000e220000002100 */
[----:B------:R-:W-:Y:S01]  /*0200*/  USHF.R.S32.HI UR7, URZ, 0x1f, UR6 ;  /* 0x0000001fff077899 */ /* 0x000fe20008011406 */
[----:B------:R-:W-:Y:S05]  /*0210*/  BSSY.RECONVERGENT B0, `(.L_x_460) ;  /* 0x0000015000007945 */ /* 0x000fea0003800200 */
[----:B------:R-:W-:Y:S01]  /*0220*/  MOV R2, UR7 ;  /* 0x0000000700027c02 */ /* 0x000fe20008000f00 */
[----:B------:R-:W-:Y:S01]  /*0230*/  IMAD.U32 R3, RZ, RZ, UR7 ;  /* 0x00000007ff037e24 */ /* 0x000fe2000f8e00ff */
[C---:B0-----:R-:W-:Y:S01]  /*0240*/  ISETP.LT.U32.AND P0, PT, R4.reuse, UR6, PT ;  /* 0x0000000604007c0c */ /* 0x041fe2000bf01070 */
[----:B------:R-:W-:-:S03]  /*0250*/  VIADD R0, R4, 0x100 ;  /* 0x0000010004007836 */ /* 0x000fc60000000000 */
[----:B------:R-:W-:Y:S02]  /*0260*/  ISETP.GT.AND.EX P0, PT, R2, RZ, PT, P0 ;  /* 0x000000ff0200720c */ /* 0x000fe40003f04300 */
[----:B------:R-:W-:-:S04]  /*0270*/  ISETP.LT.U32.AND P1, PT, R0, UR6, PT ;  /* 0x0000000600007c0c */ /* 0x000fc8000bf21070 */
[----:B------:R-:W-:-:S07]  /*0280*/  ISETP.GT.AND.EX P1, PT, R3, RZ, PT, P1 ;  /* 0x000000ff0300720c */ /* 0x000fce0003f24310 */
[----:B------:R-:W-:Y:S06]  /*0290*/  @!P0 BRA `(.L_x_461) ;  /* 0x0000000000308947 */ /* 0x000fec0003800000 */
[----:B------:R-:W0:Y:S01]  /*02a0*/  LDC.64 R2, c[0x0][0x390] ;  /* 0x0000e400ff027b82 */ /* 0x000e220000000a00 */
[----:B------:R-:W1:Y:S01]  /*02b0*/  LDCU.64 UR10, c[0x0][0x398] ;  /* 0x00007300ff0a77ac */ /* 0x000e620008000a00 */
[----:B------:R-:W-:Y:S01]  /*02c0*/  IADD3 R5, P0, PT, R4, UR4, RZ ;  /* 0x0000000404057c10 */ /* 0x000fe2000ff1e0ff */
[----:B------:R-:W2:Y:S03]  /*02d0*/  LDCU.64 UR12, c[0x0][0x388] ;  /* 0x00007100ff0c77ac */ /* 0x000ea60008000a00 */
[----:B------:R-:W-:-:S05]  /*02e0*/  IADD3.X R6, PT, PT, RZ, UR5, RZ, P0, !PT ;  /* 0x00000005ff067c10 */ /* 0x000fca00087fe4ff */
[----:B-1----:R-:W-:Y:S01]  /*02f0*/  IMAD R8, R6, UR10, RZ ;  /* 0x0000000a06087c24 */ /* 0x002fe2000f8e02ff */
[C---:B--2---:R-:W-:Y:S01]  /*0300*/  LEA R4, P0, R5.reuse, UR12, 0x3 ;  /* 0x0000000c05047c11 */ /* 0x044fe2000f8018ff */
[----:B0-----:R-:W-:-:S04]  /*0310*/  IMAD.WIDE.U32 R2, R5, UR10, R2 ;  /* 0x0000000a05027c25 */ /* 0x001fc8000f8e0002 */
[C---:B------:R-:W-:Y:S01]  /*0320*/  IMAD R7, R5.reuse, UR11, R8 ;  /* 0x0000000b05077c24 */ /* 0x040fe2000f8e0208 */
[----:B------:R-:W-:-:S03]  /*0330*/  LEA.HI.X R5, R5, UR13, R6, 0x3, P0 ;  /* 0x0000000d05057c11 */ /* 0x000fc600080f1c06 */
[----:B------:R-:W-:-:S05]  /*0340*/  IMAD.IADD R3, R3, 0x1, R7 ;  /* 0x0000000103037824 */ /* 0x000fca00078e0207 */
[----:B------:R0:W-:Y:S02]  /*0350*/  STG.E.64 desc[UR8][R4.64], R2 ;  /* 0x0000000204007986 */ /* 0x0001e4000c101b08 */
.L_x_461:
[----:B------:R-:W-:Y:S05]  /*0360*/  BSYNC.RECONVERGENT B0 ;  /* 0x0000000000007941 */ /* 0x000fea0003800200 */
.L_x_460:
[----:B------:R-:W-:Y:S05]  /*0370*/  @!P1 EXIT ;  /* 0x000000000000994d */ /* 0x000fea0003800000 */
[----:B0-----:R-:W0:Y:S01]  /*0380*/  LDC.64 R2, c[0x0][0x390] ;  /* 0x0000e400ff027b82 */ /* 0x001e220000000a00 */
        /* <DEDUP_REMOVED lines=10> */
[----:B------:R-:W-:Y:S01]  /*0430*/  STG.E.64 desc[UR8][R4.64], R2 ;  /* 0x0000000204007986 */ /* 0x000fe2000c101b08 */
[----:B------:R-:W-:Y:S05]  /*0440*/  EXIT ;  /* 0x000000000000794d */ /* 0x000fea0003800000 */
.L_x_462:
        /* <DEDUP_REMOVED lines=11> */
.L_x_557:


//--------------------- .text._ZN3cub18CUB_300001_SM_10006detail8for_each13static_kernelINS2_12policy_hub_t12policy_500_tEmN6thrust24THRUST_300001_SM_1000_NS8cuda_cub20__uninitialized_fill7functorINS7_10device_ptrImEEmEEEEvT0_T1_ --------------------------
	.section	.text._ZN3cub18CUB_300001_SM_10006detail8for_each13static_kernelINS2_12policy_hub_t12policy_500_tEmN6thrust24THRUST_300001_SM_1000_NS8cuda_cub20__uninitialized_fill7functorINS7_10device_ptrImEEmEEEEvT0_T1_,"ax",@progbits
	.align	128
        .global         _ZN3cub18CUB_300001_SM_10006detail8for_each13static_kernelINS2_12policy_hub_t12policy_500_tEmN6thrust24THRUST_300001_SM_1000_NS8cuda_cub20__uninitialized_fill7functorINS7_10device_ptrImEEmEEEEvT0_T1_
        .type           _ZN3cub18CUB_300001_SM_10006detail8for_each13static_kernelINS2_12policy_hub_t12policy_500_tEmN6thrust24THRUST_300001_SM_1000_NS8cuda_cub20__uninitialized_fill7functorINS7_10device_ptrImEEmEEEEvT0_T1_,@function
        .size           _ZN3cub18CUB_300001_SM_10006detail8for_each13static_kernelINS2_12policy_hub_t12policy_500_tEmN6thrust24THRUST_300001_SM_1000_NS8cuda_cub20__uninitialized_fill7functorINS7_10device_ptrImEEmEEEEvT0_T1_,(.L_x_558 - _ZN3cub18CUB_300001_SM_10006detail8for_each13static_kernelINS2_12policy_hub_t12policy_500_tEmN6thrust24THRUST_300001_SM_1000_NS8cuda_cub20__uninitialized_fill7functorINS7_10device_ptrImEEmEEEEvT0_T1_)
        .other          _ZN3cub18CUB_300001_SM_10006detail8for_each13static_kernelINS2_12policy_hub_t12policy_500_tEmN6thrust24THRUST_300001_SM_1000_NS8cuda_cub20__uninitialized_fill7functorINS7_10device_ptrImEEmEEEEvT0_T1_,@"STO_CUDA_ENTRY STV_DEFAULT"
_ZN3cub18CUB_300001_SM_10006detail8for_each13static_kernelINS2_12policy_hub_t12policy_500_tEmN6thrust24THRUST_300001_SM_1000_NS8cuda_cub20__uninitialized_fill7functorINS7_10device_ptrImEEmEEEEvT0_T1_:
.text._ZN3cub18CUB_300001_SM_10006detail8for_each13static_kernelINS2_12policy_hub_t12policy_500_tEmN6thrust24THRUST_300001_SM_1000_NS8cuda_cub20__uninitialized_fill7functorINS7_10device_ptrImEEmEEEEvT0_T1_:
        /* <DEDUP_REMOVED lines=8> */
[----:B------:R-:W-:-:S09]  /*0080*/  UISETP.GE.U32.AND.EX UP0, UPT, UR7, URZ, UPT, UP0 ;  /* 0x000000ff0700728c */ /* 0x000fd2000bf06100 */
[----:B--2---:R-:W-:Y:S05]  /*0090*/  BRA.U !UP0, `(.L_x_463) ;  /* 0x0000000108287547 */ /* 0x004fea000b800000 */
[----:B------:R-:W0:Y:S01]  /*00a0*/  S2R R0, SR_TID.X ;  /* 0x0000000000007919 */ /* 0x000e220000002100 */
[----:B------:R-:W1:Y:S01]  /*00b0*/  LDCU.64 UR6, c[0x0][0x388] ;  /* 0x00007100ff0677ac */ /* 0x000e620008000a00 */
[----:B------:R-:W2:Y:S01]  /*00c0*/  LDC.64 R4, c[0x0][0x390] ;  /* 0x0000e400ff047b82 */ /* 0x000ea20000000a00 */
[----:B0-----:R-:W-:-:S05]  /*00d0*/  IADD3 R0, P0, PT, R0, UR4, RZ ;  /* 0x0000000400007c10 */ /* 0x001fca000ff1e0ff */
[----:B------:R-:W-:Y:S01]  /*00e0*/  IMAD.X R3, RZ, RZ, UR5, P0 ;  /* 0x00000005ff037e24 */ /* 0x000fe200080e06ff */
[----:B-1----:R-:W-:-:S04]  /*00f0*/  LEA R2, P0, R0, UR6, 0x3 ;  /* 0x0000000600027c11 */ /* 0x002fc8000f8018ff */
[----:B------:R-:W-:-:S05]  /*0100*/  LEA.HI.X R3, R0, UR7, R3, 0x3, P0 ;  /* 0x0000000700037c11 */ /* 0x000fca00080f1c03 */
[----:B--2---:R-:W-:Y:S04]  /*0110*/  STG.E.64 desc[UR8][R2.64], R4 ;  /* 0x0000000402007986 */ /* 0x004fe8000c101b08 */
[----:B------:R-:W-:Y:S01]  /*0120*/  STG.E.64 desc[UR8][R2.64+0x800], R4 ;  /* 0x0008000402007986 */ /* 0x000fe2000c101b08 */
[----:B------:R-:W-:Y:S05]  /*0130*/  EXIT ;  /* 0x000000000000794d */ /* 0x000fea0003800000 */
.L_x_463:
[----:B------:R-:W0:Y:S01]  /*0140*/  S2R R0, SR_TID.X ;  /* 0x0000000000007919 */ /* 0x000e220000002100 */
[----:B------:R-:W-:Y:S01]  /*0150*/  IMAD.U32 R2, RZ, RZ, UR7 ;  /* 0x00000007ff027e24 */ /* 0x000fe2000f8e00ff */
[----:B------:R-:W1:Y:S01]  /*0160*/  LDCU.64 UR10, c[0x0][0x388] ;  /* 0x00007100ff0a77ac */ /* 0x000e620008000a00 */
[----:B------:R-:W-:Y:S01]  /*0170*/  IMAD.U32 R6, RZ, RZ, UR7 ;  /* 0x00000007ff067e24 */ /* 0x000fe2000f8e00ff */
[----:B0-----:R-:W-:-:S04]  /*0180*/  ISETP.LT.U32.AND P0, PT, R0, UR6, PT ;  /* 0x0000000600007c0c */ /* 0x001fc8000bf01070 */
[----:B------:R-:W-:Y:S01]  /*0190*/  ISETP.GT.U32.AND.EX P0, PT, R2, RZ, PT, P0 ;  /* 0x000000ff0200720c */ /* 0x000fe20003f04100 */
[C---:B------:R-:W-:Y:S01]  /*01a0*/  VIADD R2, R0.reuse, 0x100 ;  /* 0x0000010000027836 */ /* 0x040fe20000000000 */
[----:B------:R-:W-:-:S04]  /*01b0*/  IADD3 R0, P2, PT, R0, UR4, RZ ;  /* 0x0000000400007c10 */ /* 0x000fc8000ff5e0ff */
[----:B------:R-:W-:Y:S01]  /*01c0*/  ISETP.LT.U32.AND P1, PT, R2, UR6, PT ;  /* 0x0000000602007c0c */ /* 0x000fe2000bf21070 */
[----:B------:R-:W-:Y:S01]  /*01d0*/  IMAD.X R3, RZ, RZ, UR5, P2 ;  /* 0x00000005ff037e24 */ /* 0x000fe200090e06ff */
[----:B-1----:R-:W-:Y:S02]  /*01e0*/  LEA R2, P2, R0, UR10, 0x3 ;  /* 0x0000000a00027c11 */ /* 0x002fe4000f8418ff */
[----:B------:R-:W-:Y:S02]  /*01f0*/  ISETP.GT.U32.AND.EX P1, PT, R6, RZ, PT, P1 ;  /* 0x000000ff0600720c */ /* 0x000fe40003f24110 */
[----:B------:R-:W-:Y:S01]  /*0200*/  LEA.HI.X R3, R0, UR11, R3, 0x3, P2 ;  /* 0x0000000b00037c11 */ /* 0x000fe200090f1c03 */
[----:B------:R-:W0:Y:S04]  /*0210*/  @P0 LDC.64 R4, c[0x0][0x390] ;  /* 0x0000e400ff040b82 */ /* 0x000e280000000a00 */
[----:B0-----:R0:W-:Y:S06]  /*0220*/  @P0 STG.E.64 desc[UR8][R2.64], R4 ;  /* 0x0000000402000986 */ /* 0x0011ec000c101b08 */
[----:B------:R-:W-:Y:S05]  /*0230*/  @!P1 EXIT ;  /* 0x000000000000994d */ /* 0x000fea0003800000 */
[----:B0-----:R-:W0:Y:S02]  /*0240*/  LDC.64 R4, c[0x0][0x390] ;  /* 0x0000e400ff047b82 */ /* 0x001e240000000a00 */
[----:B0-----:R-:W-:Y:S01]  /*0250*/  STG.E.64 desc[UR8][R2.64+0x800], R4 ;  /* 0x0008000402007986 */ /* 0x001fe2000c101b08 */
[----:B------:R-:W-:Y:S05]  /*0260*/  EXIT ;  /* 0x000000000000794d */ /* 0x000fea0003800000 */
.L_x_464:
        /* <DEDUP_REMOVED lines=9> */
.L_x_558:


//--------------------- .text._ZN3cub18CUB_300001_SM_10006detail8for_each13static_kernelINS2_12policy_hub_t12policy_500_tEmN6thrust24THRUST_300001_SM_1000_NS8cuda_cub20__uninitialized_fill7functorINS7_10device_ptrIfEEfEEEEvT0_T1_ --------------------------
	.section	.text._ZN3cub18CUB_300001_SM_10006detail8for_each13static_kernelINS2_12policy_hub_t12policy_500_tEmN6thrust24THRUST_300001_SM_1000_NS8cuda_cub20__uninitialized_fill7functorINS7_10device_ptrIfEEfEEEEvT0_T1_,"ax",@progbits
	.align	128
        .global         _ZN3cub18CUB_300001_SM_10006detail8for_each13static_kernelINS2_12policy_hub_t12policy_500_tEmN6thrust24THRUST_300001_SM_1000_NS8cuda_cub20__uninitialized_fill7functorINS7_10device_ptrIfEEfEEEEvT0_T1_
        .type           _ZN3cub18CUB_300001_SM_10006detail8for_each13static_kernelINS2_12policy_hub_t12policy_500_tEmN6thrust24THRUST_300001_SM_1000_NS8cuda_cub20__uninitialized_fill7functorINS7_10device_ptrIfEEfEEEEvT0_T1_,@function
        .size           _ZN3cub18CUB_300001_SM_10006detail8for_each13static_kernelINS2_12policy_hub_t12policy_500_tEmN6thrust24THRUST_300001_SM_1000_NS8cuda_cub20__uninitialized_fill7functorINS7_10device_ptrIfEEfEEEEvT0_T1_,(.L_x_559 - _ZN3cub18CUB_300001_SM_10006detail8for_each13static_kernelINS2_12policy_hub_t12policy_500_tEmN6thrust24THRUST_300001_SM_1000_NS8cuda_cub20__uninitialized_fill7functorINS7_10device_ptrIfEEfEEEEvT0_T1_)
        .other          _ZN3cub18CUB_300001_SM_10006detail8for_each13static_kernelINS2_12policy_hub_t12policy_500_tEmN6thrust24THRUST_300001_SM_1000_NS8cuda_cub20__uninitialized_fill7functorINS7_10device_ptrIfEEfEEEEvT0_T1_,@"STO_CUDA_ENTRY STV_DEFAULT"
_ZN3cub18CUB_300001_SM_10006detail8for_each13static_kernelINS2_12policy_hub_t12policy_500_tEmN6thrust24THRUST_300001_SM_1000_NS8cuda_cub20__uninitialized_fill7functorINS7_10device_ptrIfEEfEEEEvT0_T1_:
.text._ZN3cub18CUB_300001_SM_10006detail8for_each13static_kernelINS2_12policy_hub_t12policy_500_tEmN6thrust24THRUST_300001_SM_1000_NS8cuda_cub20__uninitialized_fill7functorINS7_10device_ptrIfEEfEEEEvT0_T1_:
        /* <DEDUP_REMOVED lines=12> */
[----:B------:R-:W2:Y:S01]  /*00c0*/  LDC R5, c[0x0][0x390] ;  /* 0x0000e400ff057b82 */ /* 0x000ea20000000800 */
[----:B0-----:R-:W-:-:S05]  /*00d0*/  IADD3 R0, P0, PT, R0, UR4, RZ ;  /* 0x0000000400007c10 */ /* 0x001fca000ff1e0ff */
[----:B------:R-:W-:Y:S01]  /*00e0*/  IMAD.X R3, RZ, RZ, UR5, P0 ;  /* 0x00000005ff037e24 */ /* 0x000fe200080e06ff */
[----:B-1----:R-:W-:-:S04]  /*00f0*/  LEA R2, P0, R0, UR6, 0x2 ;  /* 0x0000000600027c11 */ /* 0x002fc8000f8010ff */
[----:B------:R-:W-:-:S05]  /*0100*/  LEA.HI.X R3, R0, UR7, R3, 0x2, P0 ;  /* 0x0000000700037c11 */ /* 0x000fca00080f1403 */
[----:B--2---:R-:W-:Y:S04]  /*0110*/  STG.E desc[UR8][R2.64], R5 ;  /* 0x0000000502007986 */ /* 0x004fe8000c101908 */
[----:B------:R-:W-:Y:S01]  /*0120*/  STG.E desc[UR8][R2.64+0x400], R5 ;  /* 0x0004000502007986 */ /* 0x000fe2000c101908 */
[----:B------:R-:W-:Y:S05]  /*0130*/  EXIT ;  /* 0x000000000000794d */ /* 0x000fea0003800000 */
.L_x_465:
        /* <DEDUP_REMOVED lines=13> */
[----:B------:R-:W0:Y:S04]  /*0210*/  @P0 LDC R5, c[0x0][0x390] ;  /* 0x0000e400ff050b82 */ /* 0x000e280000000800 */
[----:B0-----:R0:W-:Y:S06]  /*0220*/  @P0 STG.E desc[UR8][R2.64], R5 ;  /* 0x0000000502000986 */ /* 0x0011ec000c101908 */
[----:B------:R-:W-:Y:S05]  /*0230*/  @!P1 EXIT ;  /* 0x000000000000994d */ /* 0x000fea0003800000 */
[----:B0-----:R-:W0:Y:S02]  /*0240*/  LDC R5, c[0x0][0x390] ;  /* 0x0000e400ff057b82 */ /* 0x001e240000000800 */
[----:B0-----:R-:W-:Y:S01]  /*0250*/  STG.E desc[UR8][R2.64+0x400], R5 ;  /* 0x0004000502007986 */ /* 0x001fe2000c101908 */
[----:B------:R-:W-:Y:S05]  /*0260*/  EXIT ;  /* 0x000000000000794d */ /* 0x000fea0003800000 */
.L_x_466:
        /* <DEDUP_REMOVED lines=9> */
.L_x_559:


//--------------------- .text._ZN3cub18CUB_300001_SM_10006detail11EmptyKernelIvEEvv --------------------------
	.section	.text._ZN3cub18CUB_300001_SM_10006detail11EmptyKernelIvEEvv,"ax",@progbits
	.align	128
        .global         _ZN3cub18CUB_300001_SM_10006detail11EmptyKernelIvEEvv
        .type           _ZN3cub18CUB_300001_SM_10006detail11EmptyKernelIvEEvv,@function
        .size           _ZN3cub18CUB_300001_SM_10006detail11EmptyKernelIvEEvv,(.L_x_560 - _ZN3cub18CUB_300001_SM_10006detail11EmptyKernelIvEEvv)
        .other          _ZN3cub18CUB_300001_SM_10006detail11EmptyKernelIvEEvv,@"STO_CUDA_ENTRY STV_DEFAULT"
_ZN3cub18CUB_300001_SM_10006detail11EmptyKernelIvEEvv:
.text._ZN3cub18CUB_300001_SM_10006detail11EmptyKernelIvEEvv:
[----:B------:R-:W-:Y:S01]  /*0000*/  LDC R1, c[0x0][0x37c] ;  /* 0x0000df00ff017b82 */ /* 0x000fe20000000800 */
[----:B------:R-:W-:Y:S05]  /*0010*/  EXIT ;  /* 0x000000000000794d */ /* 0x000fea0003800000 */
.L_x_467:
        /* <DEDUP_REMOVED lines=14> */
.L_x_560:


//--------------------- .text._Z30assign_labels_optimized_kernelPKfS0_PKmPmS2_mmm --------------------------
	.section	.text._Z30assign_labels_optimized_kernelPKfS0_PKmPmS2_mmm,"ax",@progbits
	.align	128
        .global         _Z30assign_labels_optimized_kernelPKfS0_PKmPmS2_mmm
        .type           _Z30assign_labels_optimized_kernelPKfS0_PKmPmS2_mmm,@function
        .size           _Z30assign_labels_optimized_kernelPKfS0_PKmPmS2_mmm,(.L_x_546 - _Z30assign_labels_optimized_kernelPKfS0_PKmPmS2_mmm)
        .other          _Z30assign_labels_optimized_kernelPKfS0_PKmPmS2_mmm,@"STO_CUDA_ENTRY STV_DEFAULT"
_Z30assign_labels_optimized_kernelPKfS0_PKmPmS2_mmm:
.text._Z30assign_labels_optimized_kernelPKfS0_PKmPmS2_mmm:
[----:B------:R-:W0:Y:S01]  /*0000*/  LDC R1, c[0x0][0x37c] ;  /* 0x0000df00ff017b82 */ /* 0x000e220000000800 */
[----:B------:R-:W1:Y:S01]  /*0010*/  S2R R23, SR_TID.X ;  /* 0x0000000000177919 */ /* 0x000e620000002100 */
[----:B------:R-:W1:Y:S06]  /*0020*/  LDCU UR25, c[0x0][0x360] ;  /* 0x00006c00ff1977ac */ /* 0x000e6c0008000800 */
[----:B------:R-:W2:Y:S01]  /*0030*/  LDC.64 R2, c[0x0][0x398] ;  /* 0x0000e600ff027b82 */ /* 0x000ea20000000a00 */
[----:B------:R-:W-:Y:S01]  /*0040*/  BSSY.RECONVERGENT B0, `(.L_x_468) ;  /* 0x00000aa000007945 */ /* 0x000fe20003800200 */
[----:B------:R-:W1:Y:S01]  /*0050*/  S2R R0, SR_CTAID.X ;  /* 0x0000000000007919 */ /* 0x000e620000002500 */
[----:B------:R-:W3:Y:S01]  /*0060*/  LDCU.64 UR4, c[0x0][0x3a8] ;  /* 0x00007500ff0477ac */ /* 0x000ee20008000a00 */
[----:B0-----:R-:W-:Y:S01]  /*0070*/  VIADD R1, R1, 0xffffff00 ;  /* 0xffffff0001017836 */ /* 0x001fe20000000000 */
[----:B------:R-:W0:Y:S01]  /*0080*/  LDCU.64 UR18, c[0x0][0x358] ;  /* 0x00006b00ff1277ac */ /* 0x000e220008000a00 */
[----:B-1----:R-:W-:-:S04]  /*0090*/  IMAD R23, R0, UR25, R23 ;  /* 0x0000001900177c24 */ /* 0x002fc8000f8e0217 */
[C---:B--2---:R-:W-:Y:S01]  /*00a0*/  IMAD.WIDE.U32 R2, R23.reuse, 0x8, R2 ;  /* 0x0000000817027825 */ /* 0x044fe200078e0002 */
[----:B---3--:R-:W-:-:S04]  /*00b0*/  ISETP.GE.U32.AND P0, PT, R23, UR4, PT ;  /* 0x0000000417007c0c */ /* 0x008fc8000bf06070 */
[----:B------:R-:W-:-:S13]  /*00c0*/  ISETP.GE.U32.AND.EX P0, PT, RZ, UR5, PT, P0 ;  /* 0x00000005ff007c0c */ /* 0x000fda000bf06100 */
[----:B0-----:R-:W-:Y:S05]  /*00d0*/  @P0 BRA `(.L_x_469) ;  /* 0x0000000800800947 */ /* 0x001fea0003800000 */
[----:B------:R-:W2:Y:S01]  /*00e0*/  LDG.E.64 R2, desc[UR18][R2.64] ;  /* 0x0000001202027981 */ /* 0x000ea2000c1e1b00 */
[----:B------:R-:W0:Y:S02]  /*00f0*/  LDC.64 R16, c[0x0][0x3b8] ;  /* 0x0000ee00ff107b82 */ /* 0x000e240000000a00 */
[----:B0-----:R-:W-:-:S04]  /*0100*/  ISETP.NE.U32.AND P0, PT, R16, RZ, PT ;  /* 0x000000ff1000720c */ /* 0x001fc80003f05070 */
[----:B------:R-:W-:Y:S02]  /*0110*/  ISETP.NE.AND.EX P0, PT, R17, RZ, PT, P0 ;  /* 0x000000ff1100720c */ /* 0x000fe40003f05300 */
[----:B--2---:R-:W-:-:S04]  /*0120*/  ISETP.NE.U32.AND P1, PT, R2, RZ, PT ;  /* 0x000000ff0200720c */ /* 0x004fc80003f25070 */
[----:B------:R-:W-:-:S13]  /*0130*/  ISETP.NE.OR.EX P0, PT, R3, RZ, !P0, P1 ;  /* 0x000000ff0300720c */ /* 0x000fda0004705710 */
[----:B------:R-:W-:Y:S05]  /*0140*/  @P0 BRA `(.L_x_469) ;  /* 0x0000000800640947 */ /* 0x000fea0003800000 */
[----:B------:R-:W-:Y:S01]  /*0150*/  IADD3 R4, P1, PT, R16, -0x1, RZ ;  /* 0xffffffff10047810 */ /* 0x000fe20007f3e0ff */
[----:B------:R-:W-:-:S03]  /*0160*/  IMAD.MOV.U32 R18, RZ, RZ, RZ ;  /* 0x000000ffff127224 */ /* 0x000fc600078e00ff */
[C---:B------:R-:W-:Y:S02]  /*0170*/  ISETP.LT.U32.AND P0, PT, R4.reuse, 0x3f, PT ;  /* 0x0000003f0400780c */ /* 0x040fe40003f01070 */
[----:B------:R-:W-:Y:S02]  /*0180*/  IADD3.X R2, PT, PT, R17, -0x1, RZ, P1, !PT ;  /* 0xffffffff11027810 */ /* 0x000fe40000ffe4ff */
[----:B------:R-:W-:Y:S02]  /*0190*/  ISETP.GE.U32.AND P1, PT, R4, 0x3, PT ;  /* 0x000000030400780c */ /* 0x000fe40003f26070 */
[----:B------:R-:W-:-:S04]  /*01a0*/  ISETP.LT.U32.AND.EX P0, PT, R2, RZ, PT, P0 ;  /* 0x000000ff0200720c */ /* 0x000fc80003f01100 */
[----:B------:R-:W-:Y:S02]  /*01b0*/  SEL R4, R4, 0x3f, P0 ;  /* 0x0000003f04047807 */ /* 0x000fe40000000000 */
[----:B------:R-:W-:Y:S01]  /*01c0*/  ISETP.GE.U32.AND.EX P0, PT, R2, RZ, PT, P1 ;  /* 0x000000ff0200720c */ /* 0x000fe20003f06110 */
[----:B------:R-:W-:Y:S02]  /*01d0*/  IMAD.MOV.U32 R2, RZ, RZ, RZ ;  /* 0x000000ffff027224 */ /* 0x000fe400078e00ff */
[----:B------:R-:W-:-:S05]  /*01e0*/  VIADD R4, R4, 0x1 ;  /* 0x0000000104047836 */ /* 0x000fca0000000000 */
[----:B------:R-:W-:-:S05]  /*01f0*/  LOP3.LUT R3, R4, 0x3, RZ, 0xc0, !PT ;  /* 0x0000000304037812 */ /* 0x000fca00078ec0ff */
[----:B------:R-:W-:Y:S05]  /*0200*/  @!P0 BRA `(.L_x_470) ;  /* 0x0000000400e08947 */ /* 0x000fea0003800000 */
[----:B------:R-:W-:Y:S01]  /*0210*/  LOP3.LUT R18, R4, 0x7c, RZ, 0xc0, !PT ;  /* 0x0000007c04127812 */ /* 0x000fe200078ec0ff */
[----:B------:R-:W0:Y:S01]  /*0220*/  LDCU.64 UR6, c[0x0][0x380] ;  /* 0x00007000ff0677ac */ /* 0x000e220008000a00 */
[----:B------:R-:W-:Y:S02]  /*0230*/  IMAD.MOV.U32 R2, RZ, RZ, RZ ;  /* 0x000000ffff027224 */ /* 0x000fe400078e00ff */
[----:B------:R-:W-:Y:S01]  /*0240*/  ISETP.GT.U32.AND P0, PT, R18, RZ, PT ;  /* 0x000000ff1200720c */ /* 0x000fe20003f04070 */
[----:B------:R-:W-:Y:S02]  /*0250*/  IMAD.MOV.U32 R20, RZ, RZ, RZ ;  /* 0x000000ffff147224 */ /* 0x000fe400078e00ff */
[----:B------:R-:W-:Y:S01]  /*0260*/  IMAD.MOV.U32 R19, RZ, RZ, RZ ;  /* 0x000000ffff137224 */ /* 0x000fe200078e00ff */
[----:B------:R-:W-:-:S13]  /*0270*/  ISETP.GT.AND.EX P0, PT, RZ, RZ, PT, P0 ;  /* 0x000000ffff00720c */ /* 0x000fda0003f04300 */
[----:B0-----:R-:W-:Y:S05]  /*0280*/  @!P0 BRA `(.L_x_471) ;  /* 0x0000000400808947 */ /* 0x001fea0003800000 */
[----:B------:R-:W-:-:S04]  /*0290*/  IADD3 R4, P0, PT, -R20, R18, RZ ;  /* 0x0000001214047210 */ /* 0x000fc80007f1e1ff */
[----:B------:R-:W-:Y:S01]  /*02a0*/  ISETP.GT.U32.AND P1, PT, R4, 0xc, PT ;  /* 0x0000000c0400780c */ /* 0x000fe20003f24070 */
[----:B------:R-:W-:Y:S01]  /*02b0*/  IMAD.X R4, R2, 0x1, ~R19, P0 ;  /* 0x0000000102047824 */ /* 0x000fe200000e0e13 */
[----:B------:R-:W-:-:S04]  /*02c0*/  PLOP3.LUT P0, PT, PT, PT, PT, 0x80, 0x8 ;  /* 0x000000000008781c */ /* 0x000fc80003f0f070 */
[----:B------:R-:W-:-:S13]  /*02d0*/  ISETP.GT.AND.EX P1, PT, R4, RZ, PT, P1 ;  /* 0x000000ff0400720c */ /* 0x000fda0003f24310 */
[----:B------:R-:W-:Y:S05]  /*02e0*/  @!P1 BRA `(.L_x_472) ;  /* 0x0000000000dc9947 */ /* 0x000fea0003800000 */
[----:B------:R-:W-:Y:S01]  /*02f0*/  IADD3 R22, P1, PT, R18, -0xc, RZ ;  /* 0xfffffff412167810 */ /* 0x000fe20007f3e0ff */
[----:B------:R-:W0:Y:S01]  /*0300*/  LDCU.64 UR4, c[0x0][0x380] ;  /* 0x00007000ff0477ac */ /* 0x000e220008000a00 */
[----:B------:R-:W-:Y:S02]  /*0310*/  PLOP3.LUT P0, PT, PT, PT, PT, 0x8, 0x80 ;  /* 0x000000000080781c */ /* 0x000fe40003f0e170 */
[----:B------:R-:W-:-:S11]  /*0320*/  IADD3.X R21, PT, PT, R2, -0x1, RZ, P1, !PT ;  /* 0xffffffff02157810 */ /* 0x000fd60000ffe4ff */
.L_x_473:
[----:B-1----:R-:W-:Y:S02]  /*0330*/  IMAD.MOV.U32 R4, RZ, RZ, R20 ;  /* 0x000000ffff047224 */ /* 0x002fe400078e0014 */
[----:B------:R-:W-:Y:S02]  /*0340*/  IMAD.MOV.U32 R5, RZ, RZ, R19 ;  /* 0x000000ffff057224 */ /* 0x000fe400078e0013 */
[C---:B------:R-:W-:Y:S02]  /*0350*/  IMAD R25, R23.reuse, R17, RZ ;  /* 0x0000001117197224 */ /* 0x040fe400078e02ff */
[----:B------:R-:W-:-:S04]  /*0360*/  IMAD.WIDE.U32 R4, R23, R16, R4 ;  /* 0x0000001017047225 */ /* 0x000fc800078e0004 */
[----:B------:R-:W-:Y:S01]  /*0370*/  IMAD.IADD R5, R5, 0x1, R25 ;  /* 0x0000000105057824 */ /* 0x000fe200078e0219 */
[----:B0-----:R-:W-:-:S04]  /*0380*/  LEA R26, P1, R4, UR4, 0x2 ;  /* 0x00000004041a7c11 */ /* 0x001fc8000f8210ff */
[----:B------:R-:W-:-:S05]  /*0390*/  LEA.HI.X R27, R4, UR5, R5, 0x2, P1 ;  /* 0x00000005041b7c11 */ /* 0x000fca00088f1405 */
[----:B------:R-:W2:Y:S04]  /*03a0*/  LDG.E.CONSTANT R4, desc[UR18][R26.64] ;  /* 0x000000121a047981 */ /* 0x000ea8000c1e9900 */
[----:B------:R-:W2:Y:S04]  /*03b0*/  LDG.E.CONSTANT R5, desc[UR18][R26.64+0x4] ;  /* 0x000004121a057981 */ /* 0x000ea8000c1e9900 */
[----:B------:R-:W2:Y:S04]  /*03c0*/  LDG.E.CONSTANT R6, desc[UR18][R26.64+0x8] ;  /* 0x000008121a067981 */ /* 0x000ea8000c1e9900 */
[----:B------:R0:W2:Y:S01]  /*03d0*/  LDG.E.CONSTANT R7, desc[UR18][R26.64+0xc] ;  /* 0x00000c121a077981 */ /* 0x0000a2000c1e9900 */
[C---:B------:R-:W-:Y:S01]  /*03e0*/  IADD3 R12, P1, PT, R20.reuse, 0x4, RZ ;  /* 0x00000004140c7810 */ /* 0x040fe20007f3e0ff */
[C---:B------:R-:W-:Y:S01]  /*03f0*/  IMAD.U32 R24, R20.reuse, 0x4, R1 ;  /* 0x0000000414187824 */ /* 0x040fe200078e0001 */
[----:B------:R-:W-:-:S03]  /*0400*/  IADD3 R14, P2, PT, R20, 0x8, RZ ;  /* 0x00000008140e7810 */ /* 0x000fc60007f5e0ff */
[--C-:B------:R-:W-:Y:S01]  /*0410*/  IMAD.X R13, RZ, RZ, R19.reuse, P1 ;  /* 0x000000ffff0d7224 */ /* 0x100fe200008e0613 */
[----:B------:R-:W-:Y:S01]  /*0420*/  IADD3 R10, P1, PT, R20, 0xc, RZ ;  /* 0x0000000c140a7810 */ /* 0x000fe20007f3e0ff */
[----:B------:R-:W-:Y:S02]  /*0430*/  IMAD.X R15, RZ, RZ, R19, P2 ;  /* 0x000000ffff0f7224 */ /* 0x000fe400010e0613 */
[----:B------:R-:W-:-:S04]  /*0440*/  IMAD.WIDE.U32 R12, R23, R16, R12 ;  /* 0x00000010170c7225 */ /* 0x000fc800078e000c */
[----:B------:R-:W-:Y:S01]  /*0450*/  IMAD.X R11, RZ, RZ, R19, P1 ;  /* 0x000000ffff0b7224 */ /* 0x000fe200008e0613 */
[----:B------:R-:W-:Y:S01]  /*0460*/  LEA R8, P1, R12, UR4, 0x2 ;  /* 0x000000040c087c11 */ /* 0x000fe2000f8210ff */
[----:B------:R-:W-:Y:S02]  /*0470*/  IMAD.IADD R9, R25, 0x1, R13 ;  /* 0x0000000119097824 */ /* 0x000fe400078e020d */
[----:B------:R-:W-:-:S03]  /*0480*/  IMAD.WIDE.U32 R14, R23, R16, R14 ;  /* 0x00000010170e7225 */ /* 0x000fc600078e000e */
[----:B------:R-:W-:Y:S01]  /*0490*/  LEA.HI.X R9, R12, UR5, R9, 0x2, P1 ;  /* 0x000000050c097c11 */ /* 0x000fe200088f1409 */
[----:B------:R-:W-:Y:S01]  /*04a0*/  IMAD.IADD R13, R25, 0x1, R15 ;  /* 0x00000001190d7824 */ /* 0x000fe200078e020f */
[----:B------:R-:W-:Y:S01]  /*04b0*/  LEA R12, P1, R14, UR4, 0x2 ;  /* 0x000000040e0c7c11 */ /* 0x000fe2000f8210ff */
[----:B------:R-:W-:-:S03]  /*04c0*/  IMAD.WIDE.U32 R10, R23, R16, R10 ;  /* 0x00000010170a7225 */ /* 0x000fc600078e000a */
[----:B------:R-:W-:Y:S01]  /*04d0*/  LEA.HI.X R13, R14, UR5, R13, 0x2, P1 ;  /* 0x000000050e0d7c11 */ /* 0x000fe200088f140d */
[----:B------:R-:W-:Y:S01]  /*04e0*/  IMAD.IADD R25, R25, 0x1, R11 ;  /* 0x0000000119197824 */ /* 0x000fe200078e020b */
[----:B0-----:R-:W-:-:S03]  /*04f0*/  LEA R26, P1, R10, UR4, 0x2 ;  /* 0x000000040a1a7c11 */ /* 0x001fc6000f8210ff */
[----:B------:R-:W3:Y:S01]  /*0500*/  LDG.E.CONSTANT R11, desc[UR18][R12.64+0xc] ;  /* 0x00000c120c0b7981 */ /* 0x000ee2000c1e9900 */
[----:B------:R-:W-:-:S03]  /*0510*/  LEA.HI.X R27, R10, UR5, R25, 0x2, P1 ;  /* 0x000000050a1b7c11 */ /* 0x000fc600088f1419 */
[----:B------:R-:W3:Y:S04]  /*0520*/  LDG.E.CONSTANT R10, desc[UR18][R12.64+0x8] ;  /* 0x000008120c0a7981 */ /* 0x000ee8000c1e9900 */
[----:B------:R-:W4:Y:S04]  /*0530*/  LDG.E.CONSTANT R14, desc[UR18][R26.64+0x8] ;  /* 0x000008121a0e7981 */ /* 0x000f28000c1e9900 */
[----:B------:R-:W4:Y:S04]  /*0540*/  LDG.E.CONSTANT R15, desc[UR18][R26.64+0xc] ;  /* 0x00000c121a0f7981 */ /* 0x000f28000c1e9900 */
[----:B--2---:R0:W-:Y:S04]  /*0550*/  STL.128 [R24], R4 ;  /* 0x0000000418007387 */ /* 0x0041e80000100c00 */
[----:B0-----:R-:W2:Y:S04]  /*0560*/  LDG.E.CONSTANT R4, desc[UR18][R8.64] ;  /* 0x0000001208047981 */ /* 0x001ea8000c1e9900 */
[----:B------:R-:W2:Y:S04]  /*0570*/  LDG.E.CONSTANT R5, desc[UR18][R8.64+0x4] ;  /* 0x0000041208057981 */ /* 0x000ea8000c1e9900 */
[----:B------:R-:W2:Y:S04]  /*0580*/  LDG.E.CONSTANT R6, desc[UR18][R8.64+0x8] ;  /* 0x0000081208067981 */ /* 0x000ea8000c1e9900 */
[----:B------:R-:W2:Y:S04]  /*0590*/  LDG.E.CONSTANT R7, desc[UR18][R8.64+0xc] ;  /* 0x00000c1208077981 */ /* 0x000ea8000c1e9900 */
[----:B------:R-:W3:Y:S04]  /*05a0*/  LDG.E.CONSTANT R8, desc[UR18][R12.64] ;  /* 0x000000120c087981 */ /* 0x000ee8000c1e9900 */
[----:B------:R-:W3:Y:S04]  /*05b0*/  LDG.E.CONSTANT R9, desc[UR18][R12.64+0x4] ;  /* 0x000004120c097981 */ /* 0x000ee8000c1e9900 */
[----:B------:R-:W4:Y:S04]  /*05c0*/  LDG.E.CONSTANT R12, desc[UR18][R26.64] ;  /* 0x000000121a0c7981 */ /* 0x000f28000c1e9900 */
[----:B------:R-:W4:Y:S01]  /*05d0*/  LDG.E.CONSTANT R13, desc[UR18][R26.64+0x4] ;  /* 0x000004121a0d7981 */ /* 0x000f22000c1e9900 */
[----:B------:R-:W-:-:S05]  /*05e0*/  IADD3 R20, P1, PT, R20, 0x10, RZ ;  /* 0x0000001014147810 */ /* 0x000fca0007f3e0ff */
[----:B------:R-:W-:Y:S01]  /*05f0*/  IMAD.X R19, RZ, RZ, R19, P1 ;  /* 0x000000ffff137224 */ /* 0x000fe200008e0613 */
[----:B------:R-:W-:-:S04]  /*0600*/  ISETP.GE.U32.AND P1, PT, R20, R22, PT ;  /* 0x000000161400720c */ /* 0x000fc80003f26070 */
[----:B------:R-:W-:Y:S01]  /*0610*/  ISETP.GE.AND.EX P1, PT, R19, R21, PT, P1 ;  /* 0x000000151300720c */ /* 0x000fe20003f26310 */
[----:B--2---:R1:W-:Y:S04]  /*0620*/  STL.128 [R24+0x10], R4 ;  /* 0x0000100418007387 */ /* 0x0043e80000100c00 */
[----:B---3--:R1:W-:Y:S04]  /*0630*/  STL.128 [R24+0x20], R8 ;  /* 0x0000200818007387 */ /* 0x0083e80000100c00 */
[----:B----4-:R1:W-:Y:S04]  /*0640*/  STL.128 [R24+0x30], R12 ;  /* 0x0000300c18007387 */ /* 0x0103e80000100c00 */
[----:B------:R-:W-:Y:S05]  /*0650*/  @!P1 BRA `(.L_x_473) ;  /* 0xfffffffc00349947 */ /* 0x000fea000383ffff */
.L_x_472:
[----:B-1----:R-:W-:-:S04]  /*0660*/  IADD3 R4, P2, PT, -R20, R18, RZ ;  /* 0x0000001214047210 */ /* 0x002fc80007f5e1ff */
[----:B------:R-:W-:Y:S01]  /*0670*/  ISETP.GT.U32.AND P1, PT, R4, 0x4, PT ;  /* 0x000000040400780c */ /* 0x000fe20003f24070 */
[----:B------:R-:W-:-:S05]  /*0680*/  IMAD.X R4, R2, 0x1, ~R19, P2 ;  /* 0x0000000102047824 */ /* 0x000fca00010e0e13 */
[----:B------:R-:W-:-:S13]  /*0690*/  ISETP.GT.AND.EX P1, PT, R4, RZ, PT, P1 ;  /* 0x000000ff0400720c */ /* 0x000fda0003f24310 */
[----:B------:R-:W-:Y:S05]  /*06a0*/  @!P1 BRA `(.L_x_474) ;  /* 0x00000000006c9947 */ /* 0x000fea0003800000 */
[----:B------:R-:W0:Y:S01]  /*06b0*/  LDCU.64 UR4, c[0x0][0x380] ;  /* 0x00007000ff0477ac */ /* 0x000e220008000a00 */
[----:B------:R-:W-:Y:S01]  /*06c0*/  IADD3 R4, P0, PT, R20, 0x4, RZ ;  /* 0x0000000414047810 */ /* 0x000fe20007f1e0ff */
[----:B------:R-:W-:Y:S02]  /*06d0*/  IMAD.MOV.U32 R21, RZ, RZ, R19 ;  /* 0x000000ffff157224 */ /* 0x000fe400078e0013 */
[C---:B------:R-:W-:Y:S02]  /*06e0*/  IMAD R9, R23.reuse, R17, RZ ;  /* 0x0000001117097224 */ /* 0x040fe400078e02ff */
[----:B------:R-:W-:-:S04]  /*06f0*/  IMAD.WIDE.U32 R6, R23, R16, R20 ;  /* 0x0000001017067225 */ /* 0x000fc800078e0014 */
[----:B------:R-:W-:Y:S02]  /*0700*/  IMAD.X R5, RZ, RZ, R19, P0 ;  /* 0x000000ffff057224 */ /* 0x000fe400000e0613 */
[----:B------:R-:W-:Y:S02]  /*0710*/  IMAD.IADD R7, R9, 0x1, R7 ;  /* 0x0000000109077824 */ /* 0x000fe400078e0207 */
[----:B------:R-:W-:Y:S01]  /*0720*/  IMAD.WIDE.U32 R4, R23, R16, R4 ;  /* 0x0000001017047225 */ /* 0x000fe200078e0004 */
[----:B0-----:R-:W-:-:S03]  /*0730*/  LEA R14, P0, R6, UR4, 0x2 ;  /* 0x00000004060e7c11 */ /* 0x001fc6000f8010ff */
[----:B------:R-:W-:Y:S01]  /*0740*/  IMAD.IADD R5, R9, 0x1, R5 ;  /* 0x0000000109057824 */ /* 0x000fe200078e0205 */
[----:B------:R-:W-:Y:S02]  /*0750*/  LEA.HI.X R15, R6, UR5, R7, 0x2, P0 ;  /* 0x00000005060f7c11 */ /* 0x000fe400080f1407 */
[----:B------:R-:W-:-:S03]  /*0760*/  LEA R12, P0, R4, UR4, 0x2 ;  /* 0x00000004040c7c11 */ /* 0x000fc6000f8010ff */
[----:B------:R-:W2:Y:S01]  /*0770*/  LDG.E.CONSTANT R6, desc[UR18][R14.64+0x8] ;  /* 0x000008120e067981 */ /* 0x000ea2000c1e9900 */
[----:B------:R-:W-:-:S03]  /*0780*/  LEA.HI.X R13, R4, UR5, R5, 0x2, P0 ;  /* 0x00000005040d7c11 */ /* 0x000fc600080f1405 */
[----:B------:R-:W2:Y:S04]  /*0790*/  LDG.E.CONSTANT R4, desc[UR18][R14.64] ;  /* 0x000000120e047981 */ /* 0x000ea8000c1e9900 */
[----:B------:R-:W2:Y:S04]  /*07a0*/  LDG.E.CONSTANT R5, desc[UR18][R14.64+0x4] ;  /* 0x000004120e057981 */ /* 0x000ea8000c1e9900 */
[----:B------:R-:W2:Y:S04]  /*07b0*/  LDG.E.CONSTANT R7, desc[UR18][R14.64+0xc] ;  /* 0x00000c120e077981 */ /* 0x000ea8000c1e9900 */
[----:B------:R-:W3:Y:S04]  /*07c0*/  LDG.E.CONSTANT R8, desc[UR18][R12.64] ;  /* 0x000000120c087981 */ /* 0x000ee8000c1e9900 */
[----:B------:R-:W3:Y:S04]  /*07d0*/  LDG.E.CONSTANT R9, desc[UR18][R12.64+0x4] ;  /* 0x000004120c097981 */ /* 0x000ee8000c1e9900 */
[----:B------:R-:W3:Y:S04]  /*07e0*/  LDG.E.CONSTANT R10, desc[UR18][R12.64+0x8] ;  /* 0x000008120c0a7981 */ /* 0x000ee8000c1e9900 */
[----:B------:R-:W3:Y:S01]  /*07f0*/  LDG.E.CONSTANT R11, desc[UR18][R12.64+0xc] ;  /* 0x00000c120c0b7981 */ /* 0x000ee2000c1e9900 */
[C---:B------:R-:W-:Y:S01]  /*0800*/  IMAD.U32 R21, R20.reuse, 0x4, R1 ;  /* 0x0000000414157824 */ /* 0x040fe200078e0001 */
[----:B------:R-:W-:-:S02]  /*0810*/  IADD3 R20, P1, PT, R20, 0x8, RZ ;  /* 0x0000000814147810 */ /* 0x000fc40007f3e0ff */
[----:B------:R-:W-:-:S03]  /*0820*/  PLOP3.LUT P0, PT, PT, PT, PT, 0x8, 0x80 ;  /* 0x000000000080781c */ /* 0x000fc60003f0e170 */
[----:B------:R-:W-:Y:S01]  /*0830*/  IMAD.X R19, RZ, RZ, R19, P1 ;  /* 0x000000ffff137224 */ /* 0x000fe200008e0613 */
[----:B--2---:R0:W-:Y:S04]  /*0840*/  STL.128 [R21], R4 ;  /* 0x0000000415007387 */ /* 0x0041e80000100c00 */
[----:B---3--:R0:W-:Y:S05]  /*0850*/  STL.128 [R21+0x10], R8 ;  /* 0x0000100815007387 */ /* 0x0081ea0000100c00 */
.L_x_474:
[----:B------:R-:W-:-:S04]  /*0860*/  ISETP.NE.U32.AND P1, PT, R20, R18, PT ;  /* 0x000000121400720c */ /* 0x000fc80003f25070 */
[----:B------:R-:W-:-:S13]  /*0870*/  ISETP.NE.OR.EX P0, PT, R19, R2, P0, P1 ;  /* 0x000000021300720c */ /* 0x000fda0000705710 */
[----:B------:R-:W-:Y:S05]  /*0880*/  @!P0 BRA `(.L_x_470) ;  /* 0x0000000000408947 */ /* 0x000fea0003800000 */
.L_x_471:
[----:B0-----:R-:W-:Y:S02]  /*0890*/  IMAD.MOV.U32 R21, RZ, RZ, R19 ;  /* 0x000000ffff157224 */ /* 0x001fe400078e0013 */
[----:B-1----:R-:W-:-:S04]  /*08a0*/  IMAD.WIDE.U32 R4, R23, R16, R20 ;  /* 0x0000001017047225 */ /* 0x002fc800078e0014 */
[----:B------:R-:W-:Y:S01]  /*08b0*/  IMAD R5, R23, R17, R5 ;  /* 0x0000001117057224 */ /* 0x000fe200078e0205 */
[----:B------:R-:W-:-:S04]  /*08c0*/  LEA R8, P0, R4, UR6, 0x2 ;  /* 0x0000000604087c11 */ /* 0x000fc8000f8010ff */
[----:B------:R-:W-:-:S05]  /*08d0*/  LEA.HI.X R9, R4, UR7, R5, 0x2, P0 ;  /* 0x0000000704097c11 */ /* 0x000fca00080f1405 */
[----:B------:R-:W2:Y:S04]  /*08e0*/  LDG.E.CONSTANT R4, desc[UR18][R8.64] ;  /* 0x0000001208047981 */ /* 0x000ea8000c1e9900 */
[----:B------:R-:W2:Y:S04]  /*08f0*/  LDG.E.CONSTANT R5, desc[UR18][R8.64+0x4] ;  /* 0x0000041208057981 */ /* 0x000ea8000c1e9900 */
[----:B------:R-:W2:Y:S04]  /*0900*/  LDG.E.CONSTANT R6, desc[UR18][R8.64+0x8] ;  /* 0x0000081208067981 */ /* 0x000ea8000c1e9900 */
[----:B------:R-:W2:Y:S01]  /*0910*/  LDG.E.CONSTANT R7, desc[UR18][R8.64+0xc] ;  /* 0x00000c1208077981 */ /* 0x000ea2000c1e9900 */
[C---:B------:R-:W-:Y:S01]  /*0920*/  IMAD.U32 R10, R20.reuse, 0x4, R1 ;  /* 0x00000004140a7824 */ /* 0x040fe200078e0001 */
[----:B------:R-:W-:-:S04]  /*0930*/  IADD3 R20, P0, PT, R20, 0x4, RZ ;  /* 0x0000000414147810 */ /* 0x000fc80007f1e0ff */
[----:B------:R-:W-:Y:S02]  /*0940*/  IADD3.X R19, PT, PT, RZ, R19, RZ, P0, !PT ;  /* 0x00000013ff137210 */ /* 0x000fe400007fe4ff */
[----:B------:R-:W-:-:S04]  /*0950*/  ISETP.NE.U32.AND P0, PT, R20, R18, PT ;  /* 0x000000121400720c */ /* 0x000fc80003f05070 */
[----:B------:R-:W-:Y:S01]  /*0960*/  ISETP.NE.AND.EX P0, PT, R19, R2, PT, P0 ;  /* 0x000000021300720c */ /* 0x000fe20003f05300 */
[----:B--2---:R1:W-:-:S12]  /*0970*/  STL.128 [R10], R4 ;  /* 0x000000040a007387 */ /* 0x0043d80000100c00 */
[----:B------:R-:W-:Y:S05]  /*0980*/  @P0 BRA `(.L_x_471) ;  /* 0xfffffffc00c00947 */ /* 0x000fea000383ffff */
.L_x_470:
[----:B------:R-:W-:-:S04]  /*0990*/  ISETP.NE.U32.AND P0, PT, R3, RZ, PT ;  /* 0x000000ff0300720c */ /* 0x000fc80003f05070 */
[----:B------:R-:W-:-:S13]  /*09a0*/  ISETP.NE.AND.EX P0, PT, RZ, RZ, PT, P0 ;  /* 0x000000ffff00720c */ /* 0x000fda0003f05300 */
[----:B------:R-:W-:Y:S05]  /*09b0*/  @!P0 BRA `(.L_x_469) ;  /* 0x0000000000488947 */ /* 0x000fea0003800000 */
[----:B------:R-:W2:Y:S01]  /*09c0*/  LDCU.64 UR6, c[0x0][0x380] ;  /* 0x00007000ff0677ac */ /* 0x000ea20008000a00 */
[----:B------:R-:W-:Y:S01]  /*09d0*/  UMOV UR4, URZ ;  /* 0x000000ff00047c82 */ /* 0x000fe20008000000 */
[----:B------:R-:W-:-:S05]  /*09e0*/  UMOV UR5, URZ ;  /* 0x000000ff00057c82 */ /* 0x000fca0008000000 */
.L_x_475:
[----:B------:R-:W-:Y:S02]  /*09f0*/  IMAD.MOV.U32 R19, RZ, RZ, R2 ;  /* 0x000000ffff137224 */ /* 0x000fe400078e0002 */
[----:B01-3--:R-:W-:-:S04]  /*0a00*/  IMAD.WIDE.U32 R4, R23, R16, R18 ;  /* 0x0000001017047225 */ /* 0x00bfc800078e0012 */
[----:B------:R-:W-:Y:S01]  /*0a10*/  IMAD R5, R23, R17, R5 ;  /* 0x0000001117057224 */ /* 0x000fe200078e0205 */
[----:B--2---:R-:W-:-:S04]  /*0a20*/  LEA R6, P0, R4, UR6, 0x2 ;  /* 0x0000000604067c11 */ /* 0x004fc8000f8010ff */
[----:B------:R-:W-:-:S05]  /*0a30*/  LEA.HI.X R7, R4, UR7, R5, 0x2, P0 ;  /* 0x0000000704077c11 */ /* 0x000fca00080f1405 */
[----:B------:R-:W2:Y:S01]  /*0a40*/  LDG.E.CONSTANT R6, desc[UR18][R6.64] ;  /* 0x0000001206067981 */ /* 0x000ea2000c1e9900 */
[C---:B------:R-:W-:Y:S01]  /*0a50*/  IMAD.U32 R5, R18.reuse, 0x4, R1 ;  /* 0x0000000412057824 */ /* 0x040fe200078e0001 */
[----:B------:R-:W-:Y:S01]  /*0a60*/  UIADD3 UR4, UP0, UPT, UR4, 0x1, URZ ;  /* 0x0000000104047890 */ /* 0x000fe2000ff1e0ff */
[----:B------:R-:W-:-:S03]  /*0a70*/  IADD3 R18, P1, PT, R18, 0x1, RZ ;  /* 0x0000000112127810 */ /* 0x000fc60007f3e0ff */
[----:B------:R-:W-:Y:S02]  /*0a80*/  UIADD3.X UR5, UPT, UPT, URZ, UR5, URZ, UP0, !UPT ;  /* 0x00000005ff057290 */ /* 0x000fe400087fe4ff */
[----:B------:R-:W-:Y:S01]  /*0a90*/  ISETP.NE.U32.AND P0, PT, R3, UR4, PT ;  /* 0x0000000403007c0c */ /* 0x000fe2000bf05070 */
[----:B------:R-:W-:-:S03]  /*0aa0*/  IMAD.X R2, RZ, RZ, R2, P1 ;  /* 0x000000ffff027224 */ /* 0x000fc600008e0602 */
[----:B------:R-:W-:Y:S01]  /*0ab0*/  ISETP.NE.AND.EX P0, PT, RZ, UR5, PT, P0 ;  /* 0x00000005ff007c0c */ /* 0x000fe2000bf05300 */
[----:B--2---:R3:W-:-:S12]  /*0ac0*/  STL [R5], R6 ;  /* 0x0000000605007387 */ /* 0x0047d80000100800 */
[----:B------:R-:W-:Y:S05]  /*0ad0*/  @P0 BRA `(.L_x_475) ;  /* 0xfffffffc00c40947 */ /* 0x000fea000383ffff */
.L_x_469:
[----:B------:R-:W-:Y:S05]  /*0ae0*/  BSYNC.RECONVERGENT B0 ;  /* 0x0000000000007941 */ /* 0x000fea0003800200 */
.L_x_468:
[----:B------:R-:W2:Y:S01]  /*0af0*/  LDCU.64 UR4, c[0x0][0x3b0] ;  /* 0x00007600ff0477ac */ /* 0x000ea20008000a00 */
[----:B------:R-:W-:Y:S01]  /*0b00*/  CS2R R2, SRZ ;  /* 0x0000000000027805 */ /* 0x000fe2000001ff00 */
[----:B--2---:R-:W-:-:S04]  /*0b10*/  UISETP.NE.U32.AND UP0, UPT, UR4, URZ, UPT ;  /* 0x000000ff0400728c */ /* 0x004fc8000bf05070 */
[----:B------:R-:W-:-:S09]  /*0b20*/  UISETP.NE.AND.EX UP0, UPT, UR5, URZ, UPT, UP0 ;  /* 0x000000ff0500728c */ /* 0x000fd2000bf05300 */
[----:B------:R-:W-:Y:S05]  /*0b30*/  BRA.U !UP0, `(.L_x_476) ;  /* 0x0000001908bc7547 */ /* 0x000fea000b800000 */
[----:B------:R-:W2:Y:S01]  /*0b40*/  LDC.64 R2, c[0x0][0x3b8] ;  /* 0x0000ee00ff027b82 */ /* 0x000ea20000000a00 */
[----:B------:R-:W-:Y:S01]  /*0b50*/  UMOV UR5, 0x400 ;  /* 0x0000040000057882 */ /* 0x000fe20000000000 */
[----:B0-----:R-:W-:Y:S01]  /*0b60*/  IMAD.MOV.U32 R21, RZ, RZ, 0x7f7fffff ;  /* 0x7f7fffffff157424 */ /* 0x001fe200078e00ff */
[----:B------:R-:W-:Y:S01]  /*0b70*/  UMOV UR4, URZ ;  /* 0x000000ff00047c82 */ /* 0x000fe20008000000 */
[----:B------:R-:W-:-:S04]  /*0b80*/  UMOV UR7, URZ ;  /* 0x000000ff00077c82 */ /* 0x000fc80008000000 */
[----:B------:R-:W0:Y:S01]  /*0b90*/  S2UR UR6, SR_CgaCtaId ;  /* 0x00000000000679c3 */ /* 0x000e220000008800 */
[----:B--2---:R-:W-:-:S04]  /*0ba0*/  IADD3 R2, P0, PT, R2, -0x1, RZ ;  /* 0xffffffff02027810 */ /* 0x004fc80007f1e0ff */
[----:B------:R-:W-:Y:S02]  /*0bb0*/  IADD3.X R3, PT, PT, R3, -0x1, RZ, P0, !PT ;  /* 0xffffffff03037810 */ /* 0x000fe400007fe4ff */
[----:B------:R-:W-:Y:S01]  /*0bc0*/  ISETP.LT.U32.AND P0, PT, R2, 0x3f, PT ;  /* 0x0000003f0200780c */ /* 0x000fe20003f01070 */
[----:B0-----:R-:W-:-:S03]  /*0bd0*/  ULEA UR6, UR6, UR5, 0x18 ;  /* 0x0000000506067291 */ /* 0x001fc6000f8ec0ff */
[----:B------:R-:W-:Y:S01]  /*0be0*/  ISETP.LT.U32.AND.EX P0, PT, R3, RZ, PT, P0 ;  /* 0x000000ff0300720c */ /* 0x000fe20003f01100 */
[----:B------:R-:W-:-:S03]  /*0bf0*/  UMOV UR5, URZ ;  /* 0x000000ff00057c82 */ /* 0x000fc60008000000 */
[----:B------:R-:W-:Y:S01]  /*0c00*/  SEL R2, R2, 0x3f, P0 ;  /* 0x0000003f02027807 */ /* 0x000fe20000000000 */
[----:B------:R-:W-:Y:S01]  /*0c10*/  IMAD.U32 R22, RZ, RZ, UR6 ;  /* 0x00000006ff167e24 */ /* 0x000fe2000f8e00ff */
[----:B------:R-:W-:-:S03]  /*0c20*/  UMOV UR6, URZ ;  /* 0x000000ff00067c82 */ /* 0x000fc60008000000 */
[----:B------:R-:W-:Y:S01]  /*0c30*/  VIADD R16, R2, 0x1 ;  /* 0x0000000102107836 */ /* 0x000fe20000000000 */
[----:B------:R-:W-:-:S04]  /*0c40*/  CS2R R2, SRZ ;  /* 0x0000000000027805 */ /* 0x000fc8000001ff00 */
[C---:B------:R-:W-:Y:S02]  /*0c50*/  LOP3.LUT R18, R16.reuse, 0xf, RZ, 0xc0, !PT ;  /* 0x0000000f10127812 */ /* 0x040fe400078ec0ff */
[C---:B------:R-:W-:Y:S02]  /*0c60*/  LOP3.LUT R19, R16.reuse, 0x7, RZ, 0xc0, !PT ;  /* 0x0000000710137812 */ /* 0x040fe400078ec0ff */
[C---:B------:R-:W-:Y:S02]  /*0c70*/  LOP3.LUT R20, R16.reuse, 0x70, RZ, 0xc0, !PT ;  /* 0x0000007010147812 */ /* 0x040fe400078ec0ff */
[----:B------:R-:W-:-:S07]  /*0c80*/  LOP3.LUT R16, R16, 0x3, RZ, 0xc0, !PT ;  /* 0x0000000310107812 */ /* 0x000fce00078ec0ff */
.L_x_497:
[----:B------:R-:W0:Y:S01]  /*0c90*/  LDCU.128 UR12, c[0x0][0x3b0] ;  /* 0x00007600ff0c77ac */ /* 0x000e220008000c00 */
[----:B------:R-:W2:Y:S01]  /*0ca0*/  S2R R17, SR_TID.X ;  /* 0x0000000000117919 */ /* 0x000ea20000002100 */
[----:B------:R-:W-:Y:S01]  /*0cb0*/  BSSY.RECONVERGENT B0, `(.L_x_477) ;  /* 0x000005d000007945 */ /* 0x000fe20003800200 */
[----:B------:R-:W-:Y:S01]  /*0cc0*/  UIADD3 UR8, UP0, UPT, UR6, 0x20, URZ ;  /* 0x0000002006087890 */ /* 0x000fe2000ff1e0ff */
[----:B------:R-:W4:Y:S03]  /*0cd0*/  LDCU UR28, c[0x0][0x3bc] ;  /* 0x00007780ff1c77ac */ /* 0x000f260008000800 */
[----:B------:R-:W-:Y:S01]  /*0ce0*/  UIADD3.X UR9, UPT, UPT, URZ, UR7, URZ, UP0, !UPT ;  /* 0x00000007ff097290 */ /* 0x000fe200087fe4ff */
[----:B------:R-:W1:Y:S01]  /*0cf0*/  LDCU UR29, c[0x0][0x3b8] ;  /* 0x00007700ff1d77ac */ /* 0x000e620008000800 */
[----:B------:R-:W1:Y:S01]  /*0d00*/  LDCU.64 UR20, c[0x0][0x3b8] ;  /* 0x00007700ff1477ac */ /* 0x000e620008000a00 */
[----:B0-----:R-:W-:Y:S01]  /*0d10*/  IMAD.U32 R13, RZ, RZ, UR14 ;  /* 0x0000000eff0d7e24 */ /* 0x001fe2000f8e00ff */
[----:B------:R-:W-:Y:S01]  /*0d20*/  UISETP.LT.U32.AND UP0, UPT, UR8, UR12, UPT ;  /* 0x0000000c0800728c */ /* 0x000fe2000bf01070 */
[----:B------:R-:W-:Y:S01]  /*0d30*/  IMAD.U32 R14, RZ, RZ, UR15 ;  /* 0x0000000fff0e7e24 */ /* 0x000fe2000f8e00ff */
[----:B------:R-:W0:Y:S02]  /*0d40*/  LDCU.64 UR22, c[0x0][0x3b0] ;  /* 0x00007600ff1677ac */ /* 0x000e240008000a00 */
[----:B------:R-:W-:-:S04]  /*0d50*/  UISETP.LT.U32.AND.EX UP0, UPT, UR9, UR13, UPT, UP0 ;  /* 0x0000000d0900728c */ /* 0x000fc8000bf01100 */
[----:B------:R-:W-:Y:S02]  /*0d60*/  USEL UR10, UR8, UR12, UP0 ;  /* 0x0000000c080a7287 */ /* 0x000fe40008000000 */
[----:B------:R-:W-:Y:S02]  /*0d70*/  USEL UR11, UR9, UR13, UP0 ;  /* 0x0000000d090b7287 */ /* 0x000fe40008000000 */
[----:B------:R-:W-:-:S04]  /*0d80*/  UIADD3 UR10, UP0, UPT, -UR6, UR10, URZ ;  /* 0x0000000a060a7290 */ /* 0x000fc8000ff1e1ff */
[----:B------:R-:W-:Y:S02]  /*0d90*/  UIADD3.X UR11, UPT, UPT, ~UR7, UR11, URZ, UP0, !UPT ;  /* 0x0000000b070b7290 */ /* 0x000fe400087fe5ff */
[----:B-1-3--:R-:W-:Y:S01]  /*0da0*/  IMAD.WIDE.U32 R4, R13, UR10, RZ ;  /* 0x0000000a0d047c25 */ /* 0x00afe2000f8e00ff */
[----:B------:R-:W-:-:S03]  /*0db0*/  UISETP.GE.U32.AND UP0, UPT, UR8, UR12, UPT ;  /* 0x0000000c0800728c */ /* 0x000fc6000bf06070 */
[----:B------:R-:W-:Y:S01]  /*0dc0*/  IMAD R7, R13, UR11, RZ ;  /* 0x0000000b0d077c24 */ /* 0x000fe2000f8e02ff */
[----:B--2---:R-:W-:Y:S01]  /*0dd0*/  ISETP.GT.U32.AND P0, PT, R4, R17, PT ;  /* 0x000000110400720c */ /* 0x004fe20003f04070 */
[----:B------:R-:W-:Y:S02]  /*0de0*/  UISETP.GE.U32.AND.EX UP0, UPT, UR9, UR13, UPT, UP0 ;  /* 0x0000000d0900728c */ /* 0x000fe4000bf06100 */
[----:B------:R-:W-:Y:S01]  /*0df0*/  IMAD R7, R14, UR10, R7 ;  /* 0x0000000a0e077c24 */ /* 0x000fe2000f8e0207 */
[----:B------:R-:W-:Y:S01]  /*0e00*/  UMOV UR12, UR6 ;  /* 0x00000006000c7c82 */ /* 0x000fe20008000000 */
[----:B------:R-:W-:Y:S01]  /*0e10*/  UMOV UR13, UR7 ;  /* 0x00000007000d7c82 */ /* 0x000fe20008000000 */
[----:B------:R-:W-:Y:S01]  /*0e20*/  UMOV UR6, UR8 ;  /* 0x0000000800067c82 */ /* 0x000fe20008000000 */
[----:B------:R-:W-:Y:S01]  /*0e30*/  IMAD.IADD R15, R5, 0x1, R7 ;  /* 0x00000001050f7824 */ /* 0x000fe200078e0207 */
[----:B------:R-:W-:-:S04]  /*0e40*/  UMOV UR7, UR9 ;  /* 0x0000000900077c82 */ /* 0x000fc80008000000 */
[----:B------:R-:W-:-:S13]  /*0e50*/  ISETP.GT.U32.AND.EX P0, PT, R15, RZ, PT, P0 ;  /* 0x000000ff0f00720c */ /* 0x000fda0003f04100 */
[----:B0---4-:R-:W-:Y:S05]  /*0e60*/  @!P0 BRA `(.L_x_478) ;  /* 0x0000000400048947 */ /* 0x011fea0003800000 */
[----:B------:R-:W-:-:S07]  /*0e70*/  IMAD.MOV.U32 R24, RZ, RZ, RZ ;  /* 0x000000ffff187224 */ /* 0x000fce00078e00ff */
.L_x_482:
[----:B------:R-:W-:Y:S01]  /*0e80*/  IMAD.U32 R14, RZ, RZ, UR28 ;  /* 0x0000001cff0e7e24 */ /* 0x000fe2000f8e00ff */
[----:B------:R-:W-:Y:S04]  /*0e90*/  BSSY.RECONVERGENT B1, `(.L_x_479) ;  /* 0x0000029000017945 */ /* 0x000fe80003800200 */
[----:B------:R-:W-:-:S04]  /*0ea0*/  LOP3.LUT R6, R24, R14, RZ, 0xfc, !PT ;  /* 0x0000000e18067212 */ /* 0x000fc800078efcff */
[----:B------:R-:W-:-:S13]  /*0eb0*/  ISETP.NE.U32.AND P0, PT, R6, RZ, PT ;  /* 0x000000ff0600720c */ /* 0x000fda0003f05070 */
[----:B------:R-:W-:Y:S05]  /*0ec0*/  @P0 BRA `(.L_x_480) ;  /* 0x0000000000600947 */ /* 0x000fea0003800000 */
[----:B------:R-:W-:Y:S02]  /*0ed0*/  IMAD.U32 R13, RZ, RZ, UR29 ;  /* 0x0000001dff0d7e24 */ /* 0x000fe4000f8e00ff */
[----:B------:R-:W-:Y:S02]  /*0ee0*/  HFMA2 R11, -RZ, RZ, 0, 0 ;  /* 0x00000000ff0b7431 */ /* 0x000fe400000001ff */
[----:B------:R-:W0:Y:S01]  /*0ef0*/  I2F.U32.RP R8, R13 ;  /* 0x0000000d00087306 */ /* 0x000e220000209000 */
[----:B------:R-:W-:-:S07]  /*0f00*/  ISETP.NE.U32.AND P2, PT, R13, RZ, PT ;  /* 0x000000ff0d00720c */ /* 0x000fce0003f45070 */
[----:B0-----:R-:W0:Y:S02]  /*0f10*/  MUFU.RCP R8, R8 ;  /* 0x0000000800087308 */ /* 0x001e240000001000 */
[----:B0-----:R-:W-:-:S06]  /*0f20*/  VIADD R6, R8, 0xffffffe ;  /* 0x0ffffffe08067836 */ /* 0x001fcc0000000000 */
[----:B------:R0:W1:Y:S02]  /*0f30*/  F2I.FTZ.U32.TRUNC.NTZ R7, R6 ;  /* 0x0000000600077305 */ /* 0x000064000021f000 */
[----:B0-----:R-:W-:Y:S02]  /*0f40*/  IMAD.MOV.U32 R6, RZ, RZ, RZ ;  /* 0x000000ffff067224 */ /* 0x001fe400078e00ff */
[----:B-1----:R-:W-:-:S04]  /*0f50*/  IMAD R9, R7, R13, RZ ;  /* 0x0000000d07097224 */ /* 0x002fc800078e02ff */
[----:B------:R-:W-:-:S04]  /*0f60*/  IMAD.MOV R9, RZ, RZ, -R9 ;  /* 0x000000ffff097224 */ /* 0x000fc800078e0a09 */
[----:B------:R-:W-:-:S04]  /*0f70*/  IMAD.HI.U32 R10, R7, R9, R6 ;  /* 0x00000009070a7227 */ /* 0x000fc800078e0006 */
[----:B------:R-:W-:Y:S02]  /*0f80*/  IMAD.MOV.U32 R9, RZ, RZ, RZ ;  /* 0x000000ffff097224 */ /* 0x000fe400078e00ff */
[----:B------:R-:W-:-:S04]  /*0f90*/  IMAD.HI.U32 R10, R10, R17, RZ ;  /* 0x000000110a0a7227 */ /* 0x000fc800078e00ff */
[----:B------:R-:W-:-:S04]  /*0fa0*/  IMAD.MOV R12, RZ, RZ, -R10 ;  /* 0x000000ffff0c7224 */ /* 0x000fc800078e0a0a */
[----:B------:R-:W-:-:S05]  /*0fb0*/  IMAD R12, R13, R12, R17 ;  /* 0x0000000c0d0c7224 */ /* 0x000fca00078e0211 */
[----:B------:R-:W-:-:S13]  /*0fc0*/  ISETP.GE.U32.AND P0, PT, R12, R13, PT ;  /* 0x0000000d0c00720c */ /* 0x000fda0003f06070 */
[----:B------:R-:W-:Y:S02]  /*0fd0*/  @P0 IMAD.IADD R12, R12, 0x1, -R13 ;  /* 0x000000010c0c0824 */ /* 0x000fe400078e0a0d */
[----:B------:R-:W-:-:S03]  /*0fe0*/  @P0 VIADD R10, R10, 0x1 ;  /* 0x000000010a0a0836 */ /* 0x000fc60000000000 */
[----:B------:R-:W-:-:S13]  /*0ff0*/  ISETP.GE.U32.AND P1, PT, R12, R13, PT ;  /* 0x0000000d0c00720c */ /* 0x000fda0003f26070 */
[----:B------:R-:W-:Y:S01]  /*1000*/  @P1 VIADD R10, R10, 0x1 ;  /* 0x000000010a0a1836 */ /* 0x000fe20000000000 */
[----:B------:R-:W-:-:S05]  /*1010*/  @!P2 LOP3.LUT R10, RZ, R13, RZ, 0x33, !PT ;  /* 0x0000000dff0aa212 */ /* 0x000fca00078e33ff */
[----:B------:R-:W-:-:S04]  /*1020*/  IMAD.MOV R12, RZ, RZ, -R10 ;  /* 0x000000ffff0c7224 */ /* 0x000fc800078e0a0a */
[----:B------:R-:W-:Y:S01]  /*1030*/  IMAD R12, R13, R12, R17 ;  /* 0x0000000c0d0c7224 */ /* 0x000fe200078e0211 */
[----:B------:R-:W-:Y:S06]  /*1040*/  BRA `(.L_x_481) ;  /* 0x0000000000347947 */ /* 0x000fec0003800000 */
.L_x_480:
[----:B------:R-:W-:-:S07]  /*1050*/  MOV R8, 0x1070 ;  /* 0x0000107000087802 */ /* 0x000fce0000000f00 */
[----:B------:R-:W-:Y:S05]  /*1060*/  CALL.REL.NOINC `($__internal_0_$__cuda_sm20_div_u64) ;  /* 0x0000001400b87944 */ /* 0x000fea0003c00000 */
[----:B------:R-:W-:Y:S01]  /*1070*/  IADD3 R8, P0, PT, RZ, -R10, RZ ;  /* 0x8000000aff087210 */ /* 0x000fe20007f1e0ff */
[----:B------:R-:W-:Y:S02]  /*1080*/  IMAD.U32 R13, RZ, RZ, UR20 ;  /* 0x00000014ff0d7e24 */ /* 0x000fe4000f8e00ff */
[----:B------:R-:W-:Y:S02]  /*1090*/  IMAD.U32 R14, RZ, RZ, UR21 ;  /* 0x00000015ff0e7e24 */ /* 0x000fe4000f8e00ff */
[----:B------:R-:W-:Y:S02]  /*10a0*/  IMAD.X R6, RZ, RZ, ~R11, P0 ;  /* 0x000000ffff067224 */ /* 0x000fe400000e0e0b */
[----:B------:R-:W-:Y:S02]  /*10b0*/  IMAD.MOV.U32 R7, RZ, RZ, R24 ;  /* 0x000000ffff077224 */ /* 0x000fe400078e0018 */
[----:B------:R-:W-:Y:S02]  /*10c0*/  IMAD R9, R6, R13, RZ ;  /* 0x0000000d06097224 */ /* 0x000fe400078e02ff */
[----:B------:R-:W-:-:S02]  /*10d0*/  IMAD.MOV.U32 R6, RZ, RZ, R17 ;  /* 0x000000ffff067224 */ /* 0x000fc400078e0011 */
[C---:B------:R-:W-:Y:S02]  /*10e0*/  IMAD R9, R8.reuse, R14, R9 ;  /* 0x0000000e08097224 */ /* 0x040fe400078e0209 */
[----:B------:R-:W-:-:S04]  /*10f0*/  IMAD.WIDE.U32 R6, R8, R13, R6 ;  /* 0x0000000d08067225 */ /* 0x000fc800078e0006 */
[----:B------:R-:W-:Y:S02]  /*1100*/  IMAD.MOV.U32 R12, RZ, RZ, R6 ;  /* 0x000000ffff0c7224 */ /* 0x000fe400078e0006 */
[----:B------:R-:W-:-:S07]  /*1110*/  IMAD.IADD R9, R7, 0x1, R9 ;  /* 0x0000000107097824 */ /* 0x000fce00078e0209 */
.L_x_481:
[----:B------:R-:W-:Y:S05]  /*1120*/  BSYNC.RECONVERGENT B1 ;  /* 0x0000000000017941 */ /* 0x000fea0003800200 */
.L_x_479:
[----:B------:R-:W-:-:S04]  /*1130*/  IADD3 R25, P1, PT, R10, UR12, RZ ;  /* 0x0000000c0a197c10 */ /* 0x000fc8000ff3e0ff */
[----:B------:R-:W-:Y:S02]  /*1140*/  ISETP.GE.U32.AND P0, PT, R25, UR22, PT ;  /* 0x0000001619007c0c */ /* 0x000fe4000bf06070 */
[----:B------:R-:W-:-:S04]  /*1150*/  IADD3.X R8, PT, PT, R11, UR13, RZ, P1, !PT ;  /* 0x0000000d0b087c10 */ /* 0x000fc80008ffe4ff */
[----:B------:R-:W-:-:S13]  /*1160*/  ISETP.GE.U32.AND.EX P0, PT, R8, UR23, PT, P0 ;  /* 0x0000001708007c0c */ /* 0x000fda000bf06100 */
[----:B------:R-:W0:Y:S01]  /*1170*/  @!P0 LDC.64 R6, c[0x0][0x388] ;  /* 0x0000e200ff068b82 */ /* 0x000e220000000a00 */
[-C--:B------:R-:W-:Y:S02]  /*1180*/  @!P0 IMAD R11, R8, R13.reuse, RZ ;  /* 0x0000000d080b8224 */ /* 0x080fe400078e02ff */
[----:B------:R-:W-:Y:S02]  /*1190*/  @!P0 IMAD.MOV.U32 R8, RZ, RZ, R12 ;  /* 0x000000ffff088224 */ /* 0x000fe400078e000c */
[C---:B------:R-:W-:Y:S02]  /*11a0*/  @!P0 IMAD R11, R25.reuse, R14, R11 ;  /* 0x0000000e190b8224 */ /* 0x040fe400078e020b */
[----:B------:R-:W-:-:S04]  /*11b0*/  @!P0 IMAD.WIDE.U32 R8, R25, R13, R8 ;  /* 0x0000000d19088225 */ /* 0x000fc800078e0008 */
[----:B------:R-:W-:Y:S01]  /*11c0*/  @!P0 IMAD.IADD R9, R9, 0x1, R11 ;  /* 0x0000000109098824 */ /* 0x000fe200078e020b */
[----:B0-----:R-:W-:-:S04]  /*11d0*/  @!P0 LEA R6, P1, R8, R6, 0x2 ;  /* 0x0000000608068211 */ /* 0x001fc800078210ff */
[----:B------:R-:W-:-:S05]  /*11e0*/  @!P0 LEA.HI.X R7, R8, R7, R9, 0x2, P1 ;  /* 0x0000000708078211 */ /* 0x000fca00008f1409 */
[----:B------:R-:W2:Y:S01]  /*11f0*/  @!P0 LDG.E.CONSTANT R6, desc[UR18][R6.64] ;  /* 0x0000001206068981 */ /* 0x000ea2000c1e9900 */
[----:B------:R-:W-:-:S04]  /*1200*/  @!P0 IMAD R11, R10, R13, R12 ;  /* 0x0000000d0a0b8224 */ /* 0x000fc800078e020c */
[----:B------:R-:W-:-:S05]  /*1210*/  @!P0 IMAD R11, R11, 0x4, R22 ;  /* 0x000000040b0b8824 */ /* 0x000fca00078e0216 */
[----:B--2---:R0:W-:Y:S01]  /*1220*/  @!P0 STS [R11], R6 ;  /* 0x000000060b008388 */ /* 0x0041e20000000800 */
[----:B------:R-:W-:-:S05]  /*1230*/  IADD3 R17, P0, PT, R17, UR25, RZ ;  /* 0x0000001911117c10 */ /* 0x000fca000ff1e0ff */
[----:B------:R-:W-:Y:S01]  /*1240*/  IMAD.X R24, RZ, RZ, R24, P0 ;  /* 0x000000ffff187224 */ /* 0x000fe200000e0618 */
[----:B------:R-:W-:-:S04]  /*1250*/  ISETP.GE.U32.AND P0, PT, R17, R4, PT ;  /* 0x000000041100720c */ /* 0x000fc80003f06070 */
[----:B------:R-:W-:-:S13]  /*1260*/  ISETP.GE.U32.AND.EX P0, PT, R24, R15, PT, P0 ;  /* 0x0000000f1800720c */ /* 0x000fda0003f06100 */
[----:B0-----:R-:W-:Y:S05]  /*1270*/  @!P0 BRA `(.L_x_482) ;  /* 0xfffffffc00008947 */ /* 0x001fea000383ffff */
.L_x_478:
[----:B------:R-:W-:Y:S05]  /*1280*/  BSYNC.RECONVERGENT B0 ;  /* 0x0000000000007941 */ /* 0x000fea0003800200 */
.L_x_477:
[----:B------:R-:W0:Y:S01]  /*1290*/  LDCU.64 UR8, c[0x0][0x3a8] ;  /* 0x00007500ff0877ac */ /* 0x000e220008000a00 */
[----:B------:R-:W-:Y:S01]  /*12a0*/  BSSY.RECONVERGENT B0, `(.L_x_483) ;  /* 0x0000134000007945 */ /* 0x000fe20003800200 */
[----:B------:R-:W-:Y:S01]  /*12b0*/  BAR.SYNC.DEFER_BLOCKING 0x0 ;  /* 0x0000000000007b1d */ /* 0x000fe20000010000 */
[----:B0-----:R-:W-:-:S04]  /*12c0*/  ISETP.GE.U32.AND P0, PT, R23, UR8, PT ;  /* 0x0000000817007c0c */ /* 0x001fc8000bf06070 */
[----:B------:R-:W-:-:S13]  /*12d0*/  ISETP.GE.U32.AND.EX P0, PT, RZ, UR9, PT, P0 ;  /* 0x00000009ff007c0c */ /* 0x000fda000bf06100 */
[----:B------:R-:W-:Y:S05]  /*12e0*/  @P0 BRA `(.L_x_484) ;  /* 0x0000001000bc0947 */ /* 0x000fea0003800000 */
[----:B------:R-:W0:Y:S01]  /*12f0*/  S2R R7, SR_TID.X ;  /* 0x0000000000077919 */ /* 0x000e220000002100 */
[----:B------:R-:W1:Y:S01]  /*1300*/  LDC.64 R4, c[0x0][0x398] ;  /* 0x0000e600ff047b82 */ /* 0x000e620000000a00 */
[----:B0-----:R-:W-:-:S04]  /*1310*/  IMAD R7, R0, UR25, R7 ;  /* 0x0000001900077c24 */ /* 0x001fc8000f8e0207 */
[----:B-1----:R-:W-:-:S06]  /*1320*/  IMAD.WIDE.U32 R4, R7, 0x8, R4 ;  /* 0x0000000807047825 */ /* 0x002fcc00078e0004 */
[----:B------:R-:W2:Y:S01]  /*1330*/  LDG.E.64 R4, desc[UR18][R4.64] ;  /* 0x0000001204047981 */ /* 0x000ea2000c1e1b00 */
[----:B------:R-:W-:-:S04]  /*1340*/  ISETP.NE.U32.AND P0, PT, RZ, UR10, PT ;  /* 0x0000000aff007c0c */ /* 0x000fc8000bf05070 */
[----:B------:R-:W-:Y:S02]  /*1350*/  ISETP.NE.AND.EX P0, PT, RZ, UR11, PT, P0 ;  /* 0x0000000bff007c0c */ /* 0x000fe4000bf05300 */
[----:B--2---:R-:W-:-:S04]  /*1360*/  ISETP.NE.U32.AND P1, PT, R4, RZ, PT ;  /* 0x000000ff0400720c */ /* 0x004fc80003f25070 */
[----:B------:R-:W-:-:S13]  /*1370*/  ISETP.NE.OR.EX P0, PT, R5, RZ, !P0, P1 ;  /* 0x000000ff0500720c */ /* 0x000fda0004705710 */
[----:B------:R-:W-:Y:S05]  /*1380*/  @P0 BRA `(.L_x_484) ;  /* 0x0000001000940947 */ /* 0x000fea0003800000 */
[----:B------:R-:W-:-:S04]  /*1390*/  ISETP.NE.U32.AND P0, PT, R13, RZ, PT ;  /* 0x000000ff0d00720c */ /* 0x000fc80003f05070 */
[----:B------:R-:W-:-:S13]  /*13a0*/  ISETP.NE.AND.EX P0, PT, R14, RZ, PT, P0 ;  /* 0x000000ff0e00720c */ /* 0x000fda0003f05300 */
[----:B------:R-:W-:Y:S05]  /*13b0*/  @!P0 BRA `(.L_x_485) ;  /* 0x0000000800c88947 */ /* 0x000fea0003800000 */
[----:B------:R-:W-:Y:S01]  /*13c0*/  UMOV UR8, URZ ;  /* 0x000000ff00087c82 */ /* 0x000fe20008000000 */
[----:B------:R-:W-:-:S05]  /*13d0*/  UMOV UR9, URZ ;  /* 0x000000ff00097c82 */ /* 0x000fca0008000000 */
.L_x_491:
[----:B------:R-:W0:Y:S01]  /*13e0*/  LDC.64 R4, c[0x0][0x3b8] ;  /* 0x0000ee00ff047b82 */ /* 0x000e220000000a00 */
[----:B------:R-:W-:Y:S02]  /*13f0*/  IMAD.MOV.U32 R24, RZ, RZ, RZ ;  /* 0x000000ffff187224 */ /* 0x000fe400078e00ff */
[----:B------:R-:W-:Y:S01]  /*1400*/  IMAD.MOV.U32 R12, RZ, RZ, RZ ;  /* 0x000000ffff0c7224 */ /* 0x000fe200078e00ff */
[C---:B0-----:R-:W-:Y:S01]  /*1410*/  ISETP.GE.U32.AND P0, PT, R4.reuse, 0x10, PT ;  /* 0x000000100400780c */ /* 0x041fe20003f06070 */
[----:B------:R-:W-:-:S03]  /*1420*/  IMAD R17, R4, UR8, RZ ;  /* 0x0000000804117c24 */ /* 0x000fc6000f8e02ff */
[----:B------:R-:W-:-:S13]  /*1430*/  ISETP.GE.U32.AND.EX P0, PT, R5, RZ, PT, P0 ;  /* 0x000000ff0500720c */ /* 0x000fda0003f06100 */
[----:B------:R-:W-:Y:S05]  /*1440*/  @!P0 BRA `(.L_x_486) ;  /* 0x0000000400188947 */ /* 0x000fea0003800000 */
[----:B------:R-:W0:Y:S01]  /*1450*/  S2UR UR15, SR_CgaCtaId ;  /* 0x00000000000f79c3 */ /* 0x000e220000008800 */
[----:B------:R-:W-:Y:S01]  /*1460*/  UMOV UR14, 0x400 ;  /* 0x00000400000e7882 */ /* 0x000fe20000000000 */
[----:B------:R-:W-:Y:S02]  /*1470*/  VIADD R25, R1, 0x20 ;  /* 0x0000002001197836 */ /* 0x000fe40000000000 */
[----:B------:R-:W-:Y:S02]  /*1480*/  IMAD.MOV.U32 R24, RZ, RZ, RZ ;  /* 0x000000ffff187224 */ /* 0x000fe400078e00ff */
[----:B------:R-:W-:Y:S02]  /*1490*/  IMAD.MOV.U32 R27, RZ, RZ, R20 ;  /* 0x000000ffff1b7224 */ /* 0x000fe400078e0014 */
[----:B------:R-:W-:Y:S01]  /*14a0*/  IMAD.MOV.U32 R26, RZ, RZ, RZ ;  /* 0x000000ffff1a7224 */ /* 0x000fe200078e00ff */
[----:B0-----:R-:W-:-:S06]  /*14b0*/  ULEA UR14, UR15, UR14, 0x18 ;  /* 0x0000000e0f0e7291 */ /* 0x001fcc000f8ec0ff */
[----:B------:R-:W-:-:S04]  /*14c0*/  IMAD.U32 R22, RZ, RZ, UR14 ;  /* 0x0000000eff167e24 */ /* 0x000fc8000f8e00ff */
[----:B------:R-:W-:-:S04]  /*14d0*/  IMAD R28, R17, 0x4, R22 ;  /* 0x00000004111c7824 */ /* 0x000fc800078e0216 */
[----:B------:R-:W-:-:S07]  /*14e0*/  VIADD R28, R28, 0x20 ;  /* 0x000000201c1c7836 */ /* 0x000fce0000000000 */
.L_x_487:
[----:B------:R-:W2:Y:S04]  /*14f0*/  LDL.128 R12, [R25+-0x20] ;  /* 0xffffe000190c7983 */ /* 0x000ea80000100c00 */
[----:B------:R-:W3:Y:S04]  /*1500*/  LDL.128 R4, [R25+-0x10] ;  /* 0xfffff00019047983 */ /* 0x000ee80000100c00 */
[----:B------:R-:W2:Y:S04]  /*1510*/  LDS R9, [R28+-0x20] ;  /* 0xffffe0001c097984 */ /* 0x000ea80000000800 */
[----:B------:R-:W0:Y:S01]  /*1520*/  LDS R8, [R28+-0x1c] ;  /* 0xffffe4001c087984 */ /* 0x000e220000000800 */
[----:B--2---:R-:W-:Y:S01]  /*1530*/  FADD R11, R12, -R9 ;  /* 0x800000090c0b7221 */ /* 0x004fe20000000000 */
[----:B0-----:R-:W-:-:S02]  /*1540*/  FADD R8, R13, -R8 ;  /* 0x800000080d087221 */ /* 0x001fc40000000000 */
[----:B------:R-:W0:Y:S01]  /*1550*/  LDS R9, [R28+-0x18] ;  /* 0xffffe8001c097984 */ /* 0x000e220000000800 */
[----:B------:R-:W-:-:S03]  /*1560*/  FFMA R11, R11, R11, R24 ;  /* 0x0000000b0b0b7223 */ /* 0x000fc60000000018 */
[----:B------:R-:W1:Y:S01]  /*1570*/  LDS R12, [R28+-0x14] ;  /* 0xffffec001c0c7984 */ /* 0x000e620000000800 */
[----:B------:R-:W-:-:S03]  /*1580*/  FFMA R11, R8, R8, R11 ;  /* 0x00000008080b7223 */ /* 0x000fc6000000000b */
[----:B------:R-:W3:Y:S04]  /*1590*/  LDS R13, [R28+-0x10] ;  /* 0xfffff0001c0d7984 */ /* 0x000ee80000000800 */
[----:B------:R-:W2:Y:S01]  /*15a0*/  LDS R24, [R28+-0xc] ;  /* 0xfffff4001c187984 */ /* 0x000ea20000000800 */
[----:B0-----:R-:W-:-:S04]  /*15b0*/  FADD R14, R14, -R9 ;  /* 0x800000090e0e7221 */ /* 0x001fc80000000000 */
[----:B------:R-:W-:Y:S02]  /*15c0*/  FFMA R14, R14, R14, R11 ;  /* 0x0000000e0e0e7223 */ /* 0x000fe4000000000b */
[----:B------:R-:W4:Y:S01]  /*15d0*/  LDL.128 R8, [R25] ;  /* 0x0000000019087983 */ /* 0x000f220000100c00 */
[----:B-1----:R-:W-:Y:S01]  /*15e0*/  FADD R15, R15, -R12 ;  /* 0x8000000c0f0f7221 */ /* 0x002fe20000000000 */
[----:B---3--:R-:W-:-:S03]  /*15f0*/  FADD R13, R4, -R13 ;  /* 0x8000000d040d7221 */ /* 0x008fc60000000000 */
[----:B------:R-:W-:-:S04]  /*1600*/  FFMA R14, R15, R15, R14 ;  /* 0x0000000f0f0e7223 */ /* 0x000fc8000000000e */
[----:B------:R-:W-:Y:S02]  /*1610*/  FFMA R4, R13, R13, R14 ;  /* 0x0000000d0d047223 */ /* 0x000fe4000000000e */
[----:B------:R0:W3:Y:S01]  /*1620*/  LDL.128 R12, [R25+0x10] ;  /* 0x00001000190c7983 */ /* 0x0000e20000100c00 */
[----:B--2---:R-:W-:Y:S01]  /*1630*/  FADD R5, R5, -R24 ;  /* 0x8000001805057221 */ /* 0x004fe20000000000 */
[----:B------:R-:W-:-:S03]  /*1640*/  IADD3 R27, P0, PT, R27, -0x10, RZ ;  /* 0xfffffff01b1b7810 */ /* 0x000fc60007f1e0ff */
[----:B------:R-:W-:Y:S01]  /*1650*/  FFMA R4, R5, R5, R4 ;  /* 0x0000000505047223 */ /* 0x000fe20000000004 */
[----:B------:R-:W-:Y:S01]  /*1660*/  IADD3.X R26, PT, PT, R26, -0x1, RZ, P0, !PT ;  /* 0xffffffff1a1a7810 */ /* 0x000fe200007fe4ff */
[----:B------:R-:W1:Y:S01]  /*1670*/  LDS R5, [R28+-0x8] ;  /* 0xfffff8001c057984 */ /* 0x000e620000000800 */
[----:B------:R-:W-:Y:S02]  /*1680*/  ISETP.NE.U32.AND P0, PT, R27, RZ, PT ;  /* 0x000000ff1b00720c */ /* 0x000fe40003f05070 */
[----:B0-----:R-:W-:Y:S02]  /*1690*/  IADD3 R25, PT, PT, R25, 0x40, RZ ;  /* 0x0000004019197810 */ /* 0x001fe40007ffe0ff */
[----:B------:R-:W-:Y:S01]  /*16a0*/  ISETP.NE.AND.EX P0, PT, R26, RZ, PT, P0 ;  /* 0x000000ff1a00720c */ /* 0x000fe20003f05300 */
[----:B-1----:R-:W-:Y:S02]  /*16b0*/  FADD R5, R6, -R5 ;  /* 0x8000000506057221 */ /* 0x002fe40000000000 */
[----:B------:R-:W0:Y:S02]  /*16c0*/  LDS R6, [R28+-0x4] ;  /* 0xfffffc001c067984 */ /* 0x000e240000000800 */
[----:B------:R-:W-:-:S02]  /*16d0*/  FFMA R4, R5, R5, R4 ;  /* 0x0000000505047223 */ /* 0x000fc40000000004 */
[----:B------:R-:W4:Y:S01]  /*16e0*/  LDS R5, [R28] ;  /* 0x000000001c057984 */ /* 0x000f220000000800 */
[----:B0-----:R-:W-:-:S03]  /*16f0*/  FADD R7, R7, -R6 ;  /* 0x8000000607077221 */ /* 0x001fc60000000000 */
[----:B------:R-:W0:Y:S01]  /*1700*/  LDS R6, [R28+0x4] ;  /* 0x000004001c067984 */ /* 0x000e220000000800 */
[----:B------:R-:W-:Y:S01]  /*1710*/  FFMA R4, R7, R7, R4 ;  /* 0x0000000707047223 */ /* 0x000fe20000000004 */
[----:B----4-:R-:W-:Y:S01]  /*1720*/  FADD R7, R8, -R5 ;  /* 0x8000000508077221 */ /* 0x010fe20000000000 */
[----:B0-----:R-:W-:Y:S01]  /*1730*/  FADD R6, R9, -R6 ;  /* 0x8000000609067221 */ /* 0x001fe20000000000 */
[----:B------:R-:W0:Y:S02]  /*1740*/  LDS R5, [R28+0x8] ;  /* 0x000008001c057984 */ /* 0x000e240000000800 */
[----:B------:R-:W-:Y:S02]  /*1750*/  FFMA R7, R7, R7, R4 ;  /* 0x0000000707077223 */ /* 0x000fe40000000004 */
[----:B------:R-:W1:Y:S02]  /*1760*/  LDS R4, [R28+0xc] ;  /* 0x00000c001c047984 */ /* 0x000e640000000800 */
[----:B------:R-:W-:-:S02]  /*1770*/  FFMA R8, R6, R6, R7 ;  /* 0x0000000606087223 */ /* 0x000fc40000000007 */
[----:B------:R-:W3:Y:S04]  /*1780*/  LDS R7, [R28+0x10] ;  /* 0x000010001c077984 */ /* 0x000ee80000000800 */
[----:B------:R-:W2:Y:S01]  /*1790*/  LDS R6, [R28+0x14] ;  /* 0x000014001c067984 */ /* 0x000ea20000000800 */
[----:B0-----:R-:W-:-:S04]  /*17a0*/  FADD R5, R10, -R5 ;  /* 0x800000050a057221 */ /* 0x001fc80000000000 */
[----:B------:R-:W-:Y:S01]  /*17b0*/  FFMA R9, R5, R5, R8 ;  /* 0x0000000505097223 */ /* 0x000fe20000000008 */
[----:B-1----:R-:W-:Y:S01]  /*17c0*/  FADD R4, R11, -R4 ;  /* 0x800000040b047221 */ /* 0x002fe20000000000 */
[----:B------:R-:W0:Y:S01]  /*17d0*/  LDS R5, [R28+0x18] ;  /* 0x000018001c057984 */ /* 0x000e220000000800 */
[----:B---3--:R-:W-:Y:S02]  /*17e0*/  FADD R12, R12, -R7 ;  /* 0x800000070c0c7221 */ /* 0x008fe40000000000 */
[----:B------:R-:W-:Y:S01]  /*17f0*/  FFMA R9, R4, R4, R9 ;  /* 0x0000000404097223 */ /* 0x000fe20000000009 */
[----:B------:R1:W3:Y:S01]  /*1800*/  LDS R8, [R28+0x1c] ;  /* 0x00001c001c087984 */ /* 0x0002e20000000800 */
[----:B--2---:R-:W-:Y:S02]  /*1810*/  FADD R6, R13, -R6 ;  /* 0x800000060d067221 */ /* 0x004fe40000000000 */
[----:B------:R-:W-:-:S04]  /*1820*/  FFMA R9, R12, R12, R9 ;  /* 0x0000000c0c097223 */ /* 0x000fc80000000009 */
[----:B------:R-:W-:Y:S01]  /*1830*/  FFMA R9, R6, R6, R9 ;  /* 0x0000000606097223 */ /* 0x000fe20000000009 */
[----:B-1----:R-:W-:Y:S02]  /*1840*/  VIADD R28, R28, 0x40 ;  /* 0x000000401c1c7836 */ /* 0x002fe40000000000 */
[----:B0-----:R-:W-:Y:S01]  /*1850*/  FADD R14, R14, -R5 ;  /* 0x800000050e0e7221 */ /* 0x001fe20000000000 */
[----:B---3--:R-:W-:-:S03]  /*1860*/  FADD R8, R15, -R8 ;  /* 0x800000080f087221 */ /* 0x008fc60000000000 */
[----:B------:R-:W-:-:S04]  /*1870*/  FFMA R9, R14, R14, R9 ;  /* 0x0000000e0e097223 */ /* 0x000fc80000000009 */
[----:B------:R-:W-:Y:S01]  /*1880*/  FFMA R24, R8, R8, R9 ;  /* 0x0000000808187223 */ /* 0x000fe20000000009 */
[----:B------:R-:W-:Y:S06]  /*1890*/  @P0 BRA `(.L_x_487) ;  /* 0xfffffffc00140947 */ /* 0x000fec000383ffff */
[----:B------:R-:W-:-:S07]  /*18a0*/  IMAD.MOV.U32 R12, RZ, RZ, R20 ;  /* 0x000000ffff0c7224 */ /* 0x000fce00078e0014 */
.L_x_486:
[----:B------:R-:W-:-:S04]  /*18b0*/  ISETP.NE.U32.AND P0, PT, R18, RZ, PT ;  /* 0x000000ff1200720c */ /* 0x000fc80003f05070 */
[----:B------:R-:W-:-:S13]  /*18c0*/  ISETP.NE.AND.EX P0, PT, RZ, RZ, PT, P0 ;  /* 0x000000ffff00720c */ /* 0x000fda0003f05300 */
[----:B------:R-:W-:Y:S05]  /*18d0*/  @!P0 BRA `(.L_x_488) ;  /* 0x0000000400488947 */ /* 0x000fea0003800000 */
[----:B------:R-:W-:-:S04]  /*18e0*/  IADD3 R4, P1, PT, R18, -0x1, RZ ;  /* 0xffffffff12047810 */ /* 0x000fc80007f3e0ff */
[----:B------:R-:W-:Y:S01]  /*18f0*/  ISETP.GE.U32.AND P0, PT, R4, 0x7, PT ;  /* 0x000000070400780c */ /* 0x000fe20003f06070 */
[----:B------:R-:W-:Y:S01]  /*1900*/  IMAD.X R4, RZ, RZ, -0x1, P1 ;  /* 0xffffffffff047424 */ /* 0x000fe200008e06ff */
[----:B------:R-:W-:-:S04]  /*1910*/  ISETP.NE.U32.AND P1, PT, R19, RZ, PT ;  /* 0x000000ff1300720c */ /* 0x000fc80003f25070 */
[----:B------:R-:W-:Y:S02]  /*1920*/  ISETP.GE.U32.AND.EX P0, PT, R4, RZ, PT, P0 ;  /* 0x000000ff0400720c */ /* 0x000fe40003f06100 */
[----:B------:R-:W-:-:S11]  /*1930*/  ISETP.NE.AND.EX P1, PT, RZ, RZ, PT, P1 ;  /* 0x000000ffff00720c */ /* 0x000fd60003f25310 */
[----:B------:R-:W-:Y:S05]  /*1940*/  @!P0 BRA `(.L_x_489) ;  /* 0x0000000000788947 */ /* 0x000fea0003800000 */
[----:B------:R-:W-:-:S05]  /*1950*/  IMAD.U32 R27, R12, 0x4, R1 ;  /* 0x000000040c1b7824 */ /* 0x000fca00078e0001 */
[----:B------:R-:W2:Y:S04]  /*1960*/  LDL.128 R4, [R27] ;  /* 0x000000001b047983 */ /* 0x000ea80000100c00 */
[----:B------:R-:W3:Y:S01]  /*1970*/  LDL.128 R8, [R27+0x10] ;  /* 0x000010001b087983 */ /* 0x000ee20000100c00 */
[C---:B------:R-:W-:Y:S02]  /*1980*/  IMAD.IADD R13, R12.reuse, 0x1, R17 ;  /* 0x000000010c0d7824 */ /* 0x040fe400078e0211 */
[----:B------:R-:W-:Y:S02]  /*1990*/  VIADD R12, R12, 0x8 ;  /* 0x000000080c0c7836 */ /* 0x000fe40000000000 */
[----:B------:R-:W-:-:S05]  /*19a0*/  IMAD R14, R13, 0x4, R22 ;  /* 0x000000040d0e7824 */ /* 0x000fca00078e0216 */
[----:B------:R-:W2:Y:S04]  /*19b0*/  LDS R15, [R14] ;  /* 0x000000000e0f7984 */ /* 0x000ea80000000800 */
[----:B------:R-:W0:Y:S04]  /*19c0*/  LDS R26, [R14+0x4] ;  /* 0x000004000e1a7984 */ /* 0x000e280000000800 */
[----:B------:R-:W1:Y:S01]  /*19d0*/  LDS R13, [R14+0x8] ;  /* 0x000008000e0d7984 */ /* 0x000e620000000800 */
[----:B--2---:R-:W-:Y:S01]  /*19e0*/  FADD R15, R4, -R15 ;  /* 0x8000000f040f7221 */ /* 0x004fe20000000000 */
[----:B0-----:R-:W-:-:S02]  /*19f0*/  FADD R28, -R26, R5 ;  /* 0x000000051a1c7221 */ /* 0x001fc40000000100 */
[----:B------:R-:W0:Y:S01]  /*1a00*/  LDS R4, [R14+0xc] ;  /* 0x00000c000e047984 */ /* 0x000e220000000800 */
[----:B-1----:R-:W-:Y:S01]  /*1a10*/  FADD R6, -R13, R6 ;  /* 0x000000060d067221 */ /* 0x002fe20000000100 */
[----:B------:R-:W-:Y:S02]  /*1a20*/  FFMA R25, R15, R15, R24 ;  /* 0x0000000f0f197223 */ /* 0x000fe40000000018 */
[----:B------:R-:W3:Y:S02]  /*1a30*/  LDS R15, [R14+0x10] ;  /* 0x000010000e0f7984 */ /* 0x000ee40000000800 */
[----:B------:R-:W-:Y:S02]  /*1a40*/  FFMA R25, R28, R28, R25 ;  /* 0x0000001c1c197223 */ /* 0x000fe40000000019 */
[----:B------:R-:W1:Y:S02]  /*1a50*/  LDS R24, [R14+0x14] ;  /* 0x000014000e187984 */ /* 0x000e640000000800 */
[----:B------:R-:W-:-:S02]  /*1a60*/  FFMA R25, R6, R6, R25 ;  /* 0x0000000606197223 */ /* 0x000fc40000000019 */
[----:B------:R-:W2:Y:S04]  /*1a70*/  LDS R5, [R14+0x18] ;  /* 0x000018000e057984 */ /* 0x000ea80000000800 */
[----:B------:R-:W4:Y:S01]  /*1a80*/  LDS R26, [R14+0x1c] ;  /* 0x00001c000e1a7984 */ /* 0x000f220000000800 */
[----:B0-----:R-:W-:-:S04]  /*1a90*/  FADD R4, -R4, R7 ;  /* 0x0000000704047221 */ /* 0x001fc80000000100 */
[----:B------:R-:W-:Y:S01]  /*1aa0*/  FFMA R25, R4, R4, R25 ;  /* 0x0000000404197223 */ /* 0x000fe20000000019 */
[----:B---3--:R-:W-:Y:S01]  /*1ab0*/  FADD R8, R8, -R15 ;  /* 0x8000000f08087221 */ /* 0x008fe20000000000 */
[----:B-1----:R-:W-:-:S03]  /*1ac0*/  FADD R24, -R24, R9 ;  /* 0x0000000918187221 */ /* 0x002fc60000000100 */
[----:B------:R-:W-:Y:S01]  /*1ad0*/  FFMA R25, R8, R8, R25 ;  /* 0x0000000808197223 */ /* 0x000fe20000000019 */
[----:B--2---:R-:W-:-:S03]  /*1ae0*/  FADD R10, -R5, R10 ;  /* 0x0000000a050a7221 */ /* 0x004fc60000000100 */
[----:B------:R-:W-:Y:S01]  /*1af0*/  FFMA R25, R24, R24, R25 ;  /* 0x0000001818197223 */ /* 0x000fe20000000019 */
[----:B----4-:R-:W-:-:S03]  /*1b00*/  FADD R26, -R26, R11 ;  /* 0x0000000b1a1a7221 */ /* 0x010fc60000000100 */
[----:B------:R-:W-:-:S04]  /*1b10*/  FFMA R25, R10, R10, R25 ;  /* 0x0000000a0a197223 */ /* 0x000fc80000000019 */
[----:B------:R-:W-:-:S07]  /*1b20*/  FFMA R24, R26, R26, R25 ;  /* 0x0000001a1a187223 */ /* 0x000fce0000000019 */
.L_x_489:
        /* <DEDUP_REMOVED lines=8> */
[----:B------:R-:W-:-:S06]  /*1bb0*/  IMAD.U32 R4, R12, 0x4, R1 ;  /* 0x000000040c047824 */ /* 0x000fcc00078e0001 */
[----:B------:R-:W2:Y:S01]  /*1bc0*/  LDL.128 R4, [R4] ;  /* 0x0000000004047983 */ /* 0x000ea20000100c00 */
[C---:B------:R-:W-:Y:S02]  /*1bd0*/  IMAD.IADD R9, R12.reuse, 0x1, R17 ;  /* 0x000000010c097824 */ /* 0x040fe400078e0211 */
[----:B------:R-:W-:Y:S02]  /*1be0*/  VIADD R12, R12, 0x4 ;  /* 0x000000040c0c7836 */ /* 0x000fe40000000000 */
[----:B------:R-:W-:-:S05]  /*1bf0*/  IMAD R9, R9, 0x4, R22 ;  /* 0x0000000409097824 */ /* 0x000fca00078e0216 */
[----:B------:R-:W2:Y:S04]  /*1c00*/  LDS R11, [R9] ;  /* 0x00000000090b7984 */ /* 0x000ea80000000800 */
[----:B------:R-:W0:Y:S04]  /*1c10*/  LDS R8, [R9+0x4] ;  /* 0x0000040009087984 */ /* 0x000e280000000800 */
[----:B------:R-:W1:Y:S04]  /*1c20*/  LDS R13, [R9+0x8] ;  /* 0x00000800090d7984 */ /* 0x000e680000000800 */
[----:B------:R-:W3:Y:S01]  /*1c30*/  LDS R10, [R9+0xc] ;  /* 0x00000c00090a7984 */ /* 0x000ee20000000800 */
[----:B--2---:R-:W-:Y:S01]  /*1c40*/  FADD R11, R4, -R11 ;  /* 0x8000000b040b7221 */ /* 0x004fe20000000000 */
[----:B0-----:R-:W-:Y:S01]  /*1c50*/  FADD R8, -R8, R5 ;  /* 0x0000000508087221 */ /* 0x001fe20000000100 */
[----:B-1----:R-:W-:Y:S01]  /*1c60*/  FADD R6, -R13, R6 ;  /* 0x000000060d067221 */ /* 0x002fe20000000100 */
[----:B---3--:R-:W-:Y:S01]  /*1c70*/  FADD R10, -R10, R7 ;  /* 0x000000070a0a7221 */ /* 0x008fe20000000100 */
[----:B------:R-:W-:-:S04]  /*1c80*/  FFMA R11, R11, R11, R24 ;  /* 0x0000000b0b0b7223 */ /* 0x000fc80000000018 */
[----:B------:R-:W-:-:S04]  /*1c90*/  FFMA R11, R8, R8, R11 ;  /* 0x00000008080b7223 */ /* 0x000fc8000000000b */
[----:B------:R-:W-:-:S04]  /*1ca0*/  FFMA R11, R6, R6, R11 ;  /* 0x00000006060b7223 */ /* 0x000fc8000000000b */
[----:B------:R-:W-:-:S07]  /*1cb0*/  FFMA R24, R10, R10, R11 ;  /* 0x0000000a0a187223 */ /* 0x000fce000000000b */
.L_x_490:
[----:B------:R-:W-:Y:S05]  /*1cc0*/  @!P1 BRA `(.L_x_488) ;  /* 0x00000000004c9947 */ /* 0x000fea0003800000 */
[----:B------:R-:W-:-:S05]  /*1cd0*/  IMAD.U32 R8, R12, 0x4, R1 ;  /* 0x000000040c087824 */ /* 0x000fca00078e0001 */
[----:B------:R-:W2:Y:S01]  /*1ce0*/  LDL.64 R4, [R8] ;  /* 0x0000000008047983 */ /* 0x000ea20000100a00 */
[----:B------:R-:W-:Y:S01]  /*1cf0*/  IMAD.IADD R17, R12, 0x1, R17 ;  /* 0x000000010c117824 */ /* 0x000fe200078e0211 */
[----:B------:R-:W-:-:S03]  /*1d00*/  ISETP.NE.U32.AND P0, PT, R16, 0x1, PT ;  /* 0x000000011000780c */ /* 0x000fc60003f05070 */
[----:B------:R-:W-:Y:S01]  /*1d10*/  IMAD R17, R17, 0x4, R22 ;  /* 0x0000000411117824 */ /* 0x000fe200078e0216 */
[----:B------:R-:W-:-:S04]  /*1d20*/  ISETP.NE.AND.EX P0, PT, RZ, RZ, PT, P0 ;  /* 0x000000ffff00720c */ /* 0x000fc80003f05300 */
[----:B------:R-:W2:Y:S02]  /*1d30*/  LDS R7, [R17] ;  /* 0x0000000011077984 */ /* 0x000ea40000000800 */
[----:B--2---:R-:W-:-:S04]  /*1d40*/  FADD R7, R4, -R7 ;  /* 0x8000000704077221 */ /* 0x004fc80000000000 */
[----:B------:R-:W-:-:S03]  /*1d50*/  FFMA R24, R7, R7, R24 ;  /* 0x0000000707187223 */ /* 0x000fc60000000018 */
[----:B------:R-:W-:Y:S05]  /*1d60*/  @!P0 BRA `(.L_x_488) ;  /* 0x0000000000248947 */ /* 0x000fea0003800000 */
[----:B------:R-:W2:Y:S01]  /*1d70*/  LDL R7, [R8+0x8] ;  /* 0x0000080008077983 */ /* 0x000ea20000100800 */
[----:B------:R-:W-:-:S03]  /*1d80*/  ISETP.NE.U32.AND P0, PT, R16, 0x2, PT ;  /* 0x000000021000780c */ /* 0x000fc60003f05070 */
[----:B------:R-:W0:Y:S01]  /*1d90*/  LDS R4, [R17+0x4] ;  /* 0x0000040011047984 */ /* 0x000e220000000800 */
[----:B------:R-:W-:-:S13]  /*1da0*/  ISETP.NE.AND.EX P0, PT, RZ, RZ, PT, P0 ;  /* 0x000000ffff00720c */ /* 0x000fda0003f05300 */
[----:B------:R-:W2:Y:S01]  /*1db0*/  @P0 LDS R6, [R17+0x8] ;  /* 0x0000080011060984 */ /* 0x000ea20000000800 */
[----:B0-----:R-:W-:-:S04]  /*1dc0*/  FADD R5, -R4, R5 ;  /* 0x0000000504057221 */ /* 0x001fc80000000100 */
[----:B------:R-:W-:Y:S01]  /*1dd0*/  FFMA R24, R5, R5, R24 ;  /* 0x0000000505187223 */ /* 0x000fe20000000018 */
[----:B--2---:R-:W-:-:S04]  /*1de0*/  @P0 FADD R5, -R6, R7 ;  /* 0x0000000706050221 */ /* 0x004fc80000000100 */
[----:B------:R-:W-:-:S07]  /*1df0*/  @P0 FFMA R24, R5, R5, R24 ;  /* 0x0000000505180223 */ /* 0x000fce0000000018 */
.L_x_488:
[----:B------:R-:W-:Y:S01]  /*1e00*/  UIADD3 UR14, UP1, UPT, UR12, UR8, URZ ;  /* 0x000000080c0e7290 */ /* 0x000fe2000ff3e0ff */
[CC--:B------:R-:W-:Y:S01]  /*1e10*/  FSETP.GEU.AND P0, PT, R24.reuse, R21.reuse, PT ;  /* 0x000000151800720b */ /* 0x0c0fe20003f0e000 */
[----:B------:R-:W-:Y:S02]  /*1e20*/  UIADD3 UR8, UP2, UPT, UR8, 0x1, URZ ;  /* 0x0000000108087890 */ /* 0x000fe4000ff5e0ff */
[----:B------:R-:W-:Y:S01]  /*1e30*/  UIADD3.X UR15, UPT, UPT, UR13, UR9, URZ, UP1, !UPT ;  /* 0x000000090d0f7290 */ /* 0x000fe20008ffe4ff */
[----:B------:R-:W-:Y:S01]  /*1e40*/  FSEL R21, R24, R21, !P0 ;  /* 0x0000001518157208 */ /* 0x000fe20004000000 */
[----:B------:R-:W-:Y:S01]  /*1e50*/  UIADD3.X UR9, UPT, UPT, URZ, UR9, URZ, UP2, !UPT ;  /* 0x00000009ff097290 */ /* 0x000fe200097fe4ff */
[----:B------:R-:W-:Y:S01]  /*1e60*/  IMAD.U32 R5, RZ, RZ, UR14 ;  /* 0x0000000eff057e24 */ /* 0x000fe2000f8e00ff */
[----:B------:R-:W-:Y:S02]  /*1e70*/  UISETP.GE.U32.AND UP1, UPT, UR8, UR10, UPT ;  /* 0x0000000a0800728c */ /* 0x000fe4000bf26070 */
[----:B------:R-:W-:-:S02]  /*1e80*/  IMAD.U32 R4, RZ, RZ, UR15 ;  /* 0x0000000fff047e24 */ /* 0x000fc4000f8e00ff */
[----:B------:R-:W-:Y:S01]  /*1e90*/  UISETP.GE.U32.AND.EX UP1, UPT, UR9, UR11, UPT, UP1 ;  /* 0x0000000b0900728c */ /* 0x000fe2000bf26110 */
[----:B------:R-:W-:Y:S02]  /*1ea0*/  SEL R2, R5, R2, !P0 ;  /* 0x0000000205027207 */ /* 0x000fe40004000000 */
[----:B------:R-:W-:-:S06]  /*1eb0*/  SEL R3, R4, R3, !P0 ;  /* 0x0000000304037207 */ /* 0x000fcc0004000000 */
[----:B------:R-:W-:Y:S05]  /*1ec0*/  BRA.U !UP1, `(.L_x_491) ;  /* 0xfffffff509447547 */ /* 0x000fea000b83ffff */
[----:B------:R-:W-:Y:S05]  /*1ed0*/  BRA `(.L_x_484) ;  /* 0x0000000400c07947 */ /* 0x000fea0003800000 */
.L_x_485:
[----:B------:R-:W0:Y:S01]  /*1ee0*/  LDCU.64 UR14, c[0x0][0x3b0] ;  /* 0x00007600ff0e77ac */ /* 0x000e220008000a00 */
[----:B------:R-:W-:Y:S01]  /*1ef0*/  CS2R R4, SRZ ;  /* 0x0000000000047805 */ /* 0x000fe2000001ff00 */
[----:B------:R-:W-:-:S04]  /*1f00*/  UIADD3 UR8, UP1, UPT, UR12, 0x20, URZ ;  /* 0x000000200c087890 */ /* 0x000fc8000ff3e0ff */
[----:B------:R-:W-:Y:S02]  /*1f10*/  UIADD3.X UR9, UPT, UPT, URZ, UR13, URZ, UP1, !UPT ;  /* 0x0000000dff097290 */ /* 0x000fe40008ffe4ff */
[----:B0-----:R-:W-:-:S04]  /*1f20*/  UISETP.LT.U32.AND UP1, UPT, UR8, UR14, UPT ;  /* 0x0000000e0800728c */ /* 0x001fc8000bf21070 */
[----:B------:R-:W-:-:S04]  /*1f30*/  UISETP.LT.U32.AND.EX UP1, UPT, UR9, UR15, UPT, UP1 ;  /* 0x0000000f0900728c */ /* 0x000fc8000bf21110 */
[----:B------:R-:W-:Y:S02]  /*1f40*/  USEL UR14, UR8, UR14, UP1 ;  /* 0x0000000e080e7287 */ /* 0x000fe40008800000 */
[----:B------:R-:W-:Y:S02]  /*1f50*/  USEL UR15, UR9, UR15, UP1 ;  /* 0x0000000f090f7287 */ /* 0x000fe40008800000 */
[----:B------:R-:W-:Y:S02]  /*1f60*/  USHF.L.U64.HI UR8, UR4, 0x5, UR5 ;  /* 0x0000000504087899 */ /* 0x000fe40008010205 */
[----:B------:R-:W-:Y:S02]  /*1f70*/  ULEA UR9, UP1, -UR4, UR14, 0x5 ;  /* 0x0000000e04097291 */ /* 0x000fe4000f8229ff */
[----:B------:R-:W-:Y:S02]  /*1f80*/  ULOP3.LUT UR14, UR14, 0x3, URZ, 0xc0, !UPT ;  /* 0x000000030e0e7892 */ /* 0x000fe4000f8ec0ff */
[----:B------:R-:W-:-:S02]  /*1f90*/  UIADD3.X UR15, UPT, UPT, ~UR8, UR15, URZ, UP1, !UPT ;  /* 0x0000000f080f7290 */ /* 0x000fc40008ffe5ff */
[----:B------:R-:W-:-:S04]  /*1fa0*/  UIADD3 UR8, UP1, UPT, UR9, -0x1, URZ ;  /* 0xffffffff09087890 */ /* 0x000fc8000ff3e0ff */
[----:B------:R-:W-:Y:S02]  /*1fb0*/  UIADD3.X UR16, UPT, UPT, UR15, -0x1, URZ, UP1, !UPT ;  /* 0xffffffff0f107890 */ /* 0x000fe40008ffe4ff */
[----:B------:R-:W-:-:S04]  /*1fc0*/  UISETP.GE.U32.AND UP1, UPT, UR8, 0x3, UPT ;  /* 0x000000030800788c */ /* 0x000fc8000bf26070 */
[----:B------:R-:W-:-:S09]  /*1fd0*/  UISETP.GE.U32.AND.EX UP1, UPT, UR16, URZ, UPT, UP1 ;  /* 0x000000ff1000728c */ /* 0x000fd2000bf26110 */
[----:B------:R-:W-:Y:S05]  /*1fe0*/  BRA.U !UP1, `(.L_x_492) ;  /* 0x00000005095c7547 */ /* 0x000fea000b800000 */
[----:B------:R-:W-:-:S04]  /*1ff0*/  UIADD3 UR8, UP1, UPT, UR9, -UR14, URZ ;  /* 0x8000000e09087290 */ /* 0x000fc8000ff3e0ff */
[----:B------:R-:W-:Y:S02]  /*2000*/  UIADD3.X UR9, UPT, UPT, UR15, -0x1, URZ, UP1, !UPT ;  /* 0xffffffff0f097890 */ /* 0x000fe40008ffe4ff */
[----:B------:R-:W-:Y:S02]  /*2010*/  UISETP.GT.U32.AND UP1, UPT, UR8, URZ, UPT ;  /* 0x000000ff0800728c */ /* 0x000fe4000bf24070 */
[----:B------:R-:W-:Y:S01]  /*2020*/  IMAD.U32 R5, RZ, RZ, UR8 ;  /* 0x00000008ff057e24 */ /* 0x000fe2000f8e00ff */
[----:B------:R-:W-:Y:S01]  /*2030*/  UMOV UR8, URZ ;  /* 0x000000ff00087c82 */ /* 0x000fe20008000000 */
[----:B------:R-:W-:Y:S02]  /*2040*/  UISETP.GT.AND.EX UP1, UPT, UR9, URZ, UPT, UP1 ;  /* 0x000000ff0900728c */ /* 0x000fe4000bf24310 */
[----:B------:R-:W-:Y:S01]  /*2050*/  IMAD.U32 R4, RZ, RZ, UR9 ;  /* 0x00000009ff047e24 */ /* 0x000fe2000f8e00ff */
[----:B------:R-:W-:-:S06]  /*2060*/  UMOV UR9, URZ ;  /* 0x000000ff00097c82 */ /* 0x000fcc0008000000 */
[----:B------:R-:W-:Y:S05]  /*2070*/  BRA.U !UP1, `(.L_x_493) ;  /* 0x00000005090c7547 */ /* 0x000fea000b800000 */
[----:B------:R-:W-:-:S04]  /*2080*/  IADD3 R6, P0, PT, R5, -UR8, RZ ;  /* 0x8000000805067c10 */ /* 0x000fc8000ff1e0ff */
[----:B------:R-:W-:Y:S02]  /*2090*/  ISETP.GT.U32.AND P1, PT, R6, 0xc, PT ;  /* 0x0000000c0600780c */ /* 0x000fe40003f24070 */
[----:B------:R-:W-:Y:S02]  /*20a0*/  IADD3.X R6, PT, PT, R4, ~UR9, RZ, P0, !PT ;  /* 0x8000000904067c10 */ /* 0x000fe400087fe4ff */
[----:B------:R-:W-:Y:S02]  /*20b0*/  PLOP3.LUT P0, PT, PT, PT, PT, 0x80, 0x8 ;  /* 0x000000000008781c */ /* 0x000fe40003f0f070 */
[----:B------:R-:W-:-:S13]  /*20c0*/  ISETP.GT.AND.EX P1, PT, R6, RZ, PT, P1 ;  /* 0x000000ff0600720c */ /* 0x000fda0003f24310 */
[----:B------:R-:W-:Y:S05]  /*20d0*/  @!P1 BRA `(.L_x_494) ;  /* 0x00000000008c9947 */ /* 0x000fea0003800000 */
[----:B------:R-:W-:Y:S02]  /*20e0*/  IADD3 R11, P1, PT, R5, -0xc, RZ ;  /* 0xfffffff4050b7810 */ /* 0x000fe40007f3e0ff */
[----:B------:R-:W-:Y:S02]  /*20f0*/  PLOP3.LUT P0, PT, PT, PT, PT, 0x8, 0x80 ;  /* 0x000000000080781c */ /* 0x000fe40003f0e170 */
[----:B------:R-:W-:-:S11]  /*2100*/  IADD3.X R8, PT, PT, R4, -0x1, RZ, P1, !PT ;  /* 0xffffffff04087810 */ /* 0x000fd60000ffe4ff */
.L_x_495:
[C---:B------:R-:W-:Y:S01]  /*2110*/  FSETP.GT.AND P1, PT, R21.reuse, RZ, PT ;  /* 0x000000ff1500720b */ /* 0x040fe20003f24000 */
[----:B------:R-:W-:Y:S01]  /*2120*/  IMAD.U32 R6, RZ, RZ, UR12 ;  /* 0x0000000cff067e24 */ /* 0x000fe2000f8e00ff */
[----:B------:R-:W-:Y:S01]  /*2130*/  MOV R7, UR8 ;  /* 0x0000000800077c02 */ /* 0x000fe20008000f00 */
[----:B------:R-:W-:Y:S01]  /*2140*/  UIADD3 UR15, UP1, UPT, UR12, UR8, URZ ;  /* 0x000000080c0f7290 */ /* 0x000fe2000ff3e0ff */
[----:B------:R-:W-:Y:S01]  /*2150*/  FSEL R21, R21, RZ, !P1 ;  /* 0x000000ff15157208 */ /* 0x000fe20004800000 */
[----:B------:R-:W-:Y:S01]  /*2160*/  IMAD.U32 R10, RZ, RZ, UR8 ;  /* 0x00000008ff0a7e24 */ /* 0x000fe2000f8e00ff */
[----:B------:R-:W-:Y:S01]  /*2170*/  IADD3 R6, P3, P4, R6, 0x4, R7 ;  /* 0x0000000406067810 */ /* 0x000fe20007c7e007 */
[----:B------:R-:W-:Y:S01]  /*2180*/  IMAD.U32 R7, RZ, RZ, UR13 ;  /* 0x0000000dff077e24 */ /* 0x000fe2000f8e00ff */
[----:B------:R-:W-:Y:S01]  /*2190*/  FSETP.GT.AND P2, PT, R21, RZ, PT ;  /* 0x000000ff1500720b */ /* 0x000fe20003f44000 */
[----:B------:R-:W-:Y:S01]  /*21a0*/  UIADD3.X UR16, UPT, UPT, UR13, UR9, URZ, UP1, !UPT ;  /* 0x000000090d107290 */ /* 0x000fe20008ffe4ff */
[----:B------:R-:W-:-:S02]  /*21b0*/  IMAD.U32 R9, RZ, RZ, UR12 ;  /* 0x0000000cff097e24 */ /* 0x000fc4000f8e00ff */
[----:B------:R-:W-:Y:S02]  /*21c0*/  IADD3.X R7, PT, PT, R7, UR9, RZ, P3, P4 ;  /* 0x0000000907077c10 */ /* 0x000fe40009fe84ff */
[----:B------:R-:W-:-:S07]  /*21d0*/  FSEL R21, R21, RZ, !P2 ;  /* 0x000000ff15157208 */ /* 0x000fce0005000000 */
[----:B------:R-:W-:Y:S01]  /*21e0*/  @!P2 SEL R7, R3, UR16, !P1 ;  /* 0x000000100307ac07 */ /* 0x000fe2000c800000 */
[----:B------:R-:W-:Y:S01]  /*21f0*/  IMAD.U32 R3, RZ, RZ, UR13 ;  /* 0x0000000dff037e24 */ /* 0x000fe2000f8e00ff */
[----:B------:R-:W-:Y:S01]  /*2200*/  @!P2 SEL R6, R2, UR15, !P1 ;  /* 0x0000000f0206ac07 */ /* 0x000fe2000c800000 */
[----:B------:R-:W-:Y:S01]  /*2210*/  UIADD3 UR15, UP1, UP2, UR12, 0x8, UR8 ;  /* 0x000000080c0f7890 */ /* 0x000fe2000fa3e008 */
[----:B------:R-:W-:Y:S01]  /*2220*/  IADD3 R2, P1, P3, R9, 0xc, R10 ;  /* 0x0000000c09027810 */ /* 0x000fe20007b3e00a */
[----:B------:R-:W-:Y:S01]  /*2230*/  UIADD3 UR8, UP3, UPT, UR8, 0x10, URZ ;  /* 0x0000001008087890 */ /* 0x000fe2000ff7e0ff */
[----:B------:R-:W-:Y:S01]  /*2240*/  FSETP.GT.AND P2, PT, R21, RZ, PT ;  /* 0x000000ff1500720b */ /* 0x000fe20003f44000 */
[----:B------:R-:W-:Y:S02]  /*2250*/  UIADD3.X UR16, UPT, UPT, UR13, URZ, UR9, UP1, UP2 ;  /* 0x000000ff0d107290 */ /* 0x000fe40008fe4409 */
[----:B------:R-:W-:Y:S01]  /*2260*/  IADD3.X R3, PT, PT, R3, UR9, RZ, P1, P3 ;  /* 0x0000000903037c10 */ /* 0x000fe20008fe64ff */
[----:B------:R-:W-:Y:S01]  /*2270*/  UIADD3.X UR9, UPT, UPT, URZ, UR9, URZ, UP3, !UPT ;  /* 0x00000009ff097290 */ /* 0x000fe20009ffe4ff */
[----:B------:R-:W-:-:S02]  /*2280*/  FSEL R21, R21, RZ, !P2 ;  /* 0x000000ff15157208 */ /* 0x000fc40005000000 */
[----:B------:R-:W-:Y:S02]  /*2290*/  ISETP.LE.U32.AND P1, PT, R11, UR8, PT ;  /* 0x000000080b007c0c */ /* 0x000fe4000bf23070 */
[----:B------:R-:W-:Y:S01]  /*22a0*/  FSETP.GT.AND P3, PT, R21, RZ, PT ;  /* 0x000000ff1500720b */ /* 0x000fe20003f64000 */
[----:B------:R-:W-:-:S03]  /*22b0*/  IMAD.U32 R9, RZ, RZ, UR9 ;  /* 0x00000009ff097e24 */ /* 0x000fc6000f8e00ff */
[----:B------:R-:W-:Y:S02]  /*22c0*/  FSEL R21, R21, RZ, !P3 ;  /* 0x000000ff15157208 */ /* 0x000fe40005800000 */
[----:B------:R-:W-:-:S07]  /*22d0*/  ISETP.GE.AND.EX P1, PT, R9, R8, PT, P1 ;  /* 0x000000080900720c */ /* 0x000fce0003f26310 */
[----:B------:R-:W-:Y:S02]  /*22e0*/  @!P3 SEL R2, R6, UR15, !P2 ;  /* 0x0000000f0602bc07 */ /* 0x000fe4000d000000 */
[----:B------:R-:W-:-:S04]  /*22f0*/  @!P3 SEL R3, R7, UR16, !P2 ;  /* 0x000000100703bc07 */ /* 0x000fc8000d000000 */
[----:B------:R-:W-:Y:S05]  /*2300*/  @!P1 BRA `(.L_x_495) ;  /* 0xfffffffc00809947 */ /* 0x000fea000383ffff */
.L_x_494:
[----:B------:R-:W-:-:S04]  /*2310*/  IADD3 R6, P2, PT, R5, -UR8, RZ ;  /* 0x8000000805067c10 */ /* 0x000fc8000ff5e0ff */
[----:B------:R-:W-:Y:S02]  /*2320*/  ISETP.GT.U32.AND P1, PT, R6, 0x4, PT ;  /* 0x000000040600780c */ /* 0x000fe40003f24070 */
[----:B------:R-:W-:-:S04]  /*2330*/  IADD3.X R6, PT, PT, R4, ~UR9, RZ, P2, !PT ;  /* 0x8000000904067c10 */ /* 0x000fc800097fe4ff */
[----:B------:R-:W-:-:S13]  /*2340*/  ISETP.GT.AND.EX P1, PT, R6, RZ, PT, P1 ;  /* 0x000000ff0600720c */ /* 0x000fda0003f24310 */
[----:B------:R-:W-:Y:S05]  /*2350*/  @!P1 BRA `(.L_x_496) ;  /* 0x0000000000489947 */ /* 0x000fea0003800000 */
[C---:B------:R-:W-:Y:S01]  /*2360*/  FSETP.GT.AND P1, PT, R21.reuse, RZ, PT ;  /* 0x000000ff1500720b */ /* 0x040fe20003f24000 */
[----:B------:R-:W-:Y:S01]  /*2370*/  IMAD.U32 R6, RZ, RZ, UR12 ;  /* 0x0000000cff067e24 */ /* 0x000fe2000f8e00ff */
[----:B------:R-:W-:Y:S02]  /*2380*/  UIADD3 UR15, UP1, UPT, UR12, UR8, URZ ;  /* 0x000000080c0f7290 */ /* 0x000fe4000ff3e0ff */
[----:B------:R-:W-:Y:S01]  /*2390*/  IMAD.U32 R7, RZ, RZ, UR8 ;  /* 0x00000008ff077e24 */ /* 0x000fe2000f8e00ff */
[----:B------:R-:W-:Y:S01]  /*23a0*/  FSEL R21, R21, RZ, !P1 ;  /* 0x000000ff15157208 */ /* 0x000fe20004800000 */
[----:B------:R-:W-:-:S03]  /*23b0*/  UIADD3.X UR16, UPT, UPT, UR13, UR9, URZ, UP1, !UPT ;  /* 0x000000090d107290 */ /* 0x000fc60008ffe4ff */
[C---:B------:R-:W-:Y:S01]  /*23c0*/  FSETP.GT.AND P2, PT, R21.reuse, RZ, PT ;  /* 0x000000ff1500720b */ /* 0x040fe20003f44000 */
[----:B------:R-:W-:Y:S01]  /*23d0*/  UIADD3 UR8, UP1, UPT, UR8, 0x8, URZ ;  /* 0x0000000808087890 */ /* 0x000fe2000ff3e0ff */
[----:B------:R-:W-:Y:S01]  /*23e0*/  IADD3 R6, P0, P3, R6, 0x4, R7 ;  /* 0x0000000406067810 */ /* 0x000fe20007b1e007 */
[----:B------:R-:W-:Y:S01]  /*23f0*/  IMAD.U32 R7, RZ, RZ, UR13 ;  /* 0x0000000dff077e24 */ /* 0x000fe2000f8e00ff */
[----:B------:R-:W-:-:S04]  /*2400*/  FSEL R21, R21, RZ, !P2 ;  /* 0x000000ff15157208 */ /* 0x000fc80005000000 */
[----:B------:R-:W-:Y:S01]  /*2410*/  IADD3.X R7, PT, PT, R7, UR9, RZ, P0, P3 ;  /* 0x0000000907077c10 */ /* 0x000fe200087e64ff */
[----:B------:R-:W-:Y:S01]  /*2420*/  UIADD3.X UR9, UPT, UPT, URZ, UR9, URZ, UP1, !UPT ;  /* 0x00000009ff097290 */ /* 0x000fe20008ffe4ff */
[----:B------:R-:W-:-:S03]  /*2430*/  PLOP3.LUT P0, PT, PT, PT, PT, 0x8, 0x80 ;  /* 0x000000000080781c */ /* 0x000fc60003f0e170 */
[----:B------:R-:W-:Y:S02]  /*2440*/  @!P2 SEL R6, R2, UR15, !P1 ;  /* 0x0000000f0206ac07 */ /* 0x000fe4000c800000 */
[----:B------:R-:W-:-:S03]  /*2450*/  @!P2 SEL R7, R3, UR16, !P1 ;  /* 0x000000100307ac07 */ /* 0x000fc6000c800000 */
[----:B------:R-:W-:Y:S02]  /*2460*/  IMAD.MOV.U32 R2, RZ, RZ, R6 ;  /* 0x000000ffff027224 */ /* 0x000fe400078e0006 */
[----:B------:R-:W-:-:S07]  /*2470*/  IMAD.MOV.U32 R3, RZ, RZ, R7 ;  /* 0x000000ffff037224 */ /* 0x000fce00078e0007 */
.L_x_496:
[----:B------:R-:W-:-:S04]  /*2480*/  ISETP.NE.U32.AND P1, PT, R5, UR8, PT ;  /* 0x0000000805007c0c */ /* 0x000fc8000bf25070 */
[----:B------:R-:W-:-:S13]  /*2490*/  ISETP.NE.OR.EX P0, PT, R4, UR9, P0, P1 ;  /* 0x0000000904007c0c */ /* 0x000fda0008705710 */
[----:B------:R-:W-:Y:S05]  /*24a0*/  @!P0 BRA `(.L_x_492) ;  /* 0x00000000002c8947 */ /* 0x000fea0003800000 */
.L_x_493:
[----:B------:R-:W-:Y:S01]  /*24b0*/  UIADD3 UR15, UP2, UPT, UR12, UR8, URZ ;  /* 0x000000080c0f7290 */ /* 0x000fe2000ff5e0ff */
[C---:B------:R-:W-:Y:S01]  /*24c0*/  FSETP.GT.AND P1, PT, R21.reuse, RZ, PT ;  /* 0x000000ff1500720b */ /* 0x040fe20003f24000 */
[----:B------:R-:W-:Y:S02]  /*24d0*/  UIADD3 UR8, UP1, UPT, UR8, 0x4, URZ ;  /* 0x0000000408087890 */ /* 0x000fe4000ff3e0ff */
[----:B------:R-:W-:Y:S01]  /*24e0*/  UIADD3.X UR16, UPT, UPT, UR13, UR9, URZ, UP2, !UPT ;  /* 0x000000090d107290 */ /* 0x000fe200097fe4ff */
[----:B------:R-:W-:Y:S01]  /*24f0*/  FSEL R21, R21, RZ, !P1 ;  /* 0x000000ff15157208 */ /* 0x000fe20004800000 */
[----:B------:R-:W-:Y:S01]  /*2500*/  UIADD3.X UR9, UPT, UPT, URZ, UR9, URZ, UP1, !UPT ;  /* 0x00000009ff097290 */ /* 0x000fe20008ffe4ff */
[----:B------:R-:W-:Y:S02]  /*2510*/  SEL R2, R2, UR15, !P1 ;  /* 0x0000000f02027c07 */ /* 0x000fe4000c800000 */
[----:B------:R-:W-:Y:S02]  /*2520*/  ISETP.NE.U32.AND P0, PT, R5, UR8, PT ;  /* 0x0000000805007c0c */ /* 0x000fe4000bf05070 */
[----:B------:R-:W-:-:S02]  /*2530*/  SEL R3, R3, UR16, !P1 ;  /* 0x0000001003037c07 */ /* 0x000fc4000c800000 */
[----:B------:R-:W-:-:S13]  /*2540*/  ISETP.NE.AND.EX P0, PT, R4, UR9, PT, P0 ;  /* 0x0000000904007c0c */ /* 0x000fda000bf05300 */
[----:B------:R-:W-:Y:S05]  /*2550*/  @P0 BRA `(.L_x_493) ;  /* 0xfffffffc00d40947 */ /* 0x000fea000383ffff */
.L_x_492:
[----:B------:R-:W-:-:S04]  /*2560*/  ISETP.NE.U32.AND P0, PT, RZ, UR14, PT ;  /* 0x0000000eff007c0c */ /* 0x000fc8000bf05070 */
[----:B------:R-:W-:-:S13]  /*2570*/  ISETP.NE.AND.EX P0, PT, RZ, RZ, PT, P0 ;  /* 0x000000ffff00720c */ /* 0x000fda0003f05300 */
[----:B------:R-:W-:Y:S02]  /*2580*/  @P0 IADD3 R5, P1, PT, R5, UR12, RZ ;  /* 0x0000000c05050c10 */ /* 0x000fe4000ff3e0ff */
[----:B------:R-:W-:Y:S02]  /*2590*/  @P0 FSETP.GT.AND P2, PT, R21, RZ, PT ;  /* 0x000000ff1500020b */ /* 0x000fe40003f44000 */
[----:B------:R-:W-:Y:S02]  /*25a0*/  @P0 IADD3.X R4, PT, PT, R4, UR13, RZ, P1, !PT ;  /* 0x0000000d04040c10 */ /* 0x000fe40008ffe4ff */
[----:B------:R-:W-:Y:S02]  /*25b0*/  @P0 SEL R2, R5, R2, P2 ;  /* 0x0000000205020207 */ /* 0x000fe40001000000 */
[----:B------:R-:W-:Y:S02]  /*25c0*/  @P0 FSEL R21, R21, RZ, !P2 ;  /* 0x000000ff15150208 */ /* 0x000fe40005000000 */
[----:B------:R-:W-:-:S07]  /*25d0*/  @P0 SEL R3, R4, R3, P2 ;  /* 0x0000000304030207 */ /* 0x000fce0001000000 */
.L_x_484:
[----:B------:R-:W-:Y:S05]  /*25e0*/  BSYNC.RECONVERGENT B0 ;  /* 0x0000000000007941 */ /* 0x000fea0003800200 */
.L_x_483:
[----:B------:R-:W-:Y:S01]  /*25f0*/  BAR.SYNC.DEFER_BLOCKING 0x0 ;  /* 0x0000000000007b1d */ /* 0x000fe20000010000 */
[----:B------:R-:W-:-:S04]  /*2600*/  UIADD3 UR4, UP1, UPT, UR4, 0x1, URZ ;  /* 0x0000000104047890 */ /* 0x000fc8000ff3e0ff */
[----:B------:R-:W-:Y:S01]  /*2610*/  UIADD3.X UR5, UPT, UPT, URZ, UR5, URZ, UP1, !UPT ;  /* 0x00000005ff057290 */ /* 0x000fe20008ffe4ff */
[----:B------:R-:W-:Y:S11]  /*2620*/  BRA.U !UP0, `(.L_x_497) ;  /* 0xffffffe508987547 */ /* 0x000ff6000b83ffff */
.L_x_476:
[----:B------:R-:W2:Y:S02]  /*2630*/  LDCU.64 UR8, c[0x0][0x3a8] ;  /* 0x00007500ff0877ac */ /* 0x000ea40008000a00 */
[----:B--2---:R-:W-:-:S04]  /*2640*/  ISETP.GE.U32.AND P0, PT, R23, UR8, PT ;  /* 0x0000000817007c0c */ /* 0x004fc8000bf06070 */
[----:B------:R-:W-:-:S13]  /*2650*/  ISETP.GE.U32.AND.EX P0, PT, RZ, UR9, PT, P0 ;  /* 0x00000009ff007c0c */ /* 0x000fda000bf06100 */
[----:B------:R-:W-:Y:S05]  /*2660*/  @P0 EXIT ;  /* 0x000000000000094d */ /* 0x000fea0003800000 */
[----:B01----:R-:W0:Y:S01]  /*2670*/  S2R R7, SR_TID.X ;  /* 0x0000000000077919 */ /* 0x003e220000002100 */
[----:B---3--:R-:W1:Y:S01]  /*2680*/  LDC.64 R4, c[0x0][0x398] ;  /* 0x0000e600ff047b82 */ /* 0x008e620000000a00 */
[----:B0-----:R-:W-:-:S04]  /*2690*/  IMAD R7, R0, UR25, R7 ;  /* 0x0000001900077c24 */ /* 0x001fc8000f8e0207 */
[----:B-1----:R-:W-:-:S05]  /*26a0*/  IMAD.WIDE.U32 R6, R7, 0x8, R4 ;  /* 0x0000000807067825 */ /* 0x002fca00078e0004 */
[----:B------:R-:W2:Y:S02]  /*26b0*/  LDG.E.64 R4, desc[UR18][R6.64] ;  /* 0x0000001206047981 */ /* 0x000ea4000c1e1b00 */
[----:B--2---:R-:W-:-:S04]  /*26c0*/  ISETP.NE.U32.AND P0, PT, R4, RZ, PT ;  /* 0x000000ff0400720c */ /* 0x004fc80003f05070 */
[----:B------:R-:W-:-:S13]  /*26d0*/  ISETP.NE.AND.EX P0, PT, R5, RZ, PT, P0 ;  /* 0x000000ff0500720c */ /* 0x000fda0003f05300 */
[----:B------:R-:W-:Y:S05]  /*26e0*/  @P0 EXIT ;  /* 0x000000000000094d */ /* 0x000fea0003800000 */
[----:B------:R-:W0:Y:S02]  /*26f0*/  LDCU.64 UR4, c[0x0][0x3a0] ;  /* 0x00007400ff0477ac */ /* 0x000e240008000a00 */
[----:B0-----:R-:W-:-:S04]  /*2700*/  LEA R4, P0, R2, UR4, 0x3 ;  /* 0x0000000402047c11 */ /* 0x001fc8000f8018ff */
[----:B------:R-:W-:-:S05]  /*2710*/  LEA.HI.X R5, R2, UR5, R3, 0x3, P0 ;  /* 0x0000000502057c11 */ /* 0x000fca00080f1c03 */
[----:B------:R-:W2:Y:S04]  /*2720*/  LDG.E.64.CONSTANT R2, desc[UR18][R4.64] ;  /* 0x0000001204027981 */ /* 0x000ea8000c1e9b00 */
[----:B--2---:R-:W-:Y:S01]  /*2730*/  STG.E.64 desc[UR18][R6.64], R2 ;  /* 0x0000000206007986 */ /* 0x004fe2000c101b12 */
[----:B------:R-:W-:Y:S05]  /*2740*/  EXIT ;  /* 0x000000000000794d */ /* 0x000fea0003800000 */
        .weak           $__internal_0_$__cuda_sm20_div_u64
        .type           $__internal_0_$__cuda_sm20_div_u64,@function
        .size           $__internal_0_$__cuda_sm20_div_u64,(.L_x_546 - $__internal_0_$__cuda_sm20_div_u64)
$__internal_0_$__cuda_sm20_div_u64:
[----:B------:R-:W0:Y:S01]  /*2750*/  LDCU.64 UR8, c[0x0][0x3b8] ;  /* 0x00007700ff0877ac */ /* 0x000e220008000a00 */
[----:B------:R-:W1:Y:S01]  /*2760*/  LDCU.64 UR26, c[0x0][0x3b8] ;  /* 0x00007700ff1a77ac */ /* 0x000e620008000a00 */
[----:B0-----:R-:W0:Y:S08]  /*2770*/  I2F.U64.RP R9, UR8 ;  /* 0x0000000800097d12 */ /* 0x001e300008309000 */
[----:B0-----:R-:W0:Y:S02]  /*2780*/  MUFU.RCP R9, R9 ;  /* 0x0000000900097308 */ /* 0x001e240000001000 */
[----:B0-----:R-:W-:-:S06]  /*2790*/  VIADD R6, R9, 0x1ffffffe ;  /* 0x1ffffffe09067836 */ /* 0x001fcc0000000000 */
[----:B------:R-:W0:Y:S02]  /*27a0*/  F2I.U64.TRUNC R6, R6 ;  /* 0x0000000600067311 */ /* 0x000e24000020d800 */
[----:B0-----:R-:W-:Y:S02]  /*27b0*/  R2UR UR8, R6 ;  /* 0x00000000060872ca */ /* 0x001fe400000e0000 */
[----:B------:R-:W-:Y:S01]  /*27c0*/  R2UR UR9, R7 ;  /* 0x00000000070972ca */ /* 0x000fe200000e0000 */
[----:B------:R-:W-:-:S10]  /*27d0*/  IMAD.MOV.U32 R7, RZ, RZ, RZ ;  /* 0x000000ffff077224 */ /* 0x000fd400078e00ff */
[----:B-1----:R-:W-:-:S04]  /*27e0*/  UIMAD.WIDE.U32 UR14, UR8, UR26, URZ ;  /* 0x0000001a080e72a5 */ /* 0x002fc8000f8e00ff */
[----:B------:R-:W-:Y:S02]  /*27f0*/  UIMAD UR15, UR8, UR27, UR15 ;  /* 0x0000001b080f72a4 */ /* 0x000fe4000f8e020f */
[----:B------:R-:W-:Y:S02]  /*2800*/  UIADD3 UR17, UP1, UPT, URZ, -UR14, URZ ;  /* 0x8000000eff117290 */ /* 0x000fe4000ff3e0ff */
[----:B------:R-:W-:Y:S02]  /*2810*/  UIMAD UR16, UR9, UR26, UR15 ;  /* 0x0000001a091072a4 */ /* 0x000fe4000f8e020f */
[----:B------:R-:W-:Y:S02]  /*2820*/  UIMAD.WIDE.U32 UR14, UR8, UR17, URZ ;  /* 0x00000011080e72a5 */ /* 0x000fe4000f8e00ff */
[----:B------:R-:W-:-:S05]  /*2830*/  UIADD3.X UR24, UPT, UPT, URZ, ~UR16, URZ, UP1, !UPT ;  /* 0x80000010ff187290 */ /* 0x000fca0008ffe4ff */
[----:B------:R-:W-:Y:S01]  /*2840*/  UMOV UR14, UR15 ;  /* 0x0000000f000e7c82 */ /* 0x000fe20008000000 */
[----:B------:R-:W-:Y:S02]  /*2850*/  UMOV UR15, UR8 ;  /* 0x00000008000f7c82 */ /* 0x000fe40008000000 */
[----:B------:R-:W-:-:S04]  /*2860*/  UIMAD.WIDE.U32 UR14, UP1, UR8, UR24, UR14 ;  /* 0x00000018080e72a5 */ /* 0x000fc8000f82000e */
[----:B------:R-:W-:Y:S02]  /*2870*/  UIMAD.WIDE.U32 UR14, UP2, UR9, UR17, UR14 ;  /* 0x00000011090e72a5 */ /* 0x000fe4000f84000e */
[----:B------:R-:W-:Y:S02]  /*2880*/  UIMAD.WIDE.U32 UR16, UR9, UR24, URZ ;  /* 0x00000018091072a5 */ /* 0x000fe4000f8e00ff */
[----:B------:R-:W-:Y:S02]  /*2890*/  UIMAD UR24, UR9, UR24, URZ ;  /* 0x00000018091872a4 */ /* 0x000fe4000f8e02ff */
[----:B------:R-:W-:Y:S02]  /*28a0*/  UIADD3.X UR14, UPT, UPT, UR17, UR9, URZ, UP1, !UPT ;  /* 0x00000009110e7290 */ /* 0x000fe40008ffe4ff */
[----:B------:R-:W-:-:S04]  /*28b0*/  UIADD3 UR15, UP3, UPT, UR24, UR15, URZ ;  /* 0x0000000f180f7290 */ /* 0x000fc8000ff7e0ff */
[----:B------:R-:W-:Y:S02]  /*28c0*/  UIMAD.WIDE.U32 UR8, UR15, UR26, URZ ;  /* 0x0000001a0f0872a5 */ /* 0x000fe4000f8e00ff */
[----:B------:R-:W-:Y:S02]  /*28d0*/  UIADD3.X UR16, UPT, UPT, URZ, URZ, UR14, UP3, UP2 ;  /* 0x000000ffff107290 */ /* 0x000fe40009fe440e */
[----:B------:R-:W-:Y:S02]  /*28e0*/  UIADD3 UR8, UP1, UPT, URZ, -UR8, URZ ;  /* 0x80000008ff087290 */ /* 0x000fe4000ff3e0ff */
[----:B------:R-:W-:Y:S02]  /*28f0*/  UIMAD UR9, UR15, UR27, UR9 ;  /* 0x0000001b0f0972a4 */ /* 0x000fe4000f8e0209 */
[----:B------:R-:W-:Y:S02]  /*2900*/  UIMAD.WIDE.U32 UR30, UR15, UR8, URZ ;  /* 0x000000080f1e72a5 */ /* 0x000fe4000f8e00ff */
[----:B------:R-:W-:-:S04]  /*2910*/  UIMAD UR9, UR16, UR26, UR9 ;  /* 0x0000001a100972a4 */ /* 0x000fc8000f8e0209 */
[----:B------:R-:W-:Y:S01]  /*2920*/  UIADD3.X UR9, UPT, UPT, URZ, ~UR9, URZ, UP1, !UPT ;  /* 0x80000009ff097290 */ /* 0x000fe20008ffe4ff */
[----:B------:R-:W-:-:S03]  /*2930*/  UMOV UR14, UR31 ;  /* 0x0000001f000e7c82 */ /* 0x000fc60008000000 */
[----:B------:R-:W-:Y:S02]  /*2940*/  UIMAD.WIDE.U32 UR14, UP1, UR15, UR9, UR14 ;  /* 0x000000090f0e72a5 */ /* 0x000fe4000f82000e */
[----:B------:R-:W-:Y:S02]  /*2950*/  UIMAD UR17, UR16, UR9, URZ ;  /* 0x00000009101172a4 */ /* 0x000fe4000f8e02ff */
[----:B------:R-:W-:Y:S02]  /*2960*/  UIMAD.WIDE.U32 UR14, UP2, UR16, UR8, UR14 ;  /* 0x00000008100e72a5 */ /* 0x000fe4000f84000e */
[----:B------:R-:W-:Y:S02]  /*2970*/  UIMAD.WIDE.U32 UR8, UR16, UR9, URZ ;  /* 0x00000009100872a5 */ /* 0x000fe4000f8e00ff */
[----:B------:R-:W-:Y:S02]  /*2980*/  UIADD3 UR14, UP3, UPT, UR17, UR15, URZ ;  /* 0x0000000f110e7290 */ /* 0x000fe4000ff7e0ff */
[----:B------:R-:W-:-:S04]  /*2990*/  UIADD3.X UR16, UPT, UPT, UR9, UR16, URZ, UP1, !UPT ;  /* 0x0000001009107290 */ /* 0x000fc80008ffe4ff */
[----:B------:R-:W-:Y:S01]  /*29a0*/  IMAD.HI.U32 R6, R17, UR14, RZ ;  /* 0x0000000e11067c27 */ /* 0x000fe2000f8e00ff */
[----:B------:R-:W-:-:S03]  /*29b0*/  UIADD3.X UR16, UPT, UPT, URZ, URZ, UR16, UP3, UP2 ;  /* 0x000000ffff107290 */ /* 0x000fc60009fe4410 */
[----:B------:R-:W-:-:S04]  /*29c0*/  IMAD.WIDE.U32 R6, R24, UR14, R6 ;  /* 0x0000000e18067c25 */ /* 0x000fc8000f8e0006 */
[----:B------:R-:W-:Y:S02]  /*29d0*/  IMAD R11, R24, UR16, RZ ;  /* 0x00000010180b7c24 */ /* 0x000fe4000f8e02ff */
[----:B------:R-:W-:-:S04]  /*29e0*/  IMAD.HI.U32 R6, P0, R17, UR16, R6 ;  /* 0x0000001011067c27 */ /* 0x000fc8000f800006 */
[----:B------:R-:W-:Y:S01]  /*29f0*/  IMAD.HI.U32 R9, R24, UR16, RZ ;  /* 0x0000001018097c27 */ /* 0x000fe2000f8e00ff */
[----:B------:R-:W-:-:S03]  /*2a00*/  IADD3 R11, P1, PT, R11, R6, RZ ;  /* 0x000000060b0b7210 */ /* 0x000fc60007f3e0ff */
[----:B------:R-:W-:Y:S02]  /*2a10*/  IMAD.X R9, RZ, RZ, R9, P0 ;  /* 0x000000ffff097224 */ /* 0x000fe400000e0609 */
[----:B------:R-:W-:-:S04]  /*2a20*/  IMAD.WIDE.U32 R6, R11, UR26, RZ ;  /* 0x0000001a0b067c25 */ /* 0x000fc8000f8e00ff */
[----:B------:R-:W-:Y:S01]  /*2a30*/  IMAD.X R9, RZ, RZ, R9, P1 ;  /* 0x000000ffff097224 */ /* 0x000fe200008e0609 */
[----:B------:R-:W-:Y:S01]  /*2a40*/  IADD3 R25, P1, PT, -R6, R17, RZ ;  /* 0x0000001106197210 */ /* 0x000fe20007f3e1ff */
[C---:B------:R-:W-:Y:S01]  /*2a50*/  IMAD R10, R11.reuse, UR27, R7 ;  /* 0x0000001b0b0a7c24 */ /* 0x040fe2000f8e0207 */
[----:B------:R-:W-:Y:S02]  /*2a60*/  IADD3 R6, P2, PT, R11, 0x1, RZ ;  /* 0x000000010b067810 */ /* 0x000fe40007f5e0ff */
[----:B------:R-:W-:Y:S01]  /*2a70*/  ISETP.GE.U32.AND P0, PT, R25, UR26, PT ;  /* 0x0000001a19007c0c */ /* 0x000fe2000bf06070 */
[----:B------:R-:W-:Y:S02]  /*2a80*/  IMAD R7, R9, UR26, R10 ;  /* 0x0000001a09077c24 */ /* 0x000fe4000f8e020a */
[----:B------:R-:W-:Y:S02]  /*2a90*/  IMAD.X R10, RZ, RZ, R9, P2 ;  /* 0x000000ffff0a7224 */ /* 0x000fe400010e0609 */
[----:B------:R-:W-:Y:S01]  /*2aa0*/  IMAD.X R14, R24, 0x1, ~R7, P1 ;  /* 0x00000001180e7824 */ /* 0x000fe200008e0e07 */
[----:B------:R-:W-:-:S04]  /*2ab0*/  IADD3 R12, P1, PT, R25, -UR26, RZ ;  /* 0x8000001a190c7c10 */ /* 0x000fc8000ff3e0ff */
[C---:B------:R-:W-:Y:S02]  /*2ac0*/  ISETP.GE.U32.AND.EX P0, PT, R14.reuse, UR27, PT, P0 ;  /* 0x0000001b0e007c0c */ /* 0x040fe4000bf06100 */
[----:B------:R-:W-:Y:S02]  /*2ad0*/  IADD3.X R13, PT, PT, R14, ~UR27, RZ, P1, !PT ;  /* 0x8000001b0e0d7c10 */ /* 0x000fe40008ffe4ff */
[----:B------:R-:W-:Y:S02]  /*2ae0*/  SEL R12, R12, R25, P0 ;  /* 0x000000190c0c7207 */ /* 0x000fe40000000000 */
[----:B------:R-:W-:Y:S02]  /*2af0*/  SEL R7, R6, R11, P0 ;  /* 0x0000000b06077207 */ /* 0x000fe40000000000 */
[----:B------:R-:W-:Y:S02]  /*2b00*/  SEL R11, R13, R14, P0 ;  /* 0x0000000e0d0b7207 */ /* 0x000fe40000000000 */
[----:B------:R-:W-:-:S02]  /*2b10*/  SEL R6, R10, R9, P0 ;  /* 0x000000090a067207 */ /* 0x000fc40000000000 */
[----:B------:R-:W-:Y:S02]  /*2b20*/  ISETP.GE.U32.AND P0, PT, R12, UR26, PT ;  /* 0x0000001a0c007c0c */ /* 0x000fe4000bf06070 */
[----:B------:R-:W-:Y:S02]  /*2b30*/  IADD3 R10, P2, PT, R7, 0x1, RZ ;  /* 0x00000001070a7810 */ /* 0x000fe40007f5e0ff */
[----:B------:R-:W-:Y:S02]  /*2b40*/  ISETP.GE.U32.AND.EX P0, PT, R11, UR27, PT, P0 ;  /* 0x0000001b0b007c0c */ /* 0x000fe4000bf06100 */
[----:B------:R-:W-:Y:S01]  /*2b50*/  ISETP.NE.U32.AND P1, PT, RZ, UR26, PT ;  /* 0x0000001aff007c0c */ /* 0x000fe2000bf25070 */
[----:B------:R-:W-:Y:S01]  /*2b60*/  IMAD.X R11, RZ, RZ, R6, P2 ;  /* 0x000000ffff0b7224 */ /* 0x000fe200010e0606 */
[----:B------:R-:W-:Y:S01]  /*2b70*/  SEL R10, R10, R7, P0 ;  /* 0x000000070a0a7207 */ /* 0x000fe20000000000 */
[----:B------:R-:W-:Y:S01]  /*2b80*/  IMAD.MOV.U32 R7, RZ, RZ, 0x0 ;  /* 0x00000000ff077424 */ /* 0x000fe200078e00ff */
[----:B------:R-:W-:-:S02]  /*2b90*/  ISETP.NE.AND.EX P1, PT, RZ, UR27, PT, P1 ;  /* 0x0000001bff007c0c */ /* 0x000fc4000bf25310 */
[----:B------:R-:W-:Y:S01]  /*2ba0*/  SEL R11, R11, R6, P0 ;  /* 0x000000060b0b7207 */ /* 0x000fe20000000000 */
[----:B------:R-:W-:Y:S01]  /*2bb0*/  IMAD.MOV.U32 R6, RZ, RZ, R8 ;  /* 0x000000ffff067224 */ /* 0x000fe200078e0008 */
[----:B------:R-:W-:Y:S02]  /*2bc0*/  SEL R10, R10, 0xffffffff, P1 ;  /* 0xffffffff0a0a7807 */ /* 0x000fe40000800000 */
[----:B------:R-:W-:Y:S01]  /*2bd0*/  SEL R11, R11, 0xffffffff, P1 ;  /* 0xffffffff0b0b7807 */ /* 0x000fe20000800000 */
[----:B------:R-:W-:Y:S06]  /*2be0*/  RET.REL.NODEC R6 `(_Z30assign_labels_optimized_kernelPKfS0_PKmPmS2_mmm) ;  /* 0xffffffd406047950 */ /* 0x000fec0003c3ffff */
.L_x_498:
        /* <DEDUP_REMOVED lines=9> */
.L_x_546:


//--------------------- .text._Z20assign_labels_kernelPKfS0_PKmS2_Pmmmm --------------------------
	.section	.text._Z20assign_labels_kernelPKfS0_PKmS2_Pmmmm,"ax",@progbits
	.align	128
        .global         _Z20assign_labels_kernelPKfS0_PKmS2_Pmmmm
        .type           _Z20assign_labels_kernelPKfS0_PKmS2_Pmmmm,@function
        .size           _Z20assign_labels_kernelPKfS0_PKmS2_Pmmmm,(.L_x_562 - _Z20assign_labels_kernelPKfS0_PKmS2_Pmmmm)
        .other          _Z20assign_labels_kernelPKfS0_PKmS2_Pmmmm,@"STO_CUDA_ENTRY STV_DEFAULT"
_Z20assign_labels_kernelPKfS0_PKmS2_Pmmmm:
.text._Z20assign_labels_kernelPKfS0_PKmS2_Pmmmm:
[----:B------:R-:W-:Y:S01]  /*0000*/  LDC R1, c[0x0][0x37c] ;  /* 0x0000df00ff017b82 */ /* 0x000fe20000000800 */
[----:B------:R-:W0:Y:S07]  /*0010*/  S2R R0, SR_TID.X ;  /* 0x0000000000007919 */ /* 0x000e2e0000002100 */
[----:B------:R-:W0:Y:S01]  /*0020*/  S2UR UR4, SR_CTAID.X ;  /* 0x00000000000479c3 */ /* 0x000e220000002500 */
[----:B------:R-:W1:Y:S07]  /*0030*/  LDCU.64 UR6, c[0x0][0x3a8] ;  /* 0x00007500ff0677ac */ /* 0x000e6e0008000a00 */
[----:B------:R-:W0:Y:S02]  /*0040*/  LDC R13, c[0x0][0x360] ;  /* 0x0000d800ff0d7b82 */ /* 0x000e240000000800 */
[----:B0-----:R-:W-:-:S05]  /*0050*/  IMAD R13, R13, UR4, R0 ;  /* 0x000000040d0d7c24 */ /* 0x001fca000f8e0200 */
[----:B-1----:R-:W-:-:S04]  /*0060*/  ISETP.GE.U32.AND P0, PT, R13, UR6, PT ;  /* 0x000000060d007c0c */ /* 0x002fc8000bf06070 */
[----:B------:R-:W-:-:S13]  /*0070*/  ISETP.GE.U32.AND.EX P0, PT, RZ, UR7, PT, P0 ;  /* 0x00000007ff007c0c */ /* 0x000fda000bf06100 */
[----:B------:R-:W-:Y:S05]  /*0080*/  @P0 EXIT ;  /* 0x000000000000094d */ /* 0x000fea0003800000 */
[----:B------:R-:W0:Y:S01]  /*0090*/  LDCU.64 UR4, c[0x0][0x3a0] ;  /* 0x00007400ff0477ac */ /* 0x000e220008000a00 */
[----:B------:R-:W1:Y:S01]  /*00a0*/  LDCU.64 UR10, c[0x0][0x358] ;  /* 0x00006b00ff0a77ac */ /* 0x000e620008000a00 */
[----:B0-----:R-:W-:-:S04]  /*00b0*/  LEA R2, P0, R13, UR4, 0x3 ;  /* 0x000000040d027c11 */ /* 0x001fc8000f8018ff */
[----:B------:R-:W-:-:S05]  /*00c0*/  LEA.HI.X R3, R13, UR5, RZ, 0x3, P0 ;  /* 0x000000050d037c11 */ /* 0x000fca00080f1cff */
[----:B-1----:R-:W2:Y:S02]  /*00d0*/  LDG.E.64 R4, desc[UR10][R2.64] ;  /* 0x0000000a02047981 */ /* 0x002ea4000c1e1b00 */
[----:B--2---:R-:W-:-:S04]  /*00e0*/  ISETP.NE.U32.AND P0, PT, R4, RZ, PT ;  /* 0x000000ff0400720c */ /* 0x004fc80003f05070 */
[----:B------:R-:W-:-:S13]  /*00f0*/  ISETP.NE.AND.EX P0, PT, R5, RZ, PT, P0 ;  /* 0x000000ff0500720c */ /* 0x000fda0003f05300 */
[----:B------:R-:W-:Y:S05]  /*0100*/  @P0 EXIT ;  /* 0x000000000000094d */ /* 0x000fea0003800000 */
[----:B------:R-:W0:Y:S01]  /*0110*/  LDCU.64 UR6, c[0x0][0x3b0] ;  /* 0x00007600ff0677ac */ /* 0x000e220008000a00 */
[----:B------:R-:W-:Y:S02]  /*0120*/  IMAD.MOV.U32 R0, RZ, RZ, RZ ;  /* 0x000000ffff007224 */ /* 0x000fe400078e00ff */
[----:B------:R-:W-:Y:S01]  /*0130*/  IMAD.MOV.U32 R11, RZ, RZ, RZ ;  /* 0x000000ffff0b7224 */ /* 0x000fe200078e00ff */
[----:B0-----:R-:W-:-:S04]  /*0140*/  UISETP.NE.U32.AND UP0, UPT, UR6, URZ, UPT ;  /* 0x000000ff0600728c */ /* 0x001fc8000bf05070 */
[----:B------:R-:W-:-:S09]  /*0150*/  UISETP.NE.AND.EX UP0, UPT, UR7, URZ, UPT, UP0 ;  /* 0x000000ff0700728c */ /* 0x000fd2000bf05300 */
[----:B------:R-:W-:Y:S05]  /*0160*/  BRA.U !UP0, `(.L_x_499) ;  /* 0x0000000d08a07547 */ /* 0x000fea000b800000 */
[----:B------:R-:W0:Y:S02]  /*0170*/  LDCU.64 UR4, c[0x0][0x3b8] ;  /* 0x00007700ff0477ac */ /* 0x000e240008000a00 */
[----:B0-----:R-:W-:Y:S02]  /*0180*/  UISETP.NE.U32.AND UP0, UPT, UR4, URZ, UPT ;  /* 0x000000ff0400728c */ /* 0x001fe4000bf05070 */
[C---:B------:R-:W-:Y:S02]  /*0190*/  IMAD.WIDE.U32 R4, R13.reuse, UR4, RZ ;  /* 0x000000040d047c25 */ /* 0x040fe4000f8e00ff */
[----:B------:R-:W-:Y:S02]  /*01a0*/  UISETP.NE.AND.EX UP0, UPT, UR5, URZ, UPT, UP0 ;  /* 0x000000ff0500728c */ /* 0x000fe4000bf05300 */
[----:B------:R-:W-:-:S07]  /*01b0*/  IMAD R13, R13, UR5, R5 ;  /* 0x000000050d0d7c24 */ /* 0x000fce000f8e0205 */
[----:B------:R-:W-:Y:S05]  /*01c0*/  BRA.U UP0, `(.L_x_500) ;  /* 0x0000000100d87547 */ /* 0x000fea000b800000 */
[----:B------:R-:W-:Y:S01]  /*01d0*/  UISETP.GE.U32.AND UP1, UPT, UR6, 0x4, UPT ;  /* 0x000000040600788c */ /* 0x000fe2000bf26070 */
[----:B------:R-:W-:Y:S01]  /*01e0*/  HFMA2 R0, -RZ, RZ, 0, 0 ;  /* 0x00000000ff007431 */ /* 0x000fe200000001ff */
[----:B------:R-:W-:Y:S01]  /*01f0*/  ULOP3.LUT UR5, UR6, 0x3, URZ, 0xc0, !UPT ;  /* 0x0000000306057892 */ /* 0x000fe2000f8ec0ff */
[----:B------:R-:W-:Y:S01]  /*0200*/  MOV R4, 0x7f7fffff ;  /* 0x7f7fffff00047802 */ /* 0x000fe20000000f00 */
[----:B------:R-:W-:Y:S01]  /*0210*/  UISETP.GE.U32.AND.EX UP1, UPT, UR7, URZ, UPT, UP1 ;  /* 0x000000ff0700728c */ /* 0x000fe2000bf26110 */
[----:B------:R-:W-:Y:S01]  /*0220*/  IMAD.MOV.U32 R7, RZ, RZ, RZ ;  /* 0x000000ffff077224 */ /* 0x000fe200078e00ff */
[----:B------:R-:W-:Y:S01]  /*0230*/  UISETP.NE.U32.AND UP0, UPT, UR5, URZ, UPT ;  /* 0x000000ff0500728c */ /* 0x000fe2000bf05070 */
[----:B------:R-:W-:Y:S02]  /*0240*/  IMAD.MOV.U32 R8, RZ, RZ, RZ ;  /* 0x000000ffff087224 */ /* 0x000fe400078e00ff */
[----:B------:R-:W-:Y:S01]  /*0250*/  IMAD.MOV.U32 R11, RZ, RZ, RZ ;  /* 0x000000ffff0b7224 */ /* 0x000fe200078e00ff */
[----:B------:R-:W-:-:S03]  /*0260*/  UISETP.NE.AND.EX UP0, UPT, URZ, URZ, UPT, UP0 ;  /* 0x000000ffff00728c */ /* 0x000fc6000bf05300 */
[----:B------:R-:W-:Y:S08]  /*0270*/  BRA.U !UP1, `(.L_x_501) ;  /* 0x00000001094c7547 */ /* 0x000ff0000b800000 */
[----:B------:R-:W0:Y:S01]  /*0280*/  LDC R8, c[0x0][0x3b4] ;  /* 0x0000ed00ff087b82 */ /* 0x000e220000000800 */
[----:B------:R-:W-:Y:S01]  /*0290*/  ULOP3.LUT UR4, UR6, 0xfffffffc, URZ, 0xc0, !UPT ;  /* 0xfffffffc06047892 */ /* 0x000fe2000f8ec0ff */
[----:B------:R-:W-:Y:S01]  /*02a0*/  IMAD.MOV.U32 R4, RZ, RZ, 0x7f7fffff ;  /* 0x7f7fffffff047424 */ /* 0x000fe200078e00ff */
[----:B------:R-:W-:Y:S01]  /*02b0*/  MOV R5, RZ ;  /* 0x000000ff00057202 */ /* 0x000fe20000000f00 */
[----:B------:R-:W-:Y:S01]  /*02c0*/  IMAD.MOV.U32 R6, RZ, RZ, RZ ;  /* 0x000000ffff067224 */ /* 0x000fe200078e00ff */
[----:B------:R-:W-:Y:S01]  /*02d0*/  MOV R11, RZ ;  /* 0x000000ff000b7202 */ /* 0x000fe20000000f00 */
[----:B------:R-:W-:Y:S02]  /*02e0*/  IMAD.MOV.U32 R0, RZ, RZ, RZ ;  /* 0x000000ffff007224 */ /* 0x000fe400078e00ff */
[----:B------:R-:W-:-:S07]  /*02f0*/  IMAD.U32 R7, RZ, RZ, UR4 ;  /* 0x00000004ff077e24 */ /* 0x000fce000f8e00ff */
.L_x_502:
[----:B------:R-:W-:-:S04]  /*0300*/  FSETP.GT.AND P1, PT, R4, RZ, PT ;  /* 0x000000ff0400720b */ /* 0x000fc80003f24000 */
[C---:B------:R-:W-:Y:S02]  /*0310*/  SEL R0, R5.reuse, R0, P1 ;  /* 0x0000000005007207 */ /* 0x040fe40000800000 */
[----:B------:R-:W-:Y:S02]  /*0320*/  IADD3 R5, P0, PT, R5, 0x4, RZ ;  /* 0x0000000405057810 */ /* 0x000fe40007f1e0ff */
[----:B------:R-:W-:Y:S02]  /*0330*/  SEL R11, R6, R11, P1 ;  /* 0x0000000b060b7207 */ /* 0x000fe40000800000 */
[----:B------:R-:W-:Y:S01]  /*0340*/  IADD3 R9, P2, PT, R5, -UR4, RZ ;  /* 0x8000000405097c10 */ /* 0x000fe2000ff5e0ff */
[----:B------:R-:W-:Y:S01]  /*0350*/  IMAD.X R6, RZ, RZ, R6, P0 ;  /* 0x000000ffff067224 */ /* 0x000fe200000e0606 */
[----:B------:R-:W-:Y:S02]  /*0360*/  FSEL R4, R4, RZ, !P1 ;  /* 0x000000ff04047208 */ /* 0x000fe40004800000 */
[----:B------:R-:W-:-:S02]  /*0370*/  ISETP.NE.U32.AND P0, PT, R9, RZ, PT ;  /* 0x000000ff0900720c */ /* 0x000fc40003f05070 */
[----:B------:R-:W-:-:S04]  /*0380*/  IADD3.X R9, PT, PT, R6, ~UR7, RZ, P2, !PT ;  /* 0x8000000706097c10 */ /* 0x000fc800097fe4ff */
[----:B------:R-:W-:-:S13]  /*0390*/  ISETP.NE.AND.EX P0, PT, R9, RZ, PT, P0 ;  /* 0x000000ff0900720c */ /* 0x000fda0003f05300 */
[----:B------:R-:W-:Y:S05]  /*03a0*/  @P0 BRA `(.L_x_502) ;  /* 0xfffffffc00d40947 */ /* 0x000fea000383ffff */
.L_x_501:
[----:B------:R-:W-:Y:S05]  /*03b0*/  BRA.U !UP0, `(.L_x_499) ;  /* 0x0000000d080c7547 */ /* 0x000fea000b800000 */
[----:B------:R-:W-:Y:S01]  /*03c0*/  UIADD3 UR4, UP0, UPT, UR5, -0x1, URZ ;  /* 0xffffffff05047890 */ /* 0x000fe2000ff1e0ff */
[C---:B------:R-:W-:Y:S02]  /*03d0*/  FSETP.GT.AND P0, PT, R4.reuse, RZ, PT ;  /* 0x000000ff0400720b */ /* 0x040fe40003f04000 */
[C---:B------:R-:W-:Y:S01]  /*03e0*/  IADD3 R5, P1, PT, R7.reuse, 0x1, RZ ;  /* 0x0000000107057810 */ /* 0x040fe20007f3e0ff */
[----:B------:R-:W-:Y:S01]  /*03f0*/  UIADD3.X UR5, UPT, UPT, URZ, -0x1, URZ, UP0, !UPT ;  /* 0xffffffffff057890 */ /* 0x000fe200087fe4ff */
[----:B------:R-:W-:Y:S01]  /*0400*/  SEL R0, R7, R0, P0 ;  /* 0x0000000007007207 */ /* 0x000fe20000000000 */
[----:B------:R-:W-:Y:S01]  /*0410*/  UISETP.NE.U32.AND UP0, UPT, UR4, URZ, UPT ;  /* 0x000000ff0400728c */ /* 0x000fe2000bf05070 */
[----:B------:R-:W-:Y:S02]  /*0420*/  FSEL R4, R4, RZ, !P0 ;  /* 0x000000ff04047208 */ /* 0x000fe40004000000 */
[----:B0-----:R-:W-:Y:S01]  /*0430*/  SEL R11, R8, R11, P0 ;  /* 0x0000000b080b7207 */ /* 0x001fe20000000000 */
[----:B------:R-:W-:Y:S01]  /*0440*/  UISETP.NE.AND.EX UP0, UPT, UR5, URZ, UPT, UP0 ;  /* 0x000000ff0500728c */ /* 0x000fe2000bf05300 */
[----:B------:R-:W-:-:S08]  /*0450*/  IADD3.X R6, PT, PT, RZ, R8, RZ, P1, !PT ;  /* 0x00000008ff067210 */ /* 0x000fd00000ffe4ff */
[----:B------:R-:W-:Y:S05]  /*0460*/  BRA.U !UP0, `(.L_x_499) ;  /* 0x0000000908e07547 */ /* 0x000fea000b800000 */
.L_x_503:
[----:B------:R-:W-:Y:S01]  /*0470*/  UIADD3 UR4, UP0, UPT, UR4, -0x1, URZ ;  /* 0xffffffff04047890 */ /* 0x000fe2000ff1e0ff */
[----:B------:R-:W-:-:S03]  /*0480*/  FSETP.GT.AND P0, PT, R4, RZ, PT ;  /* 0x000000ff0400720b */ /* 0x000fc60003f04000 */
[----:B------:R-:W-:Y:S01]  /*0490*/  UIADD3.X UR5, UPT, UPT, UR5, -0x1, URZ, UP0, !UPT ;  /* 0xffffffff05057890 */ /* 0x000fe200087fe4ff */
[C---:B------:R-:W-:Y:S01]  /*04a0*/  SEL R0, R5.reuse, R0, P0 ;  /* 0x0000000005007207 */ /* 0x040fe20000000000 */
[----:B------:R-:W-:Y:S01]  /*04b0*/  UISETP.NE.U32.AND UP0, UPT, UR4, URZ, UPT ;  /* 0x000000ff0400728c */ /* 0x000fe2000bf05070 */
[----:B------:R-:W-:Y:S02]  /*04c0*/  IADD3 R5, P1, PT, R5, 0x1, RZ ;  /* 0x0000000105057810 */ /* 0x000fe40007f3e0ff */
[----:B------:R-:W-:Y:S01]  /*04d0*/  SEL R11, R6, R11, P0 ;  /* 0x0000000b060b7207 */ /* 0x000fe20000000000 */
[----:B------:R-:W-:Y:S01]  /*04e0*/  UISETP.NE.AND.EX UP0, UPT, UR5, URZ, UPT, UP0 ;  /* 0x000000ff0500728c */ /* 0x000fe2000bf05300 */
[----:B------:R-:W-:Y:S01]  /*04f0*/  FSEL R4, R4, RZ, !P0 ;  /* 0x000000ff04047208 */ /* 0x000fe20004000000 */
[----:B------:R-:W-:-:S07]  /*0500*/  IMAD.X R6, RZ, RZ, R6, P1 ;  /* 0x000000ffff067224 */ /* 0x000fce00008e0606 */
[----:B------:R-:W-:Y:S05]  /*0510*/  BRA.U UP0, `(.L_x_503) ;  /* 0xfffffffd00d47547 */ /* 0x000fea000b83ffff */
[----:B------:R-:W-:Y:S05]  /*0520*/  BRA `(.L_x_499) ;  /* 0x0000000800b07947 */ /* 0x000fea0003800000 */
.L_x_500:
[----:B------:R-:W-:Y:S02]  /*0530*/  HFMA2 R11, -RZ, RZ, 0, 0 ;  /* 0x00000000ff0b7431 */ /* 0x000fe400000001ff */
[----:B------:R-:W-:Y:S01]  /*0540*/  IMAD.MOV.U32 R10, RZ, RZ, 0x7f7fffff ;  /* 0x7f7fffffff0a7424 */ /* 0x000fe200078e00ff */
[----:B------:R-:W-:Y:S01]  /*0550*/  MOV R15, RZ ;  /* 0x000000ff000f7202 */ /* 0x000fe20000000f00 */
[----:B------:R-:W-:Y:S01]  /*0560*/  IMAD.MOV.U32 R12, RZ, RZ, RZ ;  /* 0x000000ffff0c7224 */ /* 0x000fe200078e00ff */
[----:B------:R-:W-:Y:S01]  /*0570*/  ULOP3.LUT UR14, UR4, 0x7, URZ, 0xc0, !UPT ;  /* 0x00000007040e7892 */ /* 0x000fe2000f8ec0ff */
[----:B------:R-:W-:Y:S01]  /*0580*/  IMAD.MOV.U32 R0, RZ, RZ, RZ ;  /* 0x000000ffff007224 */ /* 0x000fe200078e00ff */
[----:B------:R-:W-:Y:S02]  /*0590*/  ULOP3.LUT UR13, UR4, 0x3, URZ, 0xc0, !UPT ;  /* 0x00000003040d7892 */ /* 0x000fe4000f8ec0ff */
[----:B------:R-:W-:Y:S02]  /*05a0*/  ULOP3.LUT UR8, UR4, 0xfffffff8, URZ, 0xc0, !UPT ;  /* 0xfffffff804087892 */ /* 0x000fe4000f8ec0ff */
[----:B------:R-:W-:-:S02]  /*05b0*/  USHF.L.U64.HI UR7, UR4, 0x2, UR5 ;  /* 0x0000000204077899 */ /* 0x000fc40008010205 */
[----:B------:R-:W-:-:S12]  /*05c0*/  USHF.L.U32 UR6, UR4, 0x2, URZ ;  /* 0x0000000204067899 */ /* 0x000fd800080006ff */
.L_x_509:
[----:B------:R-:W0:Y:S01]  /*05d0*/  LDCU.64 UR16, c[0x0][0x3b8] ;  /* 0x00007700ff1077ac */ /* 0x000e220008000a00 */
[----:B------:R-:W-:Y:S01]  /*05e0*/  IMAD.MOV.U32 R17, RZ, RZ, RZ ;  /* 0x000000ffff117224 */ /* 0x000fe200078e00ff */
[----:B------:R-:W-:Y:S01]  /*05f0*/  UMOV UR4, URZ ;  /* 0x000000ff00047c82 */ /* 0x000fe20008000000 */
[----:B------:R-:W-:Y:S01]  /*0600*/  UMOV UR5, URZ ;  /* 0x000000ff00057c82 */ /* 0x000fe20008000000 */
[----:B0-----:R-:W-:-:S04]  /*0610*/  UISETP.GE.U32.AND UP0, UPT, UR16, 0x8, UPT ;  /* 0x000000081000788c */ /* 0x001fc8000bf06070 */
[----:B------:R-:W-:-:S09]  /*0620*/  UISETP.GE.U32.AND.EX UP0, UPT, UR17, URZ, UPT, UP0 ;  /* 0x000000ff1100728c */ /* 0x000fd2000bf06100 */
[----:B------:R-:W-:Y:S05]  /*0630*/  BRA.U !UP0, `(.L_x_504) ;  /* 0x0000000108e87547 */ /* 0x000fea000b800000 */
[----:B------:R-:W0:Y:S01]  /*0640*/  LDC.64 R6, c[0x0][0x388] ;  /* 0x0000e200ff067b82 */ /* 0x000e220000000a00 */
[----:B------:R-:W1:Y:S01]  /*0650*/  LDCU.64 UR4, c[0x0][0x380] ;  /* 0x00007000ff0477ac */ /* 0x000e620008000a00 */
[----:B------:R-:W-:Y:S01]  /*0660*/  IMAD R9, R15, UR7, RZ ;  /* 0x000000070f097c24 */ /* 0x000fe2000f8e02ff */
[----:B------:R-:W2:Y:S03]  /*0670*/  LDCU UR9, c[0x0][0x3bc] ;  /* 0x00007780ff0977ac */ /* 0x000ea60008000800 */
[----:B------:R-:W-:Y:S01]  /*0680*/  IMAD R17, R12, UR6, R9 ;  /* 0x000000060c117c24 */ /* 0x000fe2000f8e0209 */
[----:B-1----:R-:W-:Y:S01]  /*0690*/  LEA R8, P0, R4, UR4, 0x2 ;  /* 0x0000000404087c11 */ /* 0x002fe2000f8010ff */
[----:B------:R-:W-:-:S03]  /*06a0*/  UMOV UR4, UR8 ;  /* 0x0000000800047c82 */ /* 0x000fc60008000000 */
[----:B------:R-:W-:Y:S01]  /*06b0*/  IADD3 R8, P1, PT, R8, 0x10, RZ ;  /* 0x0000001008087810 */ /* 0x000fe20007f3e0ff */
[----:B0-----:R-:W-:Y:S01]  /*06c0*/  IMAD.WIDE.U32 R6, R15, UR6, R6 ;  /* 0x000000060f067c25 */ /* 0x001fe2000f8e0006 */
[----:B------:R-:W-:Y:S01]  /*06d0*/  LEA.HI.X R9, R4, UR5, R13, 0x2, P0 ;  /* 0x0000000504097c11 */ /* 0x000fe200080f140d */
[----:B--2---:R-:W-:Y:S01]  /*06e0*/  UMOV UR5, UR9 ;  /* 0x0000000900057c82 */ /* 0x004fe20008000000 */
[----:B------:R-:W-:-:S03]  /*06f0*/  IADD3 R6, P2, PT, R6, 0x10, RZ ;  /* 0x0000001006067810 */ /* 0x000fc60007f5e0ff */
[----:B------:R-:W-:Y:S02]  /*0700*/  IMAD.X R9, RZ, RZ, R9, P1 ;  /* 0x000000ffff097224 */ /* 0x000fe400008e0609 */
[----:B------:R-:W-:Y:S02]  /*0710*/  IMAD.X R7, R7, 0x1, R17, P2 ;  /* 0x0000000107077824 */ /* 0x000fe400010e0611 */
[----:B------:R-:W-:-:S07]  /*0720*/  HFMA2 R17, -RZ, RZ, 0, 0 ;  /* 0x00000000ff117431 */ /* 0x000fce00000001ff */
.L_x_505:
[----:B------:R-:W2:Y:S04]  /*0730*/  LDG.E.CONSTANT R18, desc[UR10][R8.64+-0x10] ;  /* 0xfffff00a08127981 */ /* 0x000ea8000c1e9900 */
[----:B------:R-:W2:Y:S04]  /*0740*/  LDG.E.CONSTANT R23, desc[UR10][R6.64+-0x10] ;  /* 0xfffff00a06177981 */ /* 0x000ea8000c1e9900 */
[----:B------:R-:W3:Y:S04]  /*0750*/  LDG.E.CONSTANT R22, desc[UR10][R8.64+-0xc] ;  /* 0xfffff40a08167981 */ /* 0x000ee8000c1e9900 */
[----:B------:R-:W3:Y:S04]  /*0760*/  LDG.E.CONSTANT R25, desc[UR10][R6.64+-0xc] ;  /* 0xfffff40a06197981 */ /* 0x000ee8000c1e9900 */
[----:B------:R-:W4:Y:S04]  /*0770*/  LDG.E.CONSTANT R16, desc[UR10][R8.64+-0x8] ;  /* 0xfffff80a08107981 */ /* 0x000f28000c1e9900 */
[----:B------:R-:W4:Y:S04]  /*0780*/  LDG.E.CONSTANT R21, desc[UR10][R6.64+-0x8] ;  /* 0xfffff80a06157981 */ /* 0x000f28000c1e9900 */
[----:B------:R-:W5:Y:S04]  /*0790*/  LDG.E.CONSTANT R14, desc[UR10][R8.64+-0x4] ;  /* 0xfffffc0a080e7981 */ /* 0x000f68000c1e9900 */
[----:B------:R-:W5:Y:S01]  /*07a0*/  LDG.E.CONSTANT R19, desc[UR10][R6.64+-0x4] ;  /* 0xfffffc0a06137981 */ /* 0x000f62000c1e9900 */
[----:B--2---:R-:W-:-:S03]  /*07b0*/  FADD R20, R18, -R23 ;  /* 0x8000001712147221 */ /* 0x004fc60000000000 */
[----:B------:R-:W2:Y:S04]  /*07c0*/  LDG.E.CONSTANT R18, desc[UR10][R8.64] ;  /* 0x0000000a08127981 */ /* 0x000ea8000c1e9900 */
[----:B------:R-:W2:Y:S01]  /*07d0*/  LDG.E.CONSTANT R23, desc[UR10][R6.64] ;  /* 0x0000000a06177981 */ /* 0x000ea2000c1e9900 */
[----:B------:R-:W-:Y:S01]  /*07e0*/  FFMA R24, R20, R20, R17 ;  /* 0x0000001414187223 */ /* 0x000fe20000000011 */
[----:B---3--:R-:W-:Y:S02]  /*07f0*/  FADD R27, R22, -R25 ;  /* 0x80000019161b7221 */ /* 0x008fe40000000000 */
[----:B------:R-:W3:Y:S04]  /*0800*/  LDG.E.CONSTANT R20, desc[UR10][R8.64+0x4] ;  /* 0x0000040a08147981 */ /* 0x000ee8000c1e9900 */
[----:B------:R-:W3:Y:S01]  /*0810*/  LDG.E.CONSTANT R17, desc[UR10][R6.64+0x4] ;  /* 0x0000040a06117981 */ /* 0x000ee2000c1e9900 */
[----:B------:R-:W-:-:S03]  /*0820*/  FFMA R24, R27, R27, R24 ;  /* 0x0000001b1b187223 */ /* 0x000fc60000000018 */
[----:B------:R-:W3:Y:S01]  /*0830*/  LDG.E.CONSTANT R25, desc[UR10][R8.64+0x8] ;  /* 0x0000080a08197981 */ /* 0x000ee2000c1e9900 */
[----:B----4-:R-:W-:-:S03]  /*0840*/  FADD R27, R16, -R21 ;  /* 0x80000015101b7221 */ /* 0x010fc60000000000 */
[----:B------:R-:W4:Y:S04]  /*0850*/  LDG.E.CONSTANT R22, desc[UR10][R6.64+0x8] ;  /* 0x0000080a06167981 */ /* 0x000f28000c1e9900 */
[----:B------:R0:W4:Y:S04]  /*0860*/  LDG.E.CONSTANT R16, desc[UR10][R8.64+0xc] ;  /* 0x00000c0a08107981 */ /* 0x000128000c1e9900 */
[----:B------:R1:W4:Y:S01]  /*0870*/  LDG.E.CONSTANT R21, desc[UR10][R6.64+0xc] ;  /* 0x00000c0a06157981 */ /* 0x000322000c1e9900 */
[----:B------:R-:W-:Y:S01]  /*0880*/  FFMA R24, R27, R27, R24 ;  /* 0x0000001b1b187223 */ /* 0x000fe20000000018 */
[----:B-----5:R-:W-:Y:S01]  /*0890*/  FADD R19, R14, -R19 ;  /* 0x800000130e137221 */ /* 0x020fe20000000000 */
[----:B------:R-:W-:-:S03]  /*08a0*/  UIADD3 UR4, UP0, UPT, UR4, -0x8, URZ ;  /* 0xfffffff804047890 */ /* 0x000fc6000ff1e0ff */
[----:B------:R-:W-:Y:S01]  /*08b0*/  FFMA R24, R19, R19, R24 ;  /* 0x0000001313187223 */ /* 0x000fe20000000018 */
[----:B------:R-:W-:Y:S01]  /*08c0*/  UIADD3.X UR5, UPT, UPT, UR5, -0x1, URZ, UP0, !UPT ;  /* 0xffffffff05057890 */ /* 0x000fe200087fe4ff */
[----:B0-----:R-:W-:Y:S01]  /*08d0*/  IADD3 R8, P0, PT, R8, 0x20, RZ ;  /* 0x0000002008087810 */ /* 0x001fe20007f1e0ff */
[----:B------:R-:W-:Y:S01]  /*08e0*/  UISETP.NE.U32.AND UP0, UPT, UR4, URZ, UPT ;  /* 0x000000ff0400728c */ /* 0x000fe2000bf05070 */
[----:B-1----:R-:W-:-:S03]  /*08f0*/  IADD3 R6, P1, PT, R6, 0x20, RZ ;  /* 0x0000002006067810 */ /* 0x002fc60007f3e0ff */
[----:B------:R-:W-:Y:S01]  /*0900*/  UISETP.NE.AND.EX UP0, UPT, UR5, URZ, UPT, UP0 ;  /* 0x000000ff0500728c */ /* 0x000fe2000bf05300 */
[----:B------:R-:W-:Y:S01]  /*0910*/  IMAD.X R9, RZ, RZ, R9, P0 ;  /* 0x000000ffff097224 */ /* 0x000fe200000e0609 */
[----:B------:R-:W-:Y:S01]  /*0920*/  IADD3.X R7, PT, PT, RZ, R7, RZ, P1, !PT ;  /* 0x00000007ff077210 */ /* 0x000fe20000ffe4ff */
[----:B--2---:R-:W-:-:S04]  /*0930*/  FADD R23, R18, -R23 ;  /* 0x8000001712177221 */ /* 0x004fc80000000000 */
[----:B------:R-:W-:Y:S01]  /*0940*/  FFMA R24, R23, R23, R24 ;  /* 0x0000001717187223 */ /* 0x000fe20000000018 */
[----:B---3--:R-:W-:-:S04]  /*0950*/  FADD R17, R20, -R17 ;  /* 0x8000001114117221 */ /* 0x008fc80000000000 */
[----:B------:R-:W-:Y:S01]  /*0960*/  FFMA R24, R17, R17, R24 ;  /* 0x0000001111187223 */ /* 0x000fe20000000018 */
[----:B----4-:R-:W-:-:S04]  /*0970*/  FADD R25, R25, -R22 ;  /* 0x8000001619197221 */ /* 0x010fc80000000000 */
[----:B------:R-:W-:Y:S01]  /*0980*/  FFMA R24, R25, R25, R24 ;  /* 0x0000001919187223 */ /* 0x000fe20000000018 */
[----:B------:R-:W-:-:S04]  /*0990*/  FADD R21, R16, -R21 ;  /* 0x8000001510157221 */ /* 0x000fc80000000000 */
[----:B------:R-:W-:Y:S01]  /*09a0*/  FFMA R17, R21, R21, R24 ;  /* 0x0000001515117223 */ /* 0x000fe20000000018 */
[----:B------:R-:W-:Y:S06]  /*09b0*/  BRA.U UP0, `(.L_x_505) ;  /* 0xfffffffd005c7547 */ /* 0x000fec000b83ffff */
[----:B------:R-:W-:Y:S01]  /*09c0*/  UMOV UR4, UR8 ;  /* 0x0000000800047c82 */ /* 0x000fe20008000000 */
[----:B------:R-:W-:-:S05]  /*09d0*/  UMOV UR5, UR9 ;  /* 0x0000000900057c82 */ /* 0x000fca0008000000 */
.L_x_504:
[----:B------:R-:W-:-:S04]  /*09e0*/  UISETP.NE.U32.AND UP0, UPT, UR14, URZ, UPT ;  /* 0x000000ff0e00728c */ /* 0x000fc8000bf05070 */
[----:B------:R-:W-:-:S09]  /*09f0*/  UISETP.NE.AND.EX UP0, UPT, URZ, URZ, UPT, UP0 ;  /* 0x000000ffff00728c */ /* 0x000fd2000bf05300 */
[----:B------:R-:W-:Y:S05]  /*0a00*/  BRA.U !UP0, `(.L_x_506) ;  /* 0x0000000508507547 */ /* 0x000fea000b800000 */
[----:B------:R-:W-:Y:S02]  /*0a10*/  UIADD3 UR9, UP0, UPT, UR14, -0x1, URZ ;  /* 0xffffffff0e097890 */ /* 0x000fe4000ff1e0ff */
[----:B------:R-:W-:Y:S02]  /*0a20*/  UISETP.NE.U32.AND UP1, UPT, UR13, URZ, UPT ;  /* 0x000000ff0d00728c */ /* 0x000fe4000bf25070 */
[----:B------:R-:W-:Y:S02]  /*0a30*/  UIADD3.X UR12, UPT, UPT, URZ, -0x1, URZ, UP0, !UPT ;  /* 0xffffffffff0c7890 */ /* 0x000fe400087fe4ff */
[----:B------:R-:W-:Y:S02]  /*0a40*/  UISETP.GE.U32.AND UP0, UPT, UR9, 0x3, UPT ;  /* 0x000000030900788c */ /* 0x000fe4000bf06070 */
[----:B------:R-:W-:Y:S02]  /*0a50*/  UISETP.NE.AND.EX UP1, UPT, URZ, URZ, UPT, UP1 ;  /* 0x000000ffff00728c */ /* 0x000fe4000bf25310 */
[----:B------:R-:W-:-:S09]  /*0a60*/  UISETP.GE.U32.AND.EX UP0, UPT, UR12, URZ, UPT, UP0 ;  /* 0x000000ff0c00728c */ /* 0x000fd2000bf06100 */
[----:B------:R-:W-:Y:S05]  /*0a70*/  BRA.U !UP0, `(.L_x_507) ;  /* 0x00000001087c7547 */ /* 0x000fea000b800000 */
[----:B------:R-:W0:Y:S01]  /*0a80*/  LDCU.128 UR20, c[0x0][0x380] ;  /* 0x00007000ff1477ac */ /* 0x000e220008000c00 */
[----:B------:R-:W-:Y:S01]  /*0a90*/  IMAD.U32 R18, RZ, RZ, UR4 ;  /* 0x00000004ff127e24 */ /* 0x000fe2000f8e00ff */
[----:B------:R-:W-:Y:S01]  /*0aa0*/  IADD3 R7, P0, PT, R4, UR4, RZ ;  /* 0x0000000404077c10 */ /* 0x000fe2000ff1e0ff */
[----:B------:R-:W-:Y:S02]  /*0ab0*/  IMAD.U32 R19, RZ, RZ, UR5 ;  /* 0x00000005ff137e24 */ /* 0x000fe4000f8e00ff */
[----:B------:R-:W-:Y:S01]  /*0ac0*/  IMAD R6, R12, UR16, RZ ;  /* 0x000000100c067c24 */ /* 0x000fe2000f8e02ff */
[----:B------:R-:W-:Y:S01]  /*0ad0*/  IADD3.X R14, PT, PT, R13, UR5, RZ, P0, !PT ;  /* 0x000000050d0e7c10 */ /* 0x000fe200087fe4ff */
[----:B------:R-:W-:-:S04]  /*0ae0*/  IMAD.WIDE.U32 R18, R15, UR16, R18 ;  /* 0x000000100f127c25 */ /* 0x000fc8000f8e0012 */
[----:B------:R-:W-:-:S05]  /*0af0*/  IMAD R9, R15, UR17, R6 ;  /* 0x000000110f097c24 */ /* 0x000fca000f8e0206 */
[----:B------:R-:W-:Y:S02]  /*0b00*/  IADD3 R9, PT, PT, R19, R9, RZ ;  /* 0x0000000913097210 */ /* 0x000fe40007ffe0ff */
[C---:B0-----:R-:W-:Y:S02]  /*0b10*/  LEA R6, P1, R7.reuse, UR20, 0x2 ;  /* 0x0000001407067c11 */ /* 0x041fe4000f8210ff */
[C---:B------:R-:W-:Y:S02]  /*0b20*/  LEA R8, P0, R18.reuse, UR22, 0x2 ;  /* 0x0000001612087c11 */ /* 0x040fe4000f8010ff */
[----:B------:R-:W-:Y:S02]  /*0b30*/  LEA.HI.X R7, R7, UR21, R14, 0x2, P1 ;  /* 0x0000001507077c11 */ /* 0x000fe400088f140e */
[----:B------:R-:W-:-:S03]  /*0b40*/  LEA.HI.X R9, R18, UR23, R9, 0x2, P0 ;  /* 0x0000001712097c11 */ /* 0x000fc600080f1409 */
        /* <DEDUP_REMOVED lines=8> */
[----:B------:R-:W-:-:S04]  /*0bd0*/  UIADD3 UR4, UP0, UPT, UR4, 0x4, URZ ;  /* 0x0000000404047890 */ /* 0x000fc8000ff1e0ff */
[----:B------:R-:W-:Y:S01]  /*0be0*/  UIADD3.X UR5, UPT, UPT, URZ, UR5, URZ, UP0, !UPT ;  /* 0x00000005ff057290 */ /* 0x000fe200087fe4ff */
[----:B--2---:R-:W-:-:S04]  /*0bf0*/  FADD R14, R14, -R19 ;  /* 0x800000130e0e7221 */ /* 0x004fc80000000000 */
[----:B------:R-:W-:Y:S01]  /*0c00*/  FFMA R14, R14, R14, R17 ;  /* 0x0000000e0e0e7223 */ /* 0x000fe20000000011 */
[----:B---3--:R-:W-:-:S04]  /*0c10*/  FADD R21, R16, -R21 ;  /* 0x8000001510157221 */ /* 0x008fc80000000000 */
[----:B------:R-:W-:Y:S01]  /*0c20*/  FFMA R14, R21, R21, R14 ;  /* 0x00000015150e7223 */ /* 0x000fe2000000000e */
[----:B----4-:R-:W-:-:S04]  /*0c30*/  FADD R23, R18, -R23 ;  /* 0x8000001712177221 */ /* 0x010fc80000000000 */
[----:B------:R-:W-:Y:S01]  /*0c40*/  FFMA R14, R23, R23, R14 ;  /* 0x00000017170e7223 */ /* 0x000fe2000000000e */
[----:B-----5:R-:W-:-:S04]  /*0c50*/  FADD R25, R20, -R25 ;  /* 0x8000001914197221 */ /* 0x020fc80000000000 */
[----:B------:R-:W-:-:S07]  /*0c60*/  FFMA R17, R25, R25, R14 ;  /* 0x0000001919117223 */ /* 0x000fce000000000e */
.L_x_507:
[----:B------:R-:W-:Y:S05]  /*0c70*/  BRA.U !UP1, `(.L_x_506) ;  /* 0x0000000109b47547 */ /* 0x000fea000b800000 */
[----:B------:R-:W-:Y:S02]  /*0c80*/  UISETP.NE.U32.AND UP0, UPT, UR13, 0x1, UPT ;  /* 0x000000010d00788c */ /* 0x000fe4000bf05070 */
[----:B------:R-:W-:Y:S02]  /*0c90*/  ULOP3.LUT UP1, URZ, UR16, 0x1, URZ, 0xc0, !UPT ;  /* 0x0000000110ff7892 */ /* 0x000fe4000f82c0ff */
[----:B------:R-:W-:-:S09]  /*0ca0*/  UISETP.NE.AND.EX UP0, UPT, URZ, URZ, UPT, UP0 ;  /* 0x000000ffff00728c */ /* 0x000fd2000bf05300 */
        /* <DEDUP_REMOVED lines=17> */
[----:B------:R-:W3:Y:S01]  /*0dc0*/  LDG.E.CONSTANT R21, desc[UR10][R8.64+0x4] ;  /* 0x0000040a08157981 */ /* 0x000ee2000c1e9900 */
[----:B------:R-:W-:-:S04]  /*0dd0*/  UIADD3 UR4, UP0, UPT, UR4, 0x2, URZ ;  /* 0x0000000204047890 */ /* 0x000fc8000ff1e0ff */
[----:B------:R-:W-:Y:S01]  /*0de0*/  UIADD3.X UR5, UPT, UPT, URZ, UR5, URZ, UP0, !UPT ;  /* 0x00000005ff057290 */ /* 0x000fe200087fe4ff */
[----:B--2---:R-:W-:-:S04]  /*0df0*/  FADD R14, R14, -R19 ;  /* 0x800000130e0e7221 */ /* 0x004fc80000000000 */
[----:B------:R-:W-:Y:S01]  /*0e00*/  FFMA R17, R14, R14, R17 ;  /* 0x0000000e0e117223 */ /* 0x000fe20000000011 */
[----:B---3--:R-:W-:-:S04]  /*0e10*/  FADD R16, R16, -R21 ;  /* 0x8000001510107221 */ /* 0x008fc80000000000 */
[----:B------:R-:W-:-:S07]  /*0e20*/  FFMA R17, R16, R16, R17 ;  /* 0x0000001010117223 */ /* 0x000fce0000000011 */
.L_x_508:
[----:B------:R-:W-:Y:S05]  /*0e30*/  BRA.U !UP1, `(.L_x_506) ;  /* 0x0000000109447547 */ /* 0x000fea000b800000 */
[----:B------:R-:W0:Y:S01]  /*0e40*/  LDCU.128 UR20, c[0x0][0x380] ;  /* 0x00007000ff1477ac */ /* 0x000e220008000c00 */
[----:B------:R-:W-:Y:S01]  /*0e50*/  MOV R19, UR5 ;  /* 0x0000000500137c02 */ /* 0x000fe20008000f00 */
[----:B------:R-:W-:Y:S01]  /*0e60*/  IMAD.U32 R18, RZ, RZ, UR4 ;  /* 0x00000004ff127e24 */ /* 0x000fe2000f8e00ff */
[----:B------:R-:W-:Y:S01]  /*0e70*/  IADD3 R9, P0, PT, R4, UR4, RZ ;  /* 0x0000000404097c10 */ /* 0x000fe2000ff1e0ff */
[----:B------:R-:W-:Y:S02]  /*0e80*/  IMAD R6, R12, UR16, RZ ;  /* 0x000000100c067c24 */ /* 0x000fe4000f8e02ff */
[----:B------:R-:W-:Y:S01]  /*0e90*/  IMAD.WIDE.U32 R18, R15, UR16, R18 ;  /* 0x000000100f127c25 */ /* 0x000fe2000f8e0012 */
[----:B------:R-:W-:-:S03]  /*0ea0*/  IADD3.X R14, PT, PT, R13, UR5, RZ, P0, !PT ;  /* 0x000000050d0e7c10 */ /* 0x000fc600087fe4ff */
[----:B------:R-:W-:-:S04]  /*0eb0*/  IMAD R7, R15, UR17, R6 ;  /* 0x000000110f077c24 */ /* 0x000fc8000f8e0206 */
[----:B------:R-:W-:Y:S01]  /*0ec0*/  IMAD.IADD R7, R7, 0x1, R19 ;  /* 0x0000000107077824 */ /* 0x000fe200078e0213 */
[C---:B0-----:R-:W-:Y:S02]  /*0ed0*/  LEA R6, P0, R18.reuse, UR22, 0x2 ;  /* 0x0000001612067c11 */ /* 0x041fe4000f8010ff */
[C---:B------:R-:W-:Y:S02]  /*0ee0*/  LEA R8, P1, R9.reuse, UR20, 0x2 ;  /* 0x0000001409087c11 */ /* 0x040fe4000f8210ff */
[----:B------:R-:W-:Y:S02]  /*0ef0*/  LEA.HI.X R7, R18, UR23, R7, 0x2, P0 ;  /* 0x0000001712077c11 */ /* 0x000fe400080f1407 */
[----:B------:R-:W-:-:S04]  /*0f00*/  LEA.HI.X R9, R9, UR21, R14, 0x2, P1 ;  /* 0x0000001509097c11 */ /* 0x000fc800088f140e */
[----:B------:R-:W2:Y:S04]  /*0f10*/  LDG.E.CONSTANT R7, desc[UR10][R6.64] ;  /* 0x0000000a06077981 */ /* 0x000ea8000c1e9900 */
[----:B------:R-:W2:Y:S02]  /*0f20*/  LDG.E.CONSTANT R8, desc[UR10][R8.64] ;  /* 0x0000000a08087981 */ /* 0x000ea4000c1e9900 */
[----:B--2---:R-:W-:-:S04]  /*0f30*/  FADD R14, R8, -R7 ;  /* 0x80000007080e7221 */ /* 0x004fc80000000000 */
[----:B------:R-:W-:-:S07]  /*0f40*/  FFMA R17, R14, R14, R17 ;  /* 0x0000000e0e117223 */ /* 0x000fce0000000011 */
.L_x_506:
[----:B------:R-:W0:Y:S01]  /*0f50*/  LDCU.64 UR4, c[0x0][0x3b0] ;  /* 0x00007600ff0477ac */ /* 0x000e220008000a00 */
[----:B------:R-:W-:-:S04]  /*0f60*/  FSETP.GEU.AND P1, PT, R17, R10, PT ;  /* 0x0000000a1100720b */ /* 0x000fc80003f2e000 */
[C---:B------:R-:W-:Y:S02]  /*0f70*/  SEL R0, R15.reuse, R0, !P1 ;  /* 0x000000000f007207 */ /* 0x040fe40004800000 */
[----:B------:R-:W-:Y:S02]  /*0f80*/  IADD3 R15, P0, PT, R15, 0x1, RZ ;  /* 0x000000010f0f7810 */ /* 0x000fe40007f1e0ff */
[----:B------:R-:W-:Y:S02]  /*0f90*/  SEL R11, R12, R11, !P1 ;  /* 0x0000000b0c0b7207 */ /* 0x000fe40004800000 */
[----:B------:R-:W-:Y:S02]  /*0fa0*/  IADD3.X R12, PT, PT, RZ, R12, RZ, P0, !PT ;  /* 0x0000000cff0c7210 */ /* 0x000fe400007fe4ff */
[----:B------:R-:W-:Y:S02]  /*0fb0*/  FSEL R10, R17, R10, !P1 ;  /* 0x0000000a110a7208 */ /* 0x000fe40004800000 */
[----:B0-----:R-:W-:-:S04]  /*0fc0*/  ISETP.NE.U32.AND P0, PT, R15, UR4, PT ;  /* 0x000000040f007c0c */ /* 0x001fc8000bf05070 */
[----:B------:R-:W-:-:S13]  /*0fd0*/  ISETP.NE.AND.EX P0, PT, R12, UR5, PT, P0 ;  /* 0x000000050c007c0c */ /* 0x000fda000bf05300 */
[----:B------:R-:W-:Y:S05]  /*0fe0*/  @P0 BRA `(.L_x_509) ;  /* 0xfffffff400780947 */ /* 0x000fea000383ffff */
.L_x_499:
[----:B------:R-:W1:Y:S02]  /*0ff0*/  LDCU.64 UR4, c[0x0][0x398] ;  /* 0x00007300ff0477ac */ /* 0x000e640008000a00 */
[----:B-1----:R-:W-:-:S04]  /*1000*/  LEA R4, P0, R0, UR4, 0x3 ;  /* 0x0000000400047c11 */ /* 0x002fc8000f8018ff */
[----:B------:R-:W-:-:S06]  /*1010*/  LEA.HI.X R5, R0, UR5, R11, 0x3, P0 ;  /* 0x0000000500057c11 */ /* 0x000fcc00080f1c0b */
[----:B------:R-:W2:Y:S04]  /*1020*/  LDG.E.64.CONSTANT R4, desc[UR10][R4.64] ;  /* 0x0000000a04047981 */ /* 0x000ea8000c1e9b00 */
[----:B--2---:R-:W-:Y:S01]  /*1030*/  STG.E.64 desc[UR10][R2.64], R4 ;  /* 0x0000000402007986 */ /* 0x004fe2000c101b0a */
[----:B------:R-:W-:Y:S05]  /*1040*/  EXIT ;  /* 0x000000000000794d */ /* 0x000fea0003800000 */
.L_x_510:
        /* <DEDUP_REMOVED lines=11> */
.L_x_562:


//--------------------- .text._Z15find_knn_kernelPKfPfPmmm --------------------------
	.section	.text._Z15find_knn_kernelPKfPfPmmm,"ax",@progbits
	.align	128
        .global         _Z15find_knn_kernelPKfPfPmmm
        .type           _Z15find_knn_kernelPKfPfPmmm,@function
        .size           _Z15find_knn_kernelPKfPfPmmm,(.L_x_563 - _Z15find_knn_kernelPKfPfPmmm)
        .other          _Z15find_knn_kernelPKfPfPmmm,@"STO_CUDA_ENTRY STV_DEFAULT"
_Z15find_knn_kernelPKfPfPmmm:
.text._Z15find_knn_kernelPKfPfPmmm:
[----:B------:R-:W-:Y:S01]  /*0000*/  LDC R1, c[0x0][0x37c] ;  /* 0x0000df00ff017b82 */ /* 0x000fe20000000800 */
[----:B------:R-:W0:Y:S01]  /*0010*/  S2R R0, SR_TID.X ;  /* 0x0000000000007919 */ /* 0x000e220000002100 */
[----:B------:R-:W0:Y:S01]  /*0020*/  LDCU.64 UR12, c[0x0][0x398] ;  /* 0x00007300ff0c77ac */ /* 0x000e220008000a00 */
[----:B------:R-:W-:Y:S01]  /*0030*/  BSSY.RECONVERGENT B0, `(.L_x_511) ;  /* 0x000001c000007945 */ /* 0x000fe20003800200 */
[----:B------:R-:W1:Y:S01]  /*0040*/  LDCU.64 UR14, c[0x0][0x3a0] ;  /* 0x00007400ff0e77ac */ /* 0x000e620008000a00 */
[----:B------:R-:W2:Y:S01]  /*0050*/  LDCU.64 UR10, c[0x0][0x358] ;  /* 0x00006b00ff0a77ac */ /* 0x000ea20008000a00 */
[----:B------:R-:W3:Y:S01]  /*0060*/  LDCU.64 UR4, c[0x0][0x380] ;  /* 0x00007000ff0477ac */ /* 0x000ee20008000a00 */
[C---:B0-----:R-:W-:Y:S02]  /*0070*/  ISETP.GE.U32.AND P0, PT, R0.reuse, UR12, PT ;  /* 0x0000000c00007c0c */ /* 0x041fe4000bf06070 */
[----:B-1----:R-:W-:Y:S02]  /*0080*/  ISETP.GE.U32.AND P1, PT, R0, UR14, PT ;  /* 0x0000000e00007c0c */ /* 0x002fe4000bf26070 */
[----:B------:R-:W-:-:S02]  /*0090*/  ISETP.GE.U32.AND.EX P0, PT, RZ, UR13, PT, P0 ;  /* 0x0000000dff007c0c */ /* 0x000fc4000bf06100 */
[----:B------:R-:W-:-:S11]  /*00a0*/  ISETP.GE.U32.AND.EX P1, PT, RZ, UR15, PT, P1 ;  /* 0x0000000fff007c0c */ /* 0x000fd6000bf26110 */
[----:B--23--:R-:W-:Y:S05]  /*00b0*/  @P0 BRA `(.L_x_512) ;  /* 0x00000000004c0947 */ /* 0x00cfea0003800000 */
[----:B------:R-:W0:Y:S01]  /*00c0*/  S2R R3, SR_CgaCtaId ;  /* 0x0000000000037919 */ /* 0x000e220000008800 */
[----:B------:R-:W1:Y:S01]  /*00d0*/  LDC R7, c[0x0][0x360] ;  /* 0x0000d800ff077b82 */ /* 0x000e620000000800 */
[----:B------:R-:W-:Y:S01]  /*00e0*/  MOV R2, 0x400 ;  /* 0x0000040000027802 */ /* 0x000fe20000000f00 */
[----:B------:R-:W-:Y:S02]  /*00f0*/  IMAD.MOV.U32 R8, RZ, RZ, R0 ;  /* 0x000000ffff087224 */ /* 0x000fe400078e0000 */
[----:B------:R-:W-:Y:S01]  /*0100*/  IMAD.MOV.U32 R9, RZ, RZ, RZ ;  /* 0x000000ffff097224 */ /* 0x000fe200078e00ff */
[----:B0-----:R-:W-:-:S07]  /*0110*/  LEA R4, R3, R2, 0x18 ;  /* 0x0000000203047211 */ /* 0x001fce00078ec0ff */
.L_x_513:
[----:B0-----:R-:W-:-:S04]  /*0120*/  LEA R2, P0, R8, UR4, 0x2 ;  /* 0x0000000408027c11 */ /* 0x001fc8000f8010ff */
[----:B------:R-:W-:-:S05]  /*0130*/  LEA.HI.X R3, R8, UR5, R9, 0x2, P0 ;  /* 0x0000000508037c11 */ /* 0x000fca00080f1409 */
[----:B------:R0:W2:Y:S01]  /*0140*/  LDG.E.CONSTANT R5, desc[UR10][R2.64] ;  /* 0x0000000a02057981 */ /* 0x0000a2000c1e9900 */
[----:B------:R-:W-:Y:S02]  /*0150*/  IMAD R6, R8, 0x10, R4 ;  /* 0x0000001008067824 */ /* 0x000fe400078e0204 */
[----:B0-----:R-:W-:Y:S01]  /*0160*/  IMAD.MOV.U32 R2, RZ, RZ, R8 ;  /* 0x000000ffff027224 */ /* 0x001fe200078e0008 */
[----:B-1----:R-:W-:Y:S01]  /*0170*/  IADD3 R8, P0, PT, R7, R8, RZ ;  /* 0x0000000807087210 */ /* 0x002fe20007f1e0ff */
[----:B------:R-:W-:-:S04]  /*0180*/  IMAD.MOV.U32 R3, RZ, RZ, R9 ;  /* 0x000000ffff037224 */ /* 0x000fc800078e0009 */
[----:B------:R-:W-:Y:S01]  /*0190*/  IMAD.X R9, RZ, RZ, R9, P0 ;  /* 0x000000ffff097224 */ /* 0x000fe200000e0609 */
[----:B------:R0:W-:Y:S01]  /*01a0*/  STS.64 [R6+0x8], R2 ;  /* 0x0000080206007388 */ /* 0x0001e20000000a00 */
[----:B------:R-:W-:-:S04]  /*01b0*/  ISETP.GE.U32.AND P0, PT, R8, UR12, PT ;  /* 0x0000000c08007c0c */ /* 0x000fc8000bf06070 */
[----:B------:R-:W-:Y:S01]  /*01c0*/  ISETP.GE.U32.AND.EX P0, PT, R9, UR13, PT, P0 ;  /* 0x0000000d09007c0c */ /* 0x000fe2000bf06100 */
[----:B--2---:R0:W-:-:S12]  /*01d0*/  STS [R6], R5 ;  /* 0x0000000506007388 */ /* 0x0041d80000000800 */
[----:B------:R-:W-:Y:S05]  /*01e0*/  @!P0 BRA `(.L_x_513) ;  /* 0xfffffffc00cc8947 */ /* 0x000fea000383ffff */
.L_x_512:
[----:B------:R-:W-:Y:S05]  /*01f0*/  BSYNC.RECONVERGENT B0 ;  /* 0x0000000000007941 */ /* 0x000fea0003800200 */
.L_x_511:
[----:B------:R-:W-:Y:S06]  /*0200*/  BAR.SYNC.DEFER_BLOCKING 0x0 ;  /* 0x0000000000007b1d */ /* 0x000fec0000010000 */
[----:B------:R-:W-:Y:S05]  /*0210*/  @P1 EXIT ;  /* 0x000000000000194d */ /* 0x000fea0003800000 */
[----:B------:R-:W1:Y:S01]  /*0220*/  S2UR UR5, SR_CgaCtaId ;  /* 0x00000000000579c3 */ /* 0x000e620000008800 */
[----:B------:R-:W-:Y:S01]  /*0230*/  UMOV UR4, 0x400 ;  /* 0x0000040000047882 */ /* 0x000fe20000000000 */
[----:B------:R-:W-:Y:S01]  /*0240*/  UISETP.NE.U32.AND UP0, UPT, UR12, URZ, UPT ;  /* 0x000000ff0c00728c */ /* 0x000fe2000bf05070 */
[----:B0-----:R-:W-:Y:S02]  /*0250*/  IMAD.MOV.U32 R5, RZ, RZ, RZ ;  /* 0x000000ffff057224 */ /* 0x001fe400078e00ff */
[----:B------:R-:W-:Y:S01]  /*0260*/  IMAD.MOV.U32 R6, RZ, RZ, RZ ;  /* 0x000000ffff067224 */ /* 0x000fe200078e00ff */
[----:B------:R-:W-:Y:S02]  /*0270*/  UISETP.NE.AND.EX UP0, UPT, UR13, URZ, UPT, UP0 ;  /* 0x000000ff0d00728c */ /* 0x000fe4000bf05300 */
[----:B-1----:R-:W-:-:S06]  /*0280*/  ULEA UR8, UR5, UR4, 0x18 ;  /* 0x0000000405087291 */ /* 0x002fcc000f8ec0ff */
[----:B------:R-:W-:-:S05]  /*0290*/  LEA R7, R0, UR8, 0x4 ;  /* 0x0000000800077c11 */ /* 0x000fca000f8e20ff */
[----:B------:R0:W1:Y:S04]  /*02a0*/  LDS R4, [R7] ;  /* 0x0000000007047984 */ /* 0x0000680000000800 */
[----:B------:R0:W2:Y:S01]  /*02b0*/  LDS.64 R2, [R7+0x8] ;  /* 0x0000080007027984 */ /* 0x0000a20000000a00 */
[----:B------:R-:W-:Y:S05]  /*02c0*/  BRA.U !UP0, `(.L_x_514) ;  /* 0x0000000908f07547 */ /* 0x000fea000b800000 */
[----:B------:R-:W-:Y:S01]  /*02d0*/  UISETP.GE.U32.AND UP1, UPT, UR12, 0x8, UPT ;  /* 0x000000080c00788c */ /* 0x000fe2000bf26070 */
[----:B------:R-:W-:Y:S01]  /*02e0*/  IMAD.MOV.U32 R5, RZ, RZ, RZ ;  /* 0x000000ffff057224 */ /* 0x000fe200078e00ff */
[----:B------:R-:W-:Y:S01]  /*02f0*/  ULOP3.LUT UR22, UR12, 0x7, URZ, 0xc0, !UPT ;  /* 0x000000070c167892 */ /* 0x000fe2000f8ec0ff */
[----:B------:R-:W-:Y:S01]  /*0300*/  IMAD.MOV.U32 R6, RZ, RZ, RZ ;  /* 0x000000ffff067224 */ /* 0x000fe200078e00ff */
[----:B------:R-:W-:Y:S02]  /*0310*/  UISETP.GE.U32.AND.EX UP1, UPT, UR13, URZ, UPT, UP1 ;  /* 0x000000ff0d00728c */ /* 0x000fe4000bf26110 */
[----:B------:R-:W-:Y:S01]  /*0320*/  UISETP.NE.U32.AND UP0, UPT, UR22, URZ, UPT ;  /* 0x000000ff1600728c */ /* 0x000fe2000bf05070 */
[----:B------:R-:W-:Y:S01]  /*0330*/  UMOV UR6, URZ ;  /* 0x000000ff00067c82 */ /* 0x000fe20008000000 */
[----:B------:R-:W-:Y:S02]  /*0340*/  UMOV UR7, URZ ;  /* 0x000000ff00077c82 */ /* 0x000fe40008000000 */
[----:B------:R-:W-:-:S03]  /*0350*/  UISETP.NE.AND.EX UP0, UPT, URZ, URZ, UPT, UP0 ;  /* 0x000000ffff00728c */ /* 0x000fc6000bf05300 */
[----:B------:R-:W-:Y:S08]  /*0360*/  BRA.U !UP1, `(.L_x_515) ;  /* 0x00000005096c7547 */ /* 0x000ff0000b800000 */
[----:B------:R-:W-:Y:S01]  /*0370*/  IMAD.MOV.U32 R5, RZ, RZ, RZ ;  /* 0x000000ffff057224 */ /* 0x000fe200078e00ff */
[----:B------:R-:W3:Y:S01]  /*0380*/  LDCU UR7, c[0x0][0x39c] ;  /* 0x00007380ff0777ac */ /* 0x000ee20008000800 */
[----:B------:R-:W-:Y:S01]  /*0390*/  IMAD.MOV.U32 R6, RZ, RZ, RZ ;  /* 0x000000ffff067224 */ /* 0x000fe200078e00ff */
[----:B------:R-:W-:Y:S02]  /*03a0*/  UIADD3 UR9, UPT, UPT, UR8, 0x40, URZ ;  /* 0x0000004008097890 */ /* 0x000fe4000fffe0ff */
[----:B------:R-:W-:Y:S01]  /*03b0*/  ULOP3.LUT UR6, UR12, 0xfffffff8, URZ, 0xc0, !UPT ;  /* 0xfffffff80c067892 */ /* 0x000fe2000f8ec0ff */
[----:B------:R-:W-:Y:S01]  /*03c0*/  UMOV UR4, URZ ;  /* 0x000000ff00047c82 */ /* 0x000fe20008000000 */
[----:B------:R-:W-:-:S10]  /*03d0*/  UMOV UR5, URZ ;  /* 0x000000ff00057c82 */ /* 0x000fd40008000000 */
.L_x_516:
[----:B0-----:R-:W1:Y:S01]  /*03e0*/  LDS R7, [UR9+-0x40] ;  /* 0xffffc009ff077984 */ /* 0x001e620008000800 */
[----:B------:R-:W-:Y:S01]  /*03f0*/  UIADD3 UR16, UP1, UPT, UR4, 0x1, URZ ;  /* 0x0000000104107890 */ /* 0x000fe2000ff3e0ff */
[----:B------:R-:W-:Y:S01]  /*0400*/  IMAD.U32 R8, RZ, RZ, UR5 ;  /* 0x00000005ff087e24 */ /* 0x000fe2000f8e00ff */
[----:B------:R-:W-:Y:S01]  /*0410*/  UIADD3 UR17, UP2, UPT, UR4, 0x2, URZ ;  /* 0x0000000204117890 */ /* 0x000fe2000ff5e0ff */
[----:B------:R-:W0:Y:S01]  /*0420*/  LDS R9, [UR9+-0x30] ;  /* 0xffffd009ff097984 */ /* 0x000e220008000800 */
[----:B------:R-:W-:Y:S01]  /*0430*/  UIADD3.X UR18, UPT, UPT, URZ, UR5, URZ, UP1, !UPT ;  /* 0x00000005ff127290 */ /* 0x000fe20008ffe4ff */
[C---:B------:R-:W-:Y:S01]  /*0440*/  ISETP.LE.U32.AND P1, PT, R0.reuse, UR4, PT ;  /* 0x0000000400007c0c */ /* 0x040fe2000bf23070 */
[----:B------:R-:W-:Y:S01]  /*0450*/  UIADD3 UR20, UP1, UPT, UR4, 0x3, URZ ;  /* 0x0000000304147890 */ /* 0x000fe2000ff3e0ff */
[----:B------:R-:W4:Y:S01]  /*0460*/  LDS R11, [UR9+-0x20] ;  /* 0xffffe009ff0b7984 */ /* 0x000f220008000800 */
[----:B------:R-:W-:Y:S01]  /*0470*/  ISETP.LE.U32.AND P2, PT, R0, UR16, PT ;  /* 0x0000001000007c0c */ /* 0x000fe2000bf43070 */
[----:B------:R-:W-:Y:S01]  /*0480*/  UIADD3 UR16, UP3, UPT, UR4, 0x4, URZ ;  /* 0x0000000404107890 */ /* 0x000fe2000ff7e0ff */
[----:B------:R-:W-:Y:S01]  /*0490*/  IMAD.U32 R10, RZ, RZ, UR18 ;  /* 0x00000012ff0a7e24 */ /* 0x000fe2000f8e00ff */
[----:B------:R-:W5:Y:S01]  /*04a0*/  LDS R13, [UR9+-0x10] ;  /* 0xfffff009ff0d7984 */ /* 0x000f620008000800 */
[----:B------:R-:W-:Y:S01]  /*04b0*/  UIADD3.X UR18, UPT, UPT, URZ, UR5, URZ, UP2, !UPT ;  /* 0x00000005ff127290 */ /* 0x000fe200097fe4ff */
[----:B------:R-:W-:Y:S01]  /*04c0*/  ISETP.GE.U32.AND.EX P1, PT, R8, RZ, PT, P1 ;  /* 0x000000ff0800720c */ /* 0x000fe20003f26110 */
[----:B------:R-:W-:Y:S01]  /*04d0*/  UIADD3.X UR21, UPT, UPT, URZ, UR5, URZ, UP1, !UPT ;  /* 0x00000005ff157290 */ /* 0x000fe20008ffe4ff */
[----:B------:R-:W2:Y:S01]  /*04e0*/  LDS R15, [UR9] ;  /* 0x00000009ff0f7984 */ /* 0x000ea20008000800 */
[----:B------:R-:W-:Y:S01]  /*04f0*/  ISETP.LE.U32.AND P5, PT, R0, UR17, PT ;  /* 0x0000001100007c0c */ /* 0x000fe2000bfa3070 */
[----:B------:R-:W-:Y:S01]  /*0500*/  UIADD3 UR19, UP2, UPT, UR4, 0x5, URZ ;  /* 0x0000000504137890 */ /* 0x000fe2000ff5e0ff */
[----:B------:R-:W-:Y:S01]  /*0510*/  IMAD.U32 R8, RZ, RZ, UR18 ;  /* 0x00000012ff087e24 */ /* 0x000fe2000f8e00ff */
[----:B------:R-:W2:Y:S01]  /*0520*/  LDS R17, [UR9+0x10] ;  /* 0x00001009ff117984 */ /* 0x000ea20008000800 */
[----:B------:R-:W-:Y:S01]  /*0530*/  UIADD3.X UR18, UPT, UPT, URZ, UR5, URZ, UP3, !UPT ;  /* 0x00000005ff127290 */ /* 0x000fe20009ffe4ff */
[----:B------:R-:W-:Y:S01]  /*0540*/  ISETP.GE.U32.AND.EX P2, PT, R10, RZ, PT, P2 ;  /* 0x000000ff0a00720c */ /* 0x000fe20003f46120 */
[----:B------:R-:W-:Y:S01]  /*0550*/  UIADD3 UR17, UP1, UPT, UR4, 0x6, URZ ;  /* 0x0000000604117890 */ /* 0x000fe2000ff3e0ff */
[----:B------:R-:W2:Y:S01]  /*0560*/  LDS R19, [UR9+0x20] ;  /* 0x00002009ff137984 */ /* 0x000ea20008000800 */
[----:B------:R-:W-:Y:S01]  /*0570*/  ISETP.GE.U32.AND.EX P5, PT, R8, RZ, PT, P5 ;  /* 0x000000ff0800720c */ /* 0x000fe20003fa6150 */
[----:B------:R-:W-:Y:S01]  /*0580*/  IMAD.U32 R8, RZ, RZ, UR21 ;  /* 0x00000015ff087e24 */ /* 0x000fe2000f8e00ff */
[C---:B------:R-:W-:Y:S01]  /*0590*/  ISETP.LE.U32.AND P0, PT, R0.reuse, UR20, PT ;  /* 0x0000001400007c0c */ /* 0x040fe2000bf03070 */
[----:B------:R-:W2:Y:S01]  /*05a0*/  LDS R21, [UR9+0x30] ;  /* 0x00003009ff157984 */ /* 0x000ea20008000800 */
[----:B------:R-:W-:Y:S01]  /*05b0*/  IMAD.U32 R10, RZ, RZ, UR18 ;  /* 0x00000012ff0a7e24 */ /* 0x000fe2000f8e00ff */
[----:B------:R-:W-:Y:S01]  /*05c0*/  UIADD3.X UR20, UPT, UPT, URZ, UR5, URZ, UP2, !UPT ;  /* 0x00000005ff147290 */ /* 0x000fe200097fe4ff */
[----:B------:R-:W-:Y:S01]  /*05d0*/  ISETP.LE.U32.AND P4, PT, R0, UR16, PT ;  /* 0x0000001000007c0c */ /* 0x000fe2000bf83070 */
[----:B------:R-:W-:Y:S01]  /*05e0*/  UIADD3.X UR18, UPT, UPT, URZ, UR5, URZ, UP1, !UPT ;  /* 0x00000005ff127290 */ /* 0x000fe20008ffe4ff */
[----:B------:R-:W-:Y:S01]  /*05f0*/  ISETP.GE.U32.AND.EX P0, PT, R8, RZ, PT, P0 ;  /* 0x000000ff0800720c */ /* 0x000fe20003f06100 */
[----:B------:R-:W-:Y:S01]  /*0600*/  UIADD3 UR16, UP1, UPT, UR4, 0x7, URZ ;  /* 0x0000000704107890 */ /* 0x000fe2000ff3e0ff */
[----:B------:R-:W-:Y:S01]  /*0610*/  ISETP.LE.U32.AND P3, PT, R0, UR19, PT ;  /* 0x0000001300007c0c */ /* 0x000fe2000bf63070 */
[----:B------:R-:W-:Y:S01]  /*0620*/  IMAD.U32 R8, RZ, RZ, UR20 ;  /* 0x00000014ff087e24 */ /* 0x000fe2000f8e00ff */
[----:B------:R-:W-:Y:S01]  /*0630*/  ISETP.GE.U32.AND.EX P4, PT, R10, RZ, PT, P4 ;  /* 0x000000ff0a00720c */ /* 0x000fe20003f86140 */
[----:B------:R-:W-:Y:S01]  /*0640*/  IMAD.U32 R10, RZ, RZ, UR18 ;  /* 0x00000012ff0a7e24 */ /* 0x000fe2000f8e00ff */
[----:B------:R-:W-:Y:S01]  /*0650*/  UIADD3 UR9, UPT, UPT, UR9, 0x80, URZ ;  /* 0x0000008009097890 */ /* 0x000fe2000fffe0ff */
[----:B-1----:R-:W-:-:S02]  /*0660*/  FSETP.EQ.AND P6, PT, R7, R4, !P1 ;  /* 0x000000040700720b */ /* 0x002fc40004fc2000 */
[----:B------:R-:W-:Y:S01]  /*0670*/  ISETP.LE.U32.AND P1, PT, R0, UR17, PT ;  /* 0x0000001100007c0c */ /* 0x000fe2000bf23070 */
[----:B------:R-:W-:Y:S01]  /*0680*/  UIADD3.X UR17, UPT, UPT, URZ, UR5, URZ, UP1, !UPT ;  /* 0x00000005ff117290 */ /* 0x000fe20008ffe4ff */
[-C--:B------:R-:W-:Y:S01]  /*0690*/  FSETP.LT.OR P6, PT, R7, R4.reuse, P6 ;  /* 0x000000040700720b */ /* 0x080fe200037c1400 */
[----:B------:R-:W-:Y:S01]  /*06a0*/  UIADD3 UR4, UP1, UPT, UR4, 0x8, URZ ;  /* 0x0000000804047890 */ /* 0x000fe2000ff3e0ff */
[-C--:B0-----:R-:W-:Y:S02]  /*06b0*/  FSETP.EQ.AND P2, PT, R9, R4.reuse, !P2 ;  /* 0x000000040900720b */ /* 0x081fe40005742000 */
[----:B------:R-:W-:Y:S01]  /*06c0*/  ISETP.GE.U32.AND.EX P3, PT, R8, RZ, PT, P3 ;  /* 0x000000ff0800720c */ /* 0x000fe20003f66130 */
[----:B------:R-:W-:Y:S01]  /*06d0*/  IMAD.U32 R8, RZ, RZ, UR17 ;  /* 0x00000011ff087e24 */ /* 0x000fe2000f8e00ff */
[----:B------:R-:W-:Y:S01]  /*06e0*/  SEL R7, RZ, 0x1, !P6 ;  /* 0x00000001ff077807 */ /* 0x000fe20007000000 */
[----:B------:R-:W-:Y:S01]  /*06f0*/  UIADD3.X UR5, UPT, UPT, URZ, UR5, URZ, UP1, !UPT ;  /* 0x00000005ff057290 */ /* 0x000fe20008ffe4ff */
[----:B------:R-:W-:Y:S01]  /*0700*/  ISETP.LE.U32.AND P6, PT, R0, UR16, PT ;  /* 0x0000001000007c0c */ /* 0x000fe2000bfc3070 */
[----:B------:R-:W-:Y:S01]  /*0710*/  UISETP.NE.U32.AND UP1, UPT, UR4, UR6, UPT ;  /* 0x000000060400728c */ /* 0x000fe2000bf25070 */
[----:B----4-:R-:W-:-:S02]  /*0720*/  FSETP.EQ.AND P5, PT, R11, R4, !P5 ;  /* 0x000000040b00720b */ /* 0x010fc40006fa2000 */
[-C--:B------:R-:W-:Y:S01]  /*0730*/  FSETP.LT.OR P2, PT, R9, R4.reuse, P2 ;  /* 0x000000040900720b */ /* 0x080fe20001741400 */
[----:B---3--:R-:W-:Y:S01]  /*0740*/  UISETP.NE.AND.EX UP1, UPT, UR5, UR7, UPT, UP1 ;  /* 0x000000070500728c */ /* 0x008fe2000bf25310 */
[-C--:B-----5:R-:W-:Y:S02]  /*0750*/  FSETP.EQ.AND P0, PT, R13, R4.reuse, !P0 ;  /* 0x000000040d00720b */ /* 0x0a0fe40004702000 */
[----:B------:R-:W-:Y:S02]  /*0760*/  ISETP.GE.U32.AND.EX P6, PT, R8, RZ, PT, P6 ;  /* 0x000000ff0800720c */ /* 0x000fe40003fc6160 */
[-C--:B------:R-:W-:Y:S02]  /*0770*/  FSETP.LT.OR P5, PT, R11, R4.reuse, P5 ;  /* 0x000000040b00720b */ /* 0x080fe40002fa1400 */
[----:B------:R-:W-:Y:S02]  /*0780*/  SEL R8, RZ, 0x1, !P2 ;  /* 0x00000001ff087807 */ /* 0x000fe40005000000 */
[----:B--2---:R-:W-:-:S02]  /*0790*/  FSETP.EQ.AND P4, PT, R15, R4, !P4 ;  /* 0x000000040f00720b */ /* 0x004fc40006782000 */
[-C--:B------:R-:W-:Y:S02]  /*07a0*/  FSETP.LT.OR P0, PT, R13, R4.reuse, P0 ;  /* 0x000000040d00720b */ /* 0x080fe40000701400 */
[----:B------:R-:W-:Y:S02]  /*07b0*/  ISETP.GE.U32.AND.EX P1, PT, R10, RZ, PT, P1 ;  /* 0x000000ff0a00720c */ /* 0x000fe40003f26110 */
[-C--:B------:R-:W-:Y:S02]  /*07c0*/  FSETP.EQ.AND P3, PT, R17, R4.reuse, !P3 ;  /* 0x000000041100720b */ /* 0x080fe40005f62000 */
[----:B------:R-:W-:Y:S02]  /*07d0*/  SEL R10, RZ, 0x1, !P5 ;  /* 0x00000001ff0a7807 */ /* 0x000fe40006800000 */
[----:B------:R-:W-:Y:S02]  /*07e0*/  IADD3 R7, P5, P2, R8, R5, R7 ;  /* 0x0000000508077210 */ /* 0x000fe40007abe007 */
[----:B------:R-:W-:-:S02]  /*07f0*/  FSETP.LT.OR P4, PT, R15, R4, P4 ;  /* 0x000000040f00720b */ /* 0x000fc40002781400 */
[----:B------:R-:W-:Y:S02]  /*0800*/  SEL R5, RZ, 0x1, !P0 ;  /* 0x00000001ff057807 */ /* 0x000fe40004000000 */
[-C--:B------:R-:W-:Y:S02]  /*0810*/  FSETP.LT.OR P3, PT, R17, R4.reuse, P3 ;  /* 0x000000041100720b */ /* 0x080fe40001f61400 */
[-C--:B------:R-:W-:Y:S02]  /*0820*/  FSETP.EQ.AND P1, PT, R19, R4.reuse, !P1 ;  /* 0x000000041300720b */ /* 0x080fe40004f22000 */
[----:B------:R-:W-:Y:S02]  /*0830*/  FSETP.EQ.AND P6, PT, R21, R4, !P6 ;  /* 0x000000041500720b */ /* 0x000fe400077c2000 */
[----:B------:R-:W-:Y:S02]  /*0840*/  SEL R8, RZ, 0x1, !P4 ;  /* 0x00000001ff087807 */ /* 0x000fe40006000000 */
[----:B------:R-:W-:-:S02]  /*0850*/  IADD3 R5, P0, P4, R5, R7, R10 ;  /* 0x0000000705057210 */ /* 0x000fc40007c1e00a */
[----:B------:R-:W-:Y:S02]  /*0860*/  SEL R7, RZ, 0x1, !P3 ;  /* 0x00000001ff077807 */ /* 0x000fe40005800000 */
[-C--:B------:R-:W-:Y:S02]  /*0870*/  FSETP.LT.OR P1, PT, R19, R4.reuse, P1 ;  /* 0x000000041300720b */ /* 0x080fe40000f21400 */
[----:B------:R-:W-:Y:S02]  /*0880*/  FSETP.LT.OR P6, PT, R21, R4, P6 ;  /* 0x000000041500720b */ /* 0x000fe400037c1400 */
[----:B------:R-:W-:Y:S02]  /*0890*/  IADD3.X R9, PT, PT, RZ, R6, RZ, P5, P2 ;  /* 0x00000006ff097210 */ /* 0x000fe40002fe44ff */
[----:B------:R-:W-:Y:S02]  /*08a0*/  IADD3 R7, P3, P2, R7, R5, R8 ;  /* 0x0000000507077210 */ /* 0x000fe40007a7e008 */
[----:B------:R-:W-:-:S02]  /*08b0*/  SEL R6, RZ, 0x1, !P1 ;  /* 0x00000001ff067807 */ /* 0x000fc40004800000 */
[----:B------:R-:W-:Y:S02]  /*08c0*/  SEL R5, RZ, 0x1, !P6 ;  /* 0x00000001ff057807 */ /* 0x000fe40007000000 */
[----:B------:R-:W-:Y:S02]  /*08d0*/  IADD3.X R8, PT, PT, RZ, R9, RZ, P0, P4 ;  /* 0x00000009ff087210 */ /* 0x000fe400007e84ff */
[----:B------:R-:W-:Y:S02]  /*08e0*/  IADD3 R5, P0, P1, R5, R7, R6 ;  /* 0x0000000705057210 */ /* 0x000fe4000791e006 */
[----:B------:R-:W-:-:S04]  /*08f0*/  IADD3.X R6, PT, PT, RZ, R8, RZ, P3, P2 ;  /* 0x00000008ff067210 */ /* 0x000fc80001fe44ff */
[----:B------:R-:W-:Y:S01]  /*0900*/  IADD3.X R6, PT, PT, RZ, R6, RZ, P0, P1 ;  /* 0x00000006ff067210 */ /* 0x000fe200007e24ff */
[----:B------:R-:W-:Y:S06]  /*0910*/  BRA.U UP1, `(.L_x_516) ;  /* 0xfffffff901b07547 */ /* 0x000fec000b83ffff */
.L_x_515:
[----:B------:R-:W-:Y:S05]  /*0920*/  BRA.U !UP0, `(.L_x_514) ;  /* 0x0000000508587547 */ /* 0x000fea000b800000 */
[----:B------:R-:W-:Y:S02]  /*0930*/  UISETP.GE.U32.AND UP1, UPT, UR22, 0x4, UPT ;  /* 0x000000041600788c */ /* 0x000fe4000bf26070 */
[----:B------:R-:W-:Y:S02]  /*0940*/  ULOP3.LUT UR19, UR12, 0x3, URZ, 0xc0, !UPT ;  /* 0x000000030c137892 */ /* 0x000fe4000f8ec0ff */
[----:B------:R-:W-:Y:S02]  /*0950*/  UISETP.GE.U32.AND.EX UP1, UPT, URZ, URZ, UPT, UP1 ;  /* 0x000000ffff00728c */ /* 0x000fe4000bf26110 */
[----:B------:R-:W-:-:S04]  /*0960*/  UISETP.NE.U32.AND UP0, UPT, UR19, URZ, UPT ;  /* 0x000000ff1300728c */ /* 0x000fc8000bf05070 */
[----:B------:R-:W-:-:S03]  /*0970*/  UISETP.NE.AND.EX UP0, UPT, URZ, URZ, UPT, UP0 ;  /* 0x000000ffff00728c */ /* 0x000fc6000bf05300 */
[----:B------:R-:W-:Y:S08]  /*0980*/  BRA.U !UP1, `(.L_x_517) ;  /* 0x0000000109a47547 */ /* 0x000ff0000b800000 */
[----:B------:R-:W-:Y:S01]  /*0990*/  ULEA UR4, UR6, UR8, 0x4 ;  /* 0x0000000806047291 */ /* 0x000fe2000f8e20ff */
[----:B------:R-:W-:Y:S01]  /*09a0*/  IMAD.U32 R8, RZ, RZ, UR7 ;  /* 0x00000007ff087e24 */ /* 0x000fe2000f8e00ff */
[----:B------:R-:W-:Y:S02]  /*09b0*/  UIADD3 UR17, UP1, UPT, UR6, 0x1, URZ ;  /* 0x0000000106117890 */ /* 0x000fe4000ff3e0ff */
[----:B------:R-:W-:Y:S01]  /*09c0*/  ISETP.LE.U32.AND P0, PT, R0, UR6, PT ;  /* 0x0000000600007c0c */ /* 0x000fe2000bf03070 */
[----:B------:R-:W-:Y:S02]  /*09d0*/  UIADD3 UR9, UP2, UPT, UR6, 0x2, URZ ;  /* 0x0000000206097890 */ /* 0x000fe4000ff5e0ff */
[----:B------:R-:W-:Y:S01]  /*09e0*/  UIADD3.X UR18, UPT, UPT, URZ, UR7, URZ, UP1, !UPT ;  /* 0x00000007ff127290 */ /* 0x000fe20008ffe4ff */
[----:B------:R-:W-:Y:S01]  /*09f0*/  ISETP.GE.U32.AND.EX P0, PT, R8, RZ, PT, P0 ;  /* 0x000000ff0800720c */ /* 0x000fe20003f06100 */
[----:B------:R-:W-:Y:S01]  /*0a00*/  UIADD3.X UR16, UPT, UPT, URZ, UR7, URZ, UP2, !UPT ;  /* 0x00000007ff107290 */ /* 0x000fe200097fe4ff */
[----:B0-----:R-:W1:Y:S01]  /*0a10*/  LDS R7, [UR4] ;  /* 0x00000004ff077984 */ /* 0x001e620008000800 */
[----:B------:R-:W-:-:S02]  /*0a20*/  ISETP.LE.U32.AND P1, PT, R0, UR17, PT ;  /* 0x0000001100007c0c */ /* 0x000fc4000bf23070 */
[----:B------:R-:W-:Y:S01]  /*0a30*/  IMAD.U32 R10, RZ, RZ, UR18 ;  /* 0x00000012ff0a7e24 */ /* 0x000fe2000f8e00ff */
[----:B------:R-:W0:Y:S01]  /*0a40*/  LDS R9, [UR4+0x10] ;  /* 0x00001004ff097984 */ /* 0x000e220008000800 */
[----:B------:R-:W-:Y:S01]  /*0a50*/  IMAD.U32 R12, RZ, RZ, UR16 ;  /* 0x00000010ff0c7e24 */ /* 0x000fe2000f8e00ff */
[----:B------:R-:W-:Y:S02]  /*0a60*/  ISETP.LE.U32.AND P2, PT, R0, UR9, PT ;  /* 0x0000000900007c0c */ /* 0x000fe4000bf43070 */
[----:B------:R-:W3:Y:S01]  /*0a70*/  LDS R11, [UR4+0x20] ;  /* 0x00002004ff0b7984 */ /* 0x000ee20008000800 */
[----:B------:R-:W-:Y:S02]  /*0a80*/  ISETP.GE.U32.AND.EX P1, PT, R10, RZ, PT, P1 ;  /* 0x000000ff0a00720c */ /* 0x000fe40003f26110 */
[----:B------:R-:W-:Y:S01]  /*0a90*/  ISETP.GE.U32.AND.EX P2, PT, R12, RZ, PT, P2 ;  /* 0x000000ff0c00720c */ /* 0x000fe20003f46120 */
[----:B------:R-:W4:Y:S01]  /*0aa0*/  LDS R13, [UR4+0x30] ;  /* 0x00003004ff0d7984 */ /* 0x000f220008000800 */
[----:B------:R-:W-:-:S02]  /*0ab0*/  UIADD3 UR4, UP3, UPT, UR6, 0x3, URZ ;  /* 0x0000000306047890 */ /* 0x000fc4000ff7e0ff */
[----:B------:R-:W-:Y:S02]  /*0ac0*/  UIADD3 UR6, UP1, UPT, UR6, 0x4, URZ ;  /* 0x0000000406067890 */ /* 0x000fe4000ff3e0ff */
[----:B------:R-:W-:Y:S02]  /*0ad0*/  UIADD3.X UR5, UPT, UPT, URZ, UR7, URZ, UP3, !UPT ;  /* 0x00000007ff057290 */ /* 0x000fe40009ffe4ff */
[----:B------:R-:W-:Y:S01]  /*0ae0*/  ISETP.LE.U32.AND P3, PT, R0, UR4, PT ;  /* 0x0000000400007c0c */ /* 0x000fe2000bf63070 */
[----:B------:R-:W-:-:S03]  /*0af0*/  UIADD3.X UR7, UPT, UPT, URZ, UR7, URZ, UP1, !UPT ;  /* 0x00000007ff077290 */ /* 0x000fc60008ffe4ff */
[----:B------:R-:W-:-:S05]  /*0b00*/  IMAD.U32 R14, RZ, RZ, UR5 ;  /* 0x00000005ff0e7e24 */ /* 0x000fca000f8e00ff */
[----:B------:R-:W-:Y:S02]  /*0b10*/  ISETP.GE.U32.AND.EX P3, PT, R14, RZ, PT, P3 ;  /* 0x000000ff0e00720c */ /* 0x000fe40003f66130 */
[-C--:B-1----:R-:W-:Y:S02]  /*0b20*/  FSETP.EQ.AND P0, PT, R7, R4.reuse, !P0 ;  /* 0x000000040700720b */ /* 0x082fe40004702000 */
[-C--:B0-----:R-:W-:Y:S02]  /*0b30*/  FSETP.EQ.AND P1, PT, R9, R4.reuse, !P1 ;  /* 0x000000040900720b */ /* 0x081fe40004f22000 */
[-C--:B------:R-:W-:Y:S02]  /*0b40*/  FSETP.LT.OR P0, PT, R7, R4.reuse, P0 ;  /* 0x000000040700720b */ /* 0x080fe40000701400 */
[-C--:B---3--:R-:W-:Y:S02]  /*0b50*/  FSETP.EQ.AND P2, PT, R11, R4.reuse, !P2 ;  /* 0x000000040b00720b */ /* 0x088fe40005742000 */
[----:B------:R-:W-:-:S02]  /*0b60*/  FSETP.LT.OR P1, PT, R9, R4, P1 ;  /* 0x000000040900720b */ /* 0x000fc40000f21400 */
[-C--:B----4-:R-:W-:Y:S02]  /*0b70*/  FSETP.EQ.AND P3, PT, R13, R4.reuse, !P3 ;  /* 0x000000040d00720b */ /* 0x090fe40005f62000 */
[-C--:B------:R-:W-:Y:S02]  /*0b80*/  FSETP.LT.OR P2, PT, R11, R4.reuse, P2 ;  /* 0x000000040b00720b */ /* 0x080fe40001741400 */
[----:B------:R-:W-:Y:S02]  /*0b90*/  FSETP.LT.OR P3, PT, R13, R4, P3 ;  /* 0x000000040d00720b */ /* 0x000fe40001f61400 */
[----:B------:R-:W-:Y:S02]  /*0ba0*/  SEL R9, RZ, 0x1, !P0 ;  /* 0x00000001ff097807 */ /* 0x000fe40004000000 */
[----:B------:R-:W-:Y:S02]  /*0bb0*/  SEL R10, RZ, 0x1, !P1 ;  /* 0x00000001ff0a7807 */ /* 0x000fe40004800000 */
[----:B------:R-:W-:-:S02]  /*0bc0*/  SEL R8, RZ, 0x1, !P2 ;  /* 0x00000001ff087807 */ /* 0x000fc40005000000 */
[----:B------:R-:W-:Y:S02]  /*0bd0*/  SEL R7, RZ, 0x1, !P3 ;  /* 0x00000001ff077807 */ /* 0x000fe40005800000 */
[----:B------:R-:W-:-:S04]  /*0be0*/  IADD3 R5, P0, P1, R10, R5, R9 ;  /* 0x000000050a057210 */ /* 0x000fc8000791e009 */
[----:B------:R-:W-:Y:S02]  /*0bf0*/  IADD3 R5, P2, P3, R7, R5, R8 ;  /* 0x0000000507057210 */ /* 0x000fe40007b5e008 */
[----:B------:R-:W-:-:S04]  /*0c00*/  IADD3.X R6, PT, PT, RZ, R6, RZ, P0, P1 ;  /* 0x00000006ff067210 */ /* 0x000fc800007e24ff */
[----:B------:R-:W-:-:S07]  /*0c10*/  IADD3.X R6, PT, PT, RZ, R6, RZ, P2, P3 ;  /* 0x00000006ff067210 */ /* 0x000fce00017e64ff */
.L_x_517:
[----:B------:R-:W-:Y:S05]  /*0c20*/  BRA.U !UP0, `(.L_x_514) ;  /* 0x0000000108987547 */ /* 0x000fea000b800000 */
[----:B------:R-:W-:Y:S02]  /*0c30*/  UISETP.NE.U32.AND UP1, UPT, UR19, 0x1, UPT ;  /* 0x000000011300788c */ /* 0x000fe4000bf25070 */
[----:B------:R-:W-:Y:S02]  /*0c40*/  ULOP3.LUT UR4, UR12, 0x1, URZ, 0xc0, !UPT ;  /* 0x000000010c047892 */ /* 0x000fe4000f8ec0ff */
[----:B------:R-:W-:Y:S02]  /*0c50*/  UISETP.NE.AND.EX UP1, UPT, URZ, URZ, UPT, UP1 ;  /* 0x000000ffff00728c */ /* 0x000fe4000bf25310 */
[----:B------:R-:W-:-:S04]  /*0c60*/  UISETP.NE.U32.AND UP0, UPT, UR4, 0x1, UPT ;  /* 0x000000010400788c */ /* 0x000fc8000bf05070 */
[----:B------:R-:W-:-:S03]  /*0c70*/  UISETP.NE.U32.AND.EX UP0, UPT, URZ, URZ, UPT, UP0 ;  /* 0x000000ffff00728c */ /* 0x000fc6000bf05100 */
[----:B------:R-:W-:Y:S08]  /*0c80*/  BRA.U !UP1, `(.L_x_518) ;  /* 0x0000000109547547 */ /* 0x000ff0000b800000 */
[----:B------:R-:W-:Y:S01]  /*0c90*/  ULEA UR4, UR6, UR8, 0x4 ;  /* 0x0000000806047291 */ /* 0x000fe2000f8e20ff */
[----:B------:R-:W-:Y:S01]  /*0ca0*/  IMAD.U32 R8, RZ, RZ, UR7 ;  /* 0x00000007ff087e24 */ /* 0x000fe2000f8e00ff */
[----:B------:R-:W-:-:S04]  /*0cb0*/  ISETP.LE.U32.AND P0, PT, R0, UR6, PT ;  /* 0x0000000600007c0c */ /* 0x000fc8000bf03070 */
[----:B------:R-:W-:-:S03]  /*0cc0*/  ISETP.GE.U32.AND.EX P0, PT, R8, RZ, PT, P0 ;  /* 0x000000ff0800720c */ /* 0x000fc60003f06100 */
[----:B0-----:R-:W1:Y:S04]  /*0cd0*/  LDS R7, [UR4] ;  /* 0x00000004ff077984 */ /* 0x001e680008000800 */
[----:B------:R-:W0:Y:S01]  /*0ce0*/  LDS R9, [UR4+0x10] ;  /* 0x00001004ff097984 */ /* 0x000e220008000800 */
[----:B------:R-:W-:-:S04]  /*0cf0*/  UIADD3 UR4, UP1, UPT, UR6, 0x1, URZ ;  /* 0x0000000106047890 */ /* 0x000fc8000ff3e0ff */
[----:B------:R-:W-:Y:S02]  /*0d00*/  UIADD3.X UR5, UPT, UPT, URZ, UR7, URZ, UP1, !UPT ;  /* 0x00000007ff057290 */ /* 0x000fe40008ffe4ff */
[----:B------:R-:W-:Y:S01]  /*0d10*/  ISETP.LE.U32.AND P1, PT, R0, UR4, PT ;  /* 0x0000000400007c0c */ /* 0x000fe2000bf23070 */
[----:B------:R-:W-:-:S03]  /*0d20*/  UIADD3 UR6, UP1, UPT, UR6, 0x2, URZ ;  /* 0x0000000206067890 */ /* 0x000fc6000ff3e0ff */
[----:B------:R-:W-:Y:S01]  /*0d30*/  IMAD.U32 R10, RZ, RZ, UR5 ;  /* 0x00000005ff0a7e24 */ /* 0x000fe2000f8e00ff */
[----:B------:R-:W-:-:S04]  /*0d40*/  UIADD3.X UR7, UPT, UPT, URZ, UR7, URZ, UP1, !UPT ;  /* 0x00000007ff077290 */ /* 0x000fc80008ffe4ff */
[----:B------:R-:W-:Y:S02]  /*0d50*/  ISETP.GE.U32.AND.EX P1, PT, R10, RZ, PT, P1 ;  /* 0x000000ff0a00720c */ /* 0x000fe40003f26110 */
[-C--:B-1----:R-:W-:Y:S02]  /*0d60*/  FSETP.EQ.AND P0, PT, R7, R4.reuse, !P0 ;  /* 0x000000040700720b */ /* 0x082fe40004702000 */
[-C--:B0-----:R-:W-:Y:S02]  /*0d70*/  FSETP.EQ.AND P1, PT, R9, R4.reuse, !P1 ;  /* 0x000000040900720b */ /* 0x081fe40004f22000 */
[-C--:B------:R-:W-:Y:S02]  /*0d80*/  FSETP.LT.OR P0, PT, R7, R4.reuse, P0 ;  /* 0x000000040700720b */ /* 0x080fe40000701400 */
[----:B------:R-:W-:Y:S02]  /*0d90*/  FSETP.LT.OR P1, PT, R9, R4, P1 ;  /* 0x000000040900720b */ /* 0x000fe40000f21400 */
[----:B------:R-:W-:-:S02]  /*0da0*/  SEL R8, RZ, 0x1, !P0 ;  /* 0x00000001ff087807 */ /* 0x000fc40004000000 */
[----:B------:R-:W-:-:S04]  /*0db0*/  SEL R7, RZ, 0x1, !P1 ;  /* 0x00000001ff077807 */ /* 0x000fc80004800000 */
[----:B------:R-:W-:-:S04]  /*0dc0*/  IADD3 R5, P0, P1, R7, R5, R8 ;  /* 0x0000000507057210 */ /* 0x000fc8000791e008 */
[----:B------:R-:W-:-:S09]  /*0dd0*/  IADD3.X R6, PT, PT, RZ, R6, RZ, P0, P1 ;  /* 0x00000006ff067210 */ /* 0x000fd200007e24ff */
.L_x_518:
[----:B------:R-:W-:Y:S05]  /*0de0*/  BRA.U UP0, `(.L_x_514) ;  /* 0x0000000100287547 */ /* 0x000fea000b800000 */
[----:B------:R-:W-:Y:S02]  /*0df0*/  ULEA UR4, UR6, UR8, 0x4 ;  /* 0x0000000806047291 */ /* 0x000fe4000f8e20ff */
[----:B------:R-:W-:Y:S01]  /*0e00*/  ISETP.LE.U32.AND P0, PT, R0, UR6, PT ;  /* 0x0000000600007c0c */ /* 0x000fe2000bf03070 */
[----:B------:R-:W-:-:S05]  /*0e10*/  IMAD.U32 R0, RZ, RZ, UR7 ;  /* 0x00000007ff007e24 */ /* 0x000fca000f8e00ff */
[----:B------:R-:W-:Y:S01]  /*0e20*/  ISETP.GE.U32.AND.EX P0, PT, R0, RZ, PT, P0 ;  /* 0x000000ff0000720c */ /* 0x000fe20003f06100 */
[----:B0-----:R-:W1:Y:S03]  /*0e30*/  LDS R7, [UR4] ;  /* 0x00000004ff077984 */ /* 0x001e660008000800 */
[----:B-1----:R-:W-:-:S04]  /*0e40*/  FSETP.EQ.AND P0, PT, R7, R4, !P0 ;  /* 0x000000040700720b */ /* 0x002fc80004702000 */
[----:B------:R-:W-:-:S04]  /*0e50*/  FSETP.LT.OR P0, PT, R7, R4, P0 ;  /* 0x000000040700720b */ /* 0x000fc80000701400 */
[----:B------:R-:W-:-:S04]  /*0e60*/  SEL R0, RZ, 0x1, !P0 ;  /* 0x00000001ff007807 */ /* 0x000fc80004000000 */
[----:B------:R-:W-:-:S05]  /*0e70*/  IADD3 R5, P0, PT, R0, R5, RZ ;  /* 0x0000000500057210 */ /* 0x000fca0007f1e0ff */
[----:B------:R-:W-:-:S08]  /*0e80*/  IMAD.X R6, RZ, RZ, R6, P0 ;  /* 0x000000ffff067224 */ /* 0x000fd000000e0606 */
.L_x_514:
[----:B------:R-:W-:-:S04]  /*0e90*/  ISETP.GE.U32.AND P0, PT, R5, UR14, PT ;  /* 0x0000000e05007c0c */ /* 0x000fc8000bf06070 */
[----:B------:R-:W-:-:S13]  /*0ea0*/  ISETP.GE.U32.AND.EX P0, PT, R6, UR15, PT, P0 ;  /* 0x0000000f06007c0c */ /* 0x000fda000bf06100 */
[----:B------:R-:W-:Y:S05]  /*0eb0*/  @P0 EXIT ;  /* 0x000000000000094d */ /* 0x000fea0003800000 */
[----:B------:R-:W3:Y:S01]  /*0ec0*/  LDCU.64 UR4, c[0x0][0x388] ;  /* 0x00007100ff0477ac */ /* 0x000ee20008000a00 */
[----:B------:R-:W4:Y:S01]  /*0ed0*/  LDCU.64 UR6, c[0x0][0x390] ;  /* 0x00007200ff0677ac */ /* 0x000f220008000a00 */
[C---:B---3--:R-:W-:Y:S02]  /*0ee0*/  LEA R8, P0, R5.reuse, UR4, 0x2 ;  /* 0x0000000405087c11 */ /* 0x048fe4000f8010ff */
[C---:B----4-:R-:W-:Y:S02]  /*0ef0*/  LEA R10, P1, R5.reuse, UR6, 0x3 ;  /* 0x00000006050a7c11 */ /* 0x050fe4000f8218ff */
[C-C-:B------:R-:W-:Y:S02]  /*0f00*/  LEA.HI.X R9, R5.reuse, UR5, R6.reuse, 0x2, P0 ;  /* 0x0000000505097c11 */ /* 0x140fe400080f1406 */
[----:B------:R-:W-:-:S03]  /*0f10*/  LEA.HI.X R11, R5, UR7, R6, 0x3, P1 ;  /* 0x00000007050b7c11 */ /* 0x000fc600088f1c06 */
[----:B-1----:R-:W-:Y:S04]  /*0f20*/  STG.E desc[UR10][R8.64], R4 ;  /* 0x0000000408007986 */ /* 0x002fe8000c10190a */
[----:B--2---:R-:W-:Y:S01]  /*0f30*/  STG.E.64 desc[UR10][R10.64], R2 ;  /* 0x000000020a007986 */ /* 0x004fe2000c101b0a */
[----:B------:R-:W-:Y:S05]  /*0f40*/  EXIT ;  /* 0x000000000000794d */ /* 0x000fea0003800000 */
.L_x_519:
        /* <DEDUP_REMOVED lines=11> */
.L_x_563:


//--------------------- .text._Z30compute_distances_tiled_kernelPKfPfmmm --------------------------
	.section	.text._Z30compute_distances_tiled_kernelPKfPfmmm,"ax",@progbits
	.align	128
        .global         _Z30compute_distances_tiled_kernelPKfPfmmm
        .type           _Z30compute_distances_tiled_kernelPKfPfmmm,@function
        .size           _Z30compute_distances_tiled_kernelPKfPfmmm,(.L_x_547 - _Z30compute_distances_tiled_kernelPKfPfmmm)
        .other          _Z30compute_distances_tiled_kernelPKfPfmmm,@"STO_CUDA_ENTRY STV_DEFAULT"
_Z30compute_distances_tiled_kernelPKfPfmmm:
.text._Z30compute_distances_tiled_kernelPKfPfmmm:
        /* <DEDUP_REMOVED lines=10> */
[----:B------:R-:W-:Y:S01]  /*00a0*/  HFMA2 R0, -RZ, RZ, 0, 0 ;  /* 0x00000000ff007431 */ /* 0x000fe200000001ff */
[----:B------:R-:W1:Y:S01]  /*00b0*/  LDCU.64 UR14, c[0x0][0x358] ;  /* 0x00006b00ff0e77ac */ /* 0x000e620008000a00 */
[----:B0-----:R-:W-:-:S04]  /*00c0*/  UISETP.NE.U32.AND UP0, UPT, UR12, URZ, UPT ;  /* 0x000000ff0c00728c */ /* 0x001fc8000bf05070 */
[----:B------:R-:W-:-:S09]  /*00d0*/  UISETP.NE.AND.EX UP0, UPT, UR13, URZ, UPT, UP0 ;  /* 0x000000ff0d00728c */ /* 0x000fd2000bf05300 */
[----:B-1----:R-:W-:Y:S05]  /*00e0*/  BRA.U !UP0, `(.L_x_520) ;  /* 0x0000000908647547 */ /* 0x002fea000b800000 */
[----:B------:R-:W0:Y:S01]  /*00f0*/  LDCU.64 UR10, c[0x0][0x3a0] ;  /* 0x00007400ff0a77ac */ /* 0x000e220008000a00 */
[C---:B------:R-:W-:Y:S01]  /*0100*/  IMAD.WIDE.U32 R4, R9.reuse, UR12, RZ ;  /* 0x0000000c09047c25 */ /* 0x040fe2000f8e00ff */
[----:B------:R-:W-:Y:S01]  /*0110*/  MOV R0, RZ ;  /* 0x000000ff00007202 */ /* 0x000fe20000000f00 */
[----:B------:R-:W-:Y:S02]  /*0120*/  UISETP.GE.U32.AND UP1, UPT, UR12, 0x8, UPT ;  /* 0x000000080c00788c */ /* 0x000fe4000bf26070 */
[----:B------:R-:W-:Y:S01]  /*0130*/  IMAD R11, R9, UR13, R5 ;  /* 0x0000000d090b7c24 */ /* 0x000fe2000f8e0205 */
[----:B------:R-:W-:Y:S02]  /*0140*/  ULOP3.LUT UR16, UR12, 0x7, URZ, 0xc0, !UPT ;  /* 0x000000070c107892 */ /* 0x000fe4000f8ec0ff */
[----:B------:R-:W-:Y:S02]  /*0150*/  UISETP.GE.U32.AND.EX UP1, UPT, UR13, URZ, UPT, UP1 ;  /* 0x000000ff0d00728c */ /* 0x000fe4000bf26110 */
[----:B------:R-:W-:Y:S01]  /*0160*/  UISETP.NE.U32.AND UP0, UPT, UR16, URZ, UPT ;  /* 0x000000ff1000728c */ /* 0x000fe2000bf05070 */
[----:B------:R-:W-:-:S03]  /*0170*/  UMOV UR5, URZ ;  /* 0x000000ff00057c82 */ /* 0x000fc60008000000 */
[----:B------:R-:W-:Y:S02]  /*0180*/  UISETP.NE.AND.EX UP0, UPT, URZ, URZ, UPT, UP0 ;  /* 0x000000ffff00728c */ /* 0x000fe4000bf05300 */
[----:B0-----:R-:W-:Y:S02]  /*0190*/  UIMAD UR4, UR11, UR12, URZ ;  /* 0x0000000c0b0472a4 */ /* 0x001fe4000f8e02ff */
[----:B------:R-:W-:Y:S02]  /*01a0*/  UIMAD.WIDE.U32 UR6, UR10, UR12, URZ ;  /* 0x0000000c0a0672a5 */ /* 0x000fe4000f8e00ff */
[----:B------:R-:W-:-:S03]  /*01b0*/  UIMAD UR10, UR13, UR10, UR4 ;  /* 0x0000000a0d0a72a4 */ /* 0x000fc6000f8e0204 */
[----:B------:R-:W-:Y:S01]  /*01c0*/  UMOV UR4, URZ ;  /* 0x000000ff00047c82 */ /* 0x000fe20008000000 */
[----:B------:R-:W-:Y:S01]  /*01d0*/  UIADD3 UR10, UPT, UPT, UR7, UR10, URZ ;  /* 0x0000000a070a7290 */ /* 0x000fe2000fffe0ff */
[----:B------:R-:W-:Y:S11]  /*01e0*/  BRA.U !UP1, `(.L_x_521) ;  /* 0x0000000109e47547 */ /* 0x000ff6000b800000 */
[----:B------:R-:W0:Y:S01]  /*01f0*/  LDCU.64 UR18, c[0x0][0x380] ;  /* 0x00007000ff1277ac */ /* 0x000e220008000a00 */
[----:B------:R-:W-:Y:S01]  /*0200*/  HFMA2 R0, -RZ, RZ, 0, 0 ;  /* 0x00000000ff007431 */ /* 0x000fe200000001ff */
[----:B------:R-:W1:Y:S01]  /*0210*/  LDCU UR5, c[0x0][0x39c] ;  /* 0x00007380ff0577ac */ /* 0x000e620008000800 */
[----:B------:R-:W-:Y:S02]  /*0220*/  ULOP3.LUT UR4, UR12, 0xfffffff8, URZ, 0xc0, !UPT ;  /* 0xfffffff80c047892 */ /* 0x000fe4000f8ec0ff */
[----:B0-----:R-:W-:Y:S02]  /*0230*/  ULEA UR8, UP1, UR6, UR18, 0x2 ;  /* 0x0000001206087291 */ /* 0x001fe4000f8210ff */
[C---:B------:R-:W-:Y:S02]  /*0240*/  LEA R2, P0, R4.reuse, UR18, 0x2 ;  /* 0x0000001204027c11 */ /* 0x040fe4000f8010ff */
[----:B------:R-:W-:Y:S02]  /*0250*/  ULEA.HI.X UR9, UR6, UR19, UR10, 0x2, UP1 ;  /* 0x0000001306097291 */ /* 0x000fe400088f140a */
[----:B------:R-:W-:Y:S01]  /*0260*/  LEA.HI.X R3, R4, UR19, R11, 0x2, P0 ;  /* 0x0000001304037c11 */ /* 0x000fe200080f140b */
[----:B------:R-:W-:Y:S01]  /*0270*/  UIADD3 UR8, UP1, UPT, UR8, 0x10, URZ ;  /* 0x0000001008087890 */ /* 0x000fe2000ff3e0ff */
[----:B------:R-:W-:-:S03]  /*0280*/  IADD3 R2, P0, PT, R2, 0x10, RZ ;  /* 0x0000001002027810 */ /* 0x000fc60007f1e0ff */
[----:B------:R-:W-:Y:S01]  /*0290*/  UIADD3.X UR9, UPT, UPT, URZ, UR9, URZ, UP1, !UPT ;  /* 0x00000009ff097290 */ /* 0x000fe20008ffe4ff */
[----:B------:R-:W-:Y:S02]  /*02a0*/  IADD3.X R3, PT, PT, RZ, R3, RZ, P0, !PT ;  /* 0x00000003ff037210 */ /* 0x000fe400007fe4ff */
[----:B------:R-:W-:Y:S01]  /*02b0*/  MOV R6, UR8 ;  /* 0x0000000800067c02 */ /* 0x000fe20008000f00 */
[----:B------:R-:W-:Y:S02]  /*02c0*/  UMOV UR8, UR4 ;  /* 0x0000000400087c82 */ /* 0x000fe40008000000 */
[----:B------:R-:W-:Y:S01]  /*02d0*/  MOV R7, UR9 ;  /* 0x0000000900077c02 */ /* 0x000fe20008000f00 */
[----:B-1----:R-:W-:-:S06]  /*02e0*/  UMOV UR9, UR5 ;  /* 0x0000000500097c82 */ /* 0x002fcc0008000000 */
.L_x_522:
[----:B------:R-:W2:Y:S04]  /*02f0*/  LDG.E.CONSTANT R18, desc[UR14][R6.64+-0x10] ;  /* 0xfffff00e06127981 */ /* 0x000ea8000c1e9900 */
[----:B------:R-:W2:Y:S04]  /*0300*/  LDG.E.CONSTANT R23, desc[UR14][R2.64+-0x10] ;  /* 0xfffff00e02177981 */ /* 0x000ea8000c1e9900 */
[----:B------:R-:W3:Y:S04]  /*0310*/  LDG.E.CONSTANT R20, desc[UR14][R6.64+-0xc] ;  /* 0xfffff40e06147981 */ /* 0x000ee8000c1e9900 */
[----:B------:R-:W3:Y:S04]  /*0320*/  LDG.E.CONSTANT R25, desc[UR14][R2.64+-0xc] ;  /* 0xfffff40e02197981 */ /* 0x000ee8000c1e9900 */
[----:B------:R-:W4:Y:S04]  /*0330*/  LDG.E.CONSTANT R22, desc[UR14][R6.64+-0x8] ;  /* 0xfffff80e06167981 */ /* 0x000f28000c1e9900 */
[----:B------:R-:W4:Y:S04]  /*0340*/  LDG.E.CONSTANT R27, desc[UR14][R2.64+-0x8] ;  /* 0xfffff80e021b7981 */ /* 0x000f28000c1e9900 */
[----:B------:R-:W5:Y:S04]  /*0350*/  LDG.E.CONSTANT R21, desc[UR14][R6.64+-0x4] ;  /* 0xfffffc0e06157981 */ /* 0x000f68000c1e9900 */
[----:B------:R-:W5:Y:S04]  /*0360*/  LDG.E.CONSTANT R16, desc[UR14][R2.64+-0x4] ;  /* 0xfffffc0e02107981 */ /* 0x000f68000c1e9900 */
[----:B------:R-:W5:Y:S04]  /*0370*/  LDG.E.CONSTANT R19, desc[UR14][R6.64] ;  /* 0x0000000e06137981 */ /* 0x000f68000c1e9900 */
[----:B------:R-:W5:Y:S04]  /*0380*/  LDG.E.CONSTANT R14, desc[UR14][R2.64] ;  /* 0x0000000e020e7981 */ /* 0x000f68000c1e9900 */
[----:B------:R-:W5:Y:S04]  /*0390*/  LDG.E.CONSTANT R17, desc[UR14][R6.64+0x4] ;  /* 0x0000040e06117981 */ /* 0x000f68000c1e9900 */
[----:B------:R-:W5:Y:S04]  /*03a0*/  LDG.E.CONSTANT R12, desc[UR14][R2.64+0x4] ;  /* 0x0000040e020c7981 */ /* 0x000f68000c1e9900 */
[----:B------:R-:W5:Y:S04]  /*03b0*/  LDG.E.CONSTANT R15, desc[UR14][R6.64+0x8] ;  /* 0x0000080e060f7981 */ /* 0x000f68000c1e9900 */
[----:B------:R-:W5:Y:S04]  /*03c0*/  LDG.E.CONSTANT R10, desc[UR14][R2.64+0x8] ;  /* 0x0000080e020a7981 */ /* 0x000f68000c1e9900 */
[----:B------:R0:W5:Y:S04]  /*03d0*/  LDG.E.CONSTANT R13, desc[UR14][R6.64+0xc] ;  /* 0x00000c0e060d7981 */ /* 0x000168000c1e9900 */
[----:B------:R1:W5:Y:S01]  /*03e0*/  LDG.E.CONSTANT R8, desc[UR14][R2.64+0xc] ;  /* 0x00000c0e02087981 */ /* 0x000362000c1e9900 */
[----:B------:R-:W-:-:S04]  /*03f0*/  UIADD3 UR8, UP1, UPT, UR8, -0x8, URZ ;  /* 0xfffffff808087890 */ /* 0x000fc8000ff3e0ff */
[----:B------:R-:W-:Y:S01]  /*0400*/  UIADD3.X UR9, UPT, UPT, UR9, -0x1, URZ, UP1, !UPT ;  /* 0xffffffff09097890 */ /* 0x000fe20008ffe4ff */
[----:B0-----:R-:W-:Y:S01]  /*0410*/  IADD3 R6, P0, PT, R6, 0x20, RZ ;  /* 0x0000002006067810 */ /* 0x001fe20007f1e0ff */
[----:B------:R-:W-:Y:S01]  /*0420*/  UISETP.NE.U32.AND UP1, UPT, UR8, URZ, UPT ;  /* 0x000000ff0800728c */ /* 0x000fe2000bf25070 */
[----:B-1----:R-:W-:-:S03]  /*0430*/  IADD3 R2, P1, PT, R2, 0x20, RZ ;  /* 0x0000002002027810 */ /* 0x002fc60007f3e0ff */
[----:B------:R-:W-:Y:S01]  /*0440*/  UISETP.NE.AND.EX UP1, UPT, UR9, URZ, UPT, UP1 ;  /* 0x000000ff0900728c */ /* 0x000fe2000bf25310 */
[----:B------:R-:W-:Y:S02]  /*0450*/  IADD3.X R7, PT, PT, RZ, R7, RZ, P0, !PT ;  /* 0x00000007ff077210 */ /* 0x000fe400007fe4ff */
[----:B------:R-:W-:Y:S01]  /*0460*/  IADD3.X R3, PT, PT, RZ, R3, RZ, P1, !PT ;  /* 0x00000003ff037210 */ /* 0x000fe20000ffe4ff */
[----:B--2---:R-:W-:-:S04]  /*0470*/  FADD R23, R18, -R23 ;  /* 0x8000001712177221 */ /* 0x004fc80000000000 */
[----:B------:R-:W-:Y:S01]  /*0480*/  FFMA R0, R23, R23, R0 ;  /* 0x0000001717007223 */ /* 0x000fe20000000000 */
[----:B---3--:R-:W-:-:S04]  /*0490*/  FADD R25, R20, -R25 ;  /* 0x8000001914197221 */ /* 0x008fc80000000000 */
[----:B------:R-:W-:Y:S01]  /*04a0*/  FFMA R0, R25, R25, R0 ;  /* 0x0000001919007223 */ /* 0x000fe20000000000 */
[----:B----4-:R-:W-:-:S04]  /*04b0*/  FADD R27, R22, -R27 ;  /* 0x8000001b161b7221 */ /* 0x010fc80000000000 */
[----:B------:R-:W-:Y:S01]  /*04c0*/  FFMA R0, R27, R27, R0 ;  /* 0x0000001b1b007223 */ /* 0x000fe20000000000 */
[----:B-----5:R-:W-:-:S04]  /*04d0*/  FADD R21, R21, -R16 ;  /* 0x8000001015157221 */ /* 0x020fc80000000000 */
[----:B------:R-:W-:Y:S01]  /*04e0*/  FFMA R0, R21, R21, R0 ;  /* 0x0000001515007223 */ /* 0x000fe20000000000 */
[----:B------:R-:W-:-:S04]  /*04f0*/  FADD R19, R19, -R14 ;  /* 0x8000000e13137221 */ /* 0x000fc80000000000 */
[----:B------:R-:W-:Y:S01]  /*0500*/  FFMA R0, R19, R19, R0 ;  /* 0x0000001313007223 */ /* 0x000fe20000000000 */
[----:B------:R-:W-:-:S04]  /*0510*/  FADD R17, R17, -R12 ;  /* 0x8000000c11117221 */ /* 0x000fc80000000000 */
[----:B------:R-:W-:Y:S01]  /*0520*/  FFMA R0, R17, R17, R0 ;  /* 0x0000001111007223 */ /* 0x000fe20000000000 */
[----:B------:R-:W-:-:S04]  /*0530*/  FADD R15, R15, -R10 ;  /* 0x8000000a0f0f7221 */ /* 0x000fc80000000000 */
[----:B------:R-:W-:Y:S01]  /*0540*/  FFMA R0, R15, R15, R0 ;  /* 0x0000000f0f007223 */ /* 0x000fe20000000000 */
[----:B------:R-:W-:-:S04]  /*0550*/  FADD R13, R13, -R8 ;  /* 0x800000080d0d7221 */ /* 0x000fc80000000000 */
[----:B------:R-:W-:Y:S01]  /*0560*/  FFMA R0, R13, R13, R0 ;  /* 0x0000000d0d007223 */ /* 0x000fe20000000000 */
[----:B------:R-:W-:Y:S06]  /*0570*/  BRA.U UP1, `(.L_x_522) ;  /* 0xfffffffd015c7547 */ /* 0x000fec000b83ffff */
.L_x_521:
[----:B------:R-:W-:Y:S05]  /*0580*/  BRA.U !UP0, `(.L_x_520) ;  /* 0x00000005083c7547 */ /* 0x000fea000b800000 */
[----:B------:R-:W-:Y:S02]  /*0590*/  UISETP.GE.U32.AND UP1, UPT, UR16, 0x4, UPT ;  /* 0x000000041000788c */ /* 0x000fe4000bf26070 */
[----:B------:R-:W-:Y:S02]  /*05a0*/  ULOP3.LUT UR11, UR12, 0x3, URZ, 0xc0, !UPT ;  /* 0x000000030c0b7892 */ /* 0x000fe4000f8ec0ff */
[----:B------:R-:W-:Y:S02]  /*05b0*/  UISETP.GE.U32.AND.EX UP1, UPT, URZ, URZ, UPT, UP1 ;  /* 0x000000ffff00728c */ /* 0x000fe4000bf26110 */
[----:B------:R-:W-:-:S04]  /*05c0*/  UISETP.NE.U32.AND UP0, UPT, UR11, URZ, UPT ;  /* 0x000000ff0b00728c */ /* 0x000fc8000bf05070 */
[----:B------:R-:W-:-:S03]  /*05d0*/  UISETP.NE.AND.EX UP0, UPT, URZ, URZ, UPT, UP0 ;  /* 0x000000ffff00728c */ /* 0x000fc6000bf05300 */
[----:B------:R-:W-:Y:S08]  /*05e0*/  BRA.U !UP1, `(.L_x_523) ;  /* 0x0000000109747547 */ /* 0x000ff0000b800000 */
[----:B------:R-:W0:Y:S01]  /*05f0*/  LDCU.64 UR16, c[0x0][0x380] ;  /* 0x00007000ff1077ac */ /* 0x000e220008000a00 */
[----:B------:R-:W-:Y:S01]  /*0600*/  IADD3 R2, P0, PT, R4, UR4, RZ ;  /* 0x0000000404027c10 */ /* 0x000fe2000ff1e0ff */
[----:B------:R-:W-:-:S03]  /*0610*/  UIADD3 UR8, UP1, UPT, UR4, UR6, URZ ;  /* 0x0000000604087290 */ /* 0x000fc6000ff3e0ff */
[----:B------:R-:W-:Y:S01]  /*0620*/  IADD3.X R3, PT, PT, R11, UR5, RZ, P0, !PT ;  /* 0x000000050b037c10 */ /* 0x000fe200087fe4ff */
[----:B------:R-:W-:Y:S02]  /*0630*/  UIADD3.X UR9, UPT, UPT, UR5, UR10, URZ, UP1, !UPT ;  /* 0x0000000a05097290 */ /* 0x000fe40008ffe4ff */
[----:B0-----:R-:W-:Y:S02]  /*0640*/  ULEA UR13, UP1, UR8, UR16, 0x2 ;  /* 0x00000010080d7291 */ /* 0x001fe4000f8210ff */
[C---:B------:R-:W-:Y:S02]  /*0650*/  LEA R6, P0, R2.reuse, UR16, 0x2 ;  /* 0x0000001002067c11 */ /* 0x040fe4000f8010ff */
[----:B------:R-:W-:Y:S02]  /*0660*/  ULEA.HI.X UR9, UR8, UR17, UR9, 0x2, UP1 ;  /* 0x0000001108097291 */ /* 0x000fe400088f1409 */
[----:B------:R-:W-:Y:S02]  /*0670*/  LEA.HI.X R7, R2, UR17, R3, 0x2, P0 ;  /* 0x0000001102077c11 */ /* 0x000fe400080f1403 */
[----:B------:R-:W-:-:S02]  /*0680*/  MOV R2, UR13 ;  /* 0x0000000d00027c02 */ /* 0x000fc40008000f00 */
[----:B------:R-:W-:Y:S01]  /*0690*/  MOV R3, UR9 ;  /* 0x0000000900037c02 */ /* 0x000fe20008000f00 */
        /* <DEDUP_REMOVED lines=18> */
.L_x_523:
[----:B------:R-:W-:Y:S05]  /*07c0*/  BRA.U !UP0, `(.L_x_520) ;  /* 0x0000000108ac7547 */ /* 0x000fea000b800000 */
[----:B------:R-:W-:Y:S02]  /*07d0*/  UISETP.NE.U32.AND UP1, UPT, UR11, 0x1, UPT ;  /* 0x000000010b00788c */ /* 0x000fe4000bf25070 */
[----:B------:R-:W-:Y:S02]  /*07e0*/  ULOP3.LUT UR8, UR12, 0x1, URZ, 0xc0, !UPT ;  /* 0x000000010c087892 */ /* 0x000fe4000f8ec0ff */
[----:B------:R-:W-:Y:S02]  /*07f0*/  UISETP.NE.AND.EX UP1, UPT, URZ, URZ, UPT, UP1 ;  /* 0x000000ffff00728c */ /* 0x000fe4000bf25310 */
[----:B------:R-:W-:-:S04]  /*0800*/  UISETP.NE.U32.AND UP0, UPT, UR8, 0x1, UPT ;  /* 0x000000010800788c */ /* 0x000fc8000bf05070 */
[----:B------:R-:W-:-:S03]  /*0810*/  UISETP.NE.U32.AND.EX UP0, UPT, URZ, URZ, UPT, UP0 ;  /* 0x000000ffff00728c */ /* 0x000fc6000bf05100 */
        /* <DEDUP_REMOVED lines=22> */
.L_x_524:
[----:B------:R-:W-:Y:S05]  /*0980*/  BRA.U UP0, `(.L_x_520) ;  /* 0x00000001003c7547 */ /* 0x000fea000b800000 */
        /* <DEDUP_REMOVED lines=10> */
[----:B------:R-:W-:Y:S02]  /*0a30*/  MOV R3, UR4 ;  /* 0x0000000400037c02 */ /* 0x000fe40008000f00 */
[----:B------:R-:W2:Y:S04]  /*0a40*/  LDG.E.CONSTANT R5, desc[UR14][R4.64] ;  /* 0x0000000e04057981 */ /* 0x000ea8000c1e9900 */
[----:B------:R-:W2:Y:S02]  /*0a50*/  LDG.E.CONSTANT R2, desc[UR14][R2.64] ;  /* 0x0000000e02027981 */ /* 0x000ea4000c1e9900 */
[----:B--2---:R-:W-:-:S04]  /*0a60*/  FADD R7, R2, -R5 ;  /* 0x8000000502077221 */ /* 0x004fc80000000000 */
[----:B------:R-:W-:-:S07]  /*0a70*/  FFMA R0, R7, R7, R0 ;  /* 0x0000000707007223 */ /* 0x000fce0000000000 */
.L_x_520:
[----:B------:R-:W-:Y:S01]  /*0a80*/  IADD3 R2, PT, PT, R0, -0xd000000, RZ ;  /* 0xf300000000027810 */ /* 0x000fe20007ffe0ff */
[----:B------:R0:W1:Y:S01]  /*0a90*/  MUFU.RSQ R3, R0 ;  /* 0x0000000000037308 */ /* 0x0000620000001400 */
[----:B------:R-:W-:Y:S02]  /*0aa0*/  BSSY.RECONVERGENT B0, `(.L_x_525) ;  /* 0x000000a000007945 */ /* 0x000fe40003800200 */
[----:B------:R-:W-:-:S13]  /*0ab0*/  ISETP.GT.U32.AND P0, PT, R2, 0x727fffff, PT ;  /* 0x727fffff0200780c */ /* 0x000fda0003f04070 */
[----:B0-----:R-:W-:Y:S05]  /*0ac0*/  @!P0 BRA `(.L_x_526) ;  /* 0x00000000000c8947 */ /* 0x001fea0003800000 */
[----:B------:R-:W-:-:S07]  /*0ad0*/  MOV R7, 0xaf0 ;  /* 0x00000af000077802 */ /* 0x000fce0000000f00 */
[----:B-1----:R-:W-:Y:S05]  /*0ae0*/  CALL.REL.NOINC `($__internal_1_$__cuda_sm20_sqrt_rn_f32_slowpath) ;  /* 0x00000000002c7944 */ /* 0x002fea0003c00000 */
[----:B------:R-:W-:Y:S05]  /*0af0*/  BRA `(.L_x_527) ;  /* 0x0000000000107947 */ /* 0x000fea0003800000 */
.L_x_526:
[C---:B-1----:R-:W-:Y:S01]  /*0b00*/  FMUL.FTZ R5, R3.reuse, R0 ;  /* 0x0000000003057220 */ /* 0x042fe20000410000 */
[----:B------:R-:W-:-:S03]  /*0b10*/  FMUL.FTZ R2, R3, 0.5 ;  /* 0x3f00000003027820 */ /* 0x000fc60000410000 */
[----:B------:R-:W-:-:S04]  /*0b20*/  FFMA R0, -R5, R5, R0 ;  /* 0x0000000505007223 */ /* 0x000fc80000000100 */
[----:B------:R-:W-:-:S07]  /*0b30*/  FFMA R5, R0, R2, R5 ;  /* 0x0000000200057223 */ /* 0x000fce0000000005 */
.L_x_527:
[----:B------:R-:W-:Y:S05]  /*0b40*/  BSYNC.RECONVERGENT B0 ;  /* 0x0000000000007941 */ /* 0x000fea0003800200 */
.L_x_525:
[----:B------:R-:W0:Y:S02]  /*0b50*/  LDCU.64 UR4, c[0x0][0x388] ;  /* 0x00007100ff0477ac */ /* 0x000e240008000a00 */
[----:B0-----:R-:W-:-:S04]  /*0b60*/  LEA R2, P0, R9, UR4, 0x2 ;  /* 0x0000000409027c11 */ /* 0x001fc8000f8010ff */
[----:B------:R-:W-:-:S05]  /*0b70*/  LEA.HI.X R3, R9, UR5, RZ, 0x2, P0 ;  /* 0x0000000509037c11 */ /* 0x000fca00080f14ff */
[----:B------:R-:W-:Y:S01]  /*0b80*/  STG.E desc[UR14][R2.64], R5 ;  /* 0x0000000502007986 */ /* 0x000fe2000c10190e */
[----:B------:R-:W-:Y:S05]  /*0b90*/  EXIT ;  /* 0x000000000000794d */ /* 0x000fea0003800000 */
        .weak           $__internal_1_$__cuda_sm20_sqrt_rn_f32_slowpath
        .type           $__internal_1_$__cuda_sm20_sqrt_rn_f32_slowpath,@function
        .size           $__internal_1_$__cuda_sm20_sqrt_rn_f32_slowpath,(.L_x_547 - $__internal_1_$__cuda_sm20_sqrt_rn_f32_slowpath)
$__internal_1_$__cuda_sm20_sqrt_rn_f32_slowpath:
[----:B------:R-:W-:-:S13]  /*0ba0*/  LOP3.LUT P0, RZ, R0, 0x7fffffff, RZ, 0xc0, !PT ;  /* 0x7fffffff00ff7812 */ /* 0x000fda000780c0ff */
[----:B------:R-:W-:Y:S01]  /*0bb0*/  @!P0 MOV R2, R0 ;  /* 0x0000000000028202 */ /* 0x000fe20000000f00 */
[----:B------:R-:W-:Y:S06]  /*0bc0*/  @!P0 BRA `(.L_x_528) ;  /* 0x0000000000408947 */ /* 0x000fec0003800000 */
[----:B------:R-:W-:-:S13]  /*0bd0*/  FSETP.GEU.FTZ.AND P0, PT, R0, RZ, PT ;  /* 0x000000ff0000720b */ /* 0x000fda0003f1e000 */
[----:B------:R-:W-:Y:S01]  /*0be0*/  @!P0 MOV R2, 0x7fffffff ;  /* 0x7fffffff00028802 */ /* 0x000fe20000000f00 */
[----:B------:R-:W-:Y:S06]  /*0bf0*/  @!P0 BRA `(.L_x_528) ;  /* 0x0000000000348947 */ /* 0x000fec0003800000 */
[----:B------:R-:W-:-:S13]  /*0c00*/  FSETP.GTU.FTZ.AND P0, PT, |R0|, +INF , PT ;  /* 0x7f8000000000780b */ /* 0x000fda0003f1c200 */
[----:B------:R-:W-:Y:S01]  /*0c10*/  @P0 FADD.FTZ R2, R0, 1 ;  /* 0x3f80000000020421 */ /* 0x000fe20000010000 */
[----:B------:R-:W-:Y:S06]  /*0c20*/  @P0 BRA `(.L_x_528) ;  /* 0x0000000000280947 */ /* 0x000fec0003800000 */
[----:B------:R-:W-:-:S13]  /*0c30*/  FSETP.NEU.FTZ.AND P0, PT, |R0|, +INF , PT ;  /* 0x7f8000000000780b */ /* 0x000fda0003f1d200 */
[----:B------:R-:W-:-:S04]  /*0c40*/  @P0 FFMA R3, R0, 1.84467440737095516160e+19, RZ ;  /* 0x5f80000000030823 */ /* 0x000fc800000000ff */
[----:B------:R-:W0:Y:S02]  /*0c50*/  @P0 MUFU.RSQ R2, R3 ;  /* 0x0000000300020308 */ /* 0x000e240000001400 */
[----:B0-----:R-:W-:Y:S01]  /*0c60*/  @P0 FMUL.FTZ R4, R3, R2 ;  /* 0x0000000203040220 */ /* 0x001fe20000410000 */
[----:B------:R-:W-:Y:S01]  /*0c70*/  @P0 FMUL.FTZ R6, R2, 0.5 ;  /* 0x3f00000002060820 */ /* 0x000fe20000410000 */
[----:B------:R-:W-:Y:S02]  /*0c80*/  @!P0 MOV R2, R0 ;  /* 0x0000000000028202 */ /* 0x000fe40000000f00 */
[----:B------:R-:W-:-:S04]  /*0c90*/  @P0 FADD.FTZ R5, -R4, -RZ ;  /* 0x800000ff04050221 */ /* 0x000fc80000010100 */
[----:B------:R-:W-:-:S04]  /*0ca0*/  @P0 FFMA R5, R4, R5, R3 ;  /* 0x0000000504050223 */ /* 0x000fc80000000003 */
[----:B------:R-:W-:-:S04]  /*0cb0*/  @P0 FFMA R5, R5, R6, R4 ;  /* 0x0000000605050223 */ /* 0x000fc80000000004 */
[----:B------:R-:W-:-:S07]  /*0cc0*/  @P0 FMUL.FTZ R2, R5, 2.3283064365386962891e-10 ;  /* 0x2f80000005020820 */ /* 0x000fce0000410000 */
.L_x_528:
[----:B------:R-:W-:Y:S01]  /*0cd0*/  HFMA2 R3, -RZ, RZ, 0, 0 ;  /* 0x00000000ff037431 */ /* 0x000fe200000001ff */
[----:B------:R-:W-:Y:S02]  /*0ce0*/  MOV R5, R2 ;  /* 0x0000000200057202 */ /* 0x000fe40000000f00 */
[----:B------:R-:W-:-:S04]  /*0cf0*/  MOV R2, R7 ;  /* 0x0000000700027202 */ /* 0x000fc80000000f00 */
[----:B------:R-:W-:Y:S05]  /*0d00*/  RET.REL.NODEC R2 `(_Z30compute_distances_tiled_kernelPKfPfmmm) ;  /* 0xfffffff002bc7950 */ /* 0x000fea0003c3ffff */
.L_x_529:
        /* <DEDUP_REMOVED lines=15> */
.L_x_547:


//--------------------- .text._Z24compute_distances_kernelPKfPfmmmm --------------------------
	.section	.text._Z24compute_distances_kernelPKfPfmmmm,"ax",@progbits
	.align	128
        .global         _Z24compute_distances_kernelPKfPfmmmm
        .type           _Z24compute_distances_kernelPKfPfmmmm,@function
        .size           _Z24compute_distances_kernelPKfPfmmmm,(.L_x_548 - _Z24compute_distances_kernelPKfPfmmmm)
        .other          _Z24compute_distances_kernelPKfPfmmmm,@"STO_CUDA_ENTRY STV_DEFAULT"
_Z24compute_distances_kernelPKfPfmmmm:
.text._Z24compute_distances_kernelPKfPfmmmm:
[----:B------:R-:W-:Y:S08]  /*0000*/  LDC R1, c[0x0][0x37c] ;  /* 0x0000df00ff017b82 */ /* 0x000ff00000000800 */
[----:B------:R-:W0:Y:S08]  /*0010*/  S2UR UR6, SR_CTAID.X ;  /* 0x00000000000679c3 */ /* 0x000e300000002500 */
[----:B------:R-:W0:Y:S08]  /*0020*/  LDC.64 R2, c[0x0][0x3a0] ;  /* 0x0000e800ff027b82 */ /* 0x000e300000000a00 */
[----:B------:R-:W1:Y:S08]  /*0030*/  LDC.64 R6, c[0x0][0x390] ;  /* 0x0000e400ff067b82 */ /* 0x000e700000000a00 */
[----:B------:R-:W2:Y:S01]  /*0040*/  LDC.64 R8, c[0x0][0x3a8] ;  /* 0x0000ea00ff087b82 */ /* 0x000ea20000000a00 */
[----:B0-----:R-:W-:-:S04]  /*0050*/  IADD3 R15, P0, PT, R2, UR6, RZ ;  /* 0x00000006020f7c10 */ /* 0x001fc8000ff1e0ff */
[----:B------:R-:W-:Y:S02]  /*0060*/  IADD3.X R4, PT, PT, RZ, R3, RZ, P0, !PT ;  /* 0x00000003ff047210 */ /* 0x000fe400007fe4ff */
[----:B-1----:R-:W-:-:S04]  /*0070*/  ISETP.GE.U32.AND P1, PT, R15, R6, PT ;  /* 0x000000060f00720c */ /* 0x002fc80003f26070 */
[----:B------:R-:W-:Y:S02]  /*0080*/  ISETP.GE.U32.AND.EX P1, PT, R4, R7, PT, P1 ;  /* 0x000000070400720c */ /* 0x000fe40003f26110 */
[----:B--2---:R-:W-:-:S04]  /*0090*/  ISETP.LE.U32.AND P0, PT, R8, UR6, PT ;  /* 0x0000000608007c0c */ /* 0x004fc8000bf03070 */
[----:B------:R-:W-:-:S13]  /*00a0*/  ISETP.GE.U32.OR.EX P0, PT, RZ, R9, P1, P0 ;  /* 0x00000009ff00720c */ /* 0x000fda0000f06500 */
[----:B------:R-:W-:Y:S05]  /*00b0*/  @P0 EXIT ;  /* 0x000000000000094d */ /* 0x000fea0003800000 */
[----:B------:R-:W0:Y:S01]  /*00c0*/  S2R R3, SR_TID.X ;  /* 0x0000000000037919 */ /* 0x000e220000002100 */
[----:B------:R-:W0:Y:S01]  /*00d0*/  LDC.64 R16, c[0x0][0x398] ;  /* 0x0000e600ff107b82 */ /* 0x000e220000000a00 */
[----:B------:R-:W-:Y:S01]  /*00e0*/  UMOV UR4, 0x400 ;  /* 0x0000040000047882 */ /* 0x000fe20000000000 */
[----:B------:R-:W-:Y:S01]  /*00f0*/  HFMA2 R5, -RZ, RZ, 0, 0 ;  /* 0x00000000ff057431 */ /* 0x000fe200000001ff */
[----:B------:R-:W1:Y:S01]  /*0100*/  LDCU.64 UR8, c[0x0][0x358] ;  /* 0x00006b00ff0877ac */ /* 0x000e620008000a00 */
[----:B------:R-:W-:Y:S01]  /*0110*/  BSSY.RECONVERGENT B0, `(.L_x_530) ;  /* 0x000001d000007945 */ /* 0x000fe20003800200 */
[----:B------:R-:W2:Y:S03]  /*0120*/  LDCU.64 UR10, c[0x0][0x380] ;  /* 0x00007000ff0a77ac */ /* 0x000ea60008000a00 */
[----:B------:R-:W3:Y:S01]  /*0130*/  S2UR UR5, SR_CgaCtaId ;  /* 0x00000000000579c3 */ /* 0x000ee20000008800 */
[C---:B0-----:R-:W-:Y:S01]  /*0140*/  ISETP.GE.U32.AND P0, PT, R3.reuse, R16, PT ;  /* 0x000000100300720c */ /* 0x041fe20003f06070 */
[----:B---3--:R-:W-:Y:S01]  /*0150*/  ULEA UR4, UR5, UR4, 0x18 ;  /* 0x0000000405047291 */ /* 0x008fe2000f8ec0ff */
[----:B------:R-:W-:-:S02]  /*0160*/  ISETP.GE.U32.AND P1, PT, R3, R6, PT ;  /* 0x000000060300720c */ /* 0x000fc40003f26070 */
[----:B------:R-:W-:Y:S02]  /*0170*/  ISETP.GE.U32.AND.EX P0, PT, RZ, R17, PT, P0 ;  /* 0x00000011ff00720c */ /* 0x000fe40003f06100 */
[----:B------:R-:W-:Y:S02]  /*0180*/  ISETP.GE.U32.AND.EX P1, PT, R5, R7, PT, P1 ;  /* 0x000000070500720c */ /* 0x000fe40003f26110 */
[----:B------:R-:W-:-:S09]  /*0190*/  LEA R18, R16, UR4, 0x7 ;  /* 0x0000000410127c11 */ /* 0x000fd2000f8e38ff */
[----:B-12---:R-:W-:Y:S05]  /*01a0*/  @P0 BRA `(.L_x_531) ;  /* 0x00000000004c0947 */ /* 0x006fea0003800000 */
[----:B------:R-:W0:Y:S01]  /*01b0*/  LDC R0, c[0x0][0x360] ;  /* 0x0000d800ff007b82 */ /* 0x000e220000000800 */
[----:B------:R-:W-:Y:S01]  /*01c0*/  IMAD.MOV.U32 R13, RZ, RZ, R3 ;  /* 0x000000ffff0d7224 */ /* 0x000fe200078e0003 */
[----:B------:R-:W-:-:S07]  /*01d0*/  MOV R2, R5 ;  /* 0x0000000500027202 */ /* 0x000fce0000000f00 */
.L_x_532:
[----:B------:R-:W-:Y:S01]  /*01e0*/  MOV R8, R13 ;  /* 0x0000000d00087202 */ /* 0x000fe20000000f00 */
[-C--:B-1----:R-:W-:Y:S02]  /*01f0*/  IMAD R10, R4, R16.reuse, RZ ;  /* 0x00000010040a7224 */ /* 0x082fe400078e02ff */
[----:B------:R-:W-:Y:S02]  /*0200*/  IMAD.MOV.U32 R9, RZ, RZ, R2 ;  /* 0x000000ffff097224 */ /* 0x000fe400078e0002 */
[C---:B------:R-:W-:Y:S02]  /*0210*/  IMAD R11, R15.reuse, R17, R10 ;  /* 0x000000110f0b7224 */ /* 0x040fe400078e020a */
[----:B------:R-:W-:-:S05]  /*0220*/  IMAD.WIDE.U32 R8, R15, R16, R8 ;  /* 0x000000100f087225 */ /* 0x000fca00078e0008 */
[----:B------:R-:W-:Y:S02]  /*0230*/  IADD3 R9, PT, PT, R9, R11, RZ ;  /* 0x0000000b09097210 */ /* 0x000fe40007ffe0ff */
[----:B------:R-:W-:-:S04]  /*0240*/  LEA R10, P0, R8, UR10, 0x2 ;  /* 0x0000000a080a7c11 */ /* 0x000fc8000f8010ff */
[----:B------:R-:W-:-:S05]  /*0250*/  LEA.HI.X R11, R8, UR11, R9, 0x2, P0 ;  /* 0x0000000b080b7c11 */ /* 0x000fca00080f1409 */
[----:B------:R-:W2:Y:S01]  /*0260*/  LDG.E.CONSTANT R10, desc[UR8][R10.64] ;  /* 0x000000080a0a7981 */ /* 0x000ea2000c1e9900 */
[----:B------:R-:W-:Y:S02]  /*0270*/  LEA R9, R13, R18, 0x2 ;  /* 0x000000120d097211 */ /* 0x000fe400078e10ff */
[----:B0-----:R-:W-:-:S05]  /*0280*/  IADD3 R13, P0, PT, R0, R13, RZ ;  /* 0x0000000d000d7210 */ /* 0x001fca0007f1e0ff */
[----:B------:R-:W-:Y:S01]  /*0290*/  IMAD.X R2, RZ, RZ, R2, P0 ;  /* 0x000000ffff027224 */ /* 0x000fe200000e0602 */
[----:B------:R-:W-:-:S04]  /*02a0*/  ISETP.GE.U32.AND P0, PT, R13, R16, PT ;  /* 0x000000100d00720c */ /* 0x000fc80003f06070 */
[----:B------:R-:W-:Y:S01]  /*02b0*/  ISETP.GE.U32.AND.EX P0, PT, R2, R17, PT, P0 ;  /* 0x000000110200720c */ /* 0x000fe20003f06100 */
[----:B--2---:R1:W-:-:S12]  /*02c0*/  STS [R9], R10 ;  /* 0x0000000a09007388 */ /* 0x0043d80000000800 */
[----:B------:R-:W-:Y:S05]  /*02d0*/  @!P0 BRA `(.L_x_532) ;  /* 0xfffffffc00c08947 */ /* 0x000fea000383ffff */
.L_x_531:
[----:B------:R-:W-:Y:S05]  /*02e0*/  BSYNC.RECONVERGENT B0 ;  /* 0x0000000000007941 */ /* 0x000fea0003800200 */
.L_x_530:
[----:B------:R-:W-:Y:S06]  /*02f0*/  BAR.SYNC.DEFER_BLOCKING 0x0 ;  /* 0x0000000000007b1d */ /* 0x000fec0000010000 */
[----:B------:R-:W-:Y:S05]  /*0300*/  @P1 EXIT ;  /* 0x000000000000194d */ /* 0x000fea0003800000 */
[----:B------:R-:W-:Y:S01]  /*0310*/  ISETP.NE.U32.AND P0, PT, R16, RZ, PT ;  /* 0x000000ff1000720c */ /* 0x000fe20003f05070 */
[----:B------:R-:W0:Y:S03]  /*0320*/  LDCU UR4, c[0x0][0x360] ;  /* 0x00006c00ff0477ac */ /* 0x000e260008000800 */
[----:B------:R-:W-:Y:S01]  /*0330*/  ISETP.NE.AND.EX P0, PT, R17, RZ, PT, P0 ;  /* 0x000000ff1100720c */ /* 0x000fe20003f05300 */
[----:B------:R-:W2:-:S12]  /*0340*/  LDCU.64 UR10, c[0x0][0x388] ;  /* 0x00007100ff0a77ac */ /* 0x000e980008000a00 */
[----:B------:R-:W-:Y:S05]  /*0350*/  @P0 BRA `(.L_x_533) ;  /* 0x0000000000300947 */ /* 0x000fea0003800000 */
.L_x_534:
[----:B------:R-:W-:-:S05]  /*0360*/  MOV R4, R3 ;  /* 0x0000000300047202 */ /* 0x000fca0000000f00 */
[----:B-1----:R-:W-:-:S04]  /*0370*/  IMAD.WIDE.U32 R8, R6, UR6, R4 ;  /* 0x0000000606087c25 */ /* 0x002fc8000f8e0004 */
[----:B------:R-:W-:Y:S01]  /*0380*/  IMAD R9, R7, UR6, R9 ;  /* 0x0000000607097c24 */ /* 0x000fe2000f8e0209 */
[----:B--2---:R-:W-:-:S04]  /*0390*/  LEA R10, P0, R8, UR10, 0x2 ;  /* 0x0000000a080a7c11 */ /* 0x004fc8000f8010ff */
[----:B------:R-:W-:Y:S02]  /*03a0*/  LEA.HI.X R11, R8, UR11, R9, 0x2, P0 ;  /* 0x0000000b080b7c11 */ /* 0x000fe400080f1409 */
[----:B0-----:R-:W-:-:S03]  /*03b0*/  IADD3 R3, P0, PT, R3, UR4, RZ ;  /* 0x0000000403037c10 */ /* 0x001fc6000ff1e0ff */
[----:B------:R3:W-:Y:S01]  /*03c0*/  STG.E desc[UR8][R10.64], RZ ;  /* 0x000000ff0a007986 */ /* 0x0007e2000c101908 */
[----:B------:R-:W-:Y:S02]  /*03d0*/  IADD3.X R5, PT, PT, RZ, R5, RZ, P0, !PT ;  /* 0x00000005ff057210 */ /* 0x000fe400007fe4ff */
[----:B------:R-:W-:-:S04]  /*03e0*/  ISETP.GE.U32.AND P0, PT, R3, R6, PT ;  /* 0x000000060300720c */ /* 0x000fc80003f06070 */
[----:B------:R-:W-:-:S13]  /*03f0*/  ISETP.GE.U32.AND.EX P0, PT, R5, R7, PT, P0 ;  /* 0x000000070500720c */ /* 0x000fda0003f06100 */
[----:B---3--:R-:W-:Y:S05]  /*0400*/  @!P0 BRA `(.L_x_534) ;  /* 0xfffffffc00d48947 */ /* 0x008fea000383ffff */
[----:B------:R-:W-:Y:S05]  /*0410*/  EXIT ;  /* 0x000000000000794d */ /* 0x000fea0003800000 */
.L_x_533:
[----:B------:R-:W-:Y:S01]  /*0420*/  LOP3.LUT R0, R16, 0xf, RZ, 0xc0, !PT ;  /* 0x0000000f10007812 */ /* 0x000fe200078ec0ff */
[----:B------:R-:W-:Y:S01]  /*0430*/  VIADD R17, R18, 0x20 ;  /* 0x0000002012117836 */ /* 0x000fe20000000000 */
[C---:B------:R-:W-:Y:S02]  /*0440*/  LOP3.LUT R2, R16.reuse, 0x7, RZ, 0xc0, !PT ;  /* 0x0000000710027812 */ /* 0x040fe400078ec0ff */
[C---:B------:R-:W-:Y:S02]  /*0450*/  LOP3.LUT R4, R16.reuse, 0xfffffff0, RZ, 0xc0, !PT ;  /* 0xfffffff010047812 */ /* 0x040fe400078ec0ff */
[----:B------:R-:W-:-:S07]  /*0460*/  LOP3.LUT R16, R16, 0x3, RZ, 0xc0, !PT ;  /* 0x0000000310107812 */ /* 0x000fce00078ec0ff */
.L_x_543:
[----:B------:R-:W3:Y:S01]  /*0470*/  LDC.64 R6, c[0x0][0x398] ;  /* 0x0000e600ff067b82 */ /* 0x000ee20000000a00 */
[----:B------:R-:W-:Y:S01]  /*0480*/  HFMA2 R19, -RZ, RZ, 0, 0 ;  /* 0x00000000ff137431 */ /* 0x000fe200000001ff */
[----:B------:R-:W-:Y:S02]  /*0490*/  CS2R R22, SRZ ;  /* 0x0000000000167805 */ /* 0x000fe4000001ff00 */
[----:B---3--:R-:W-:-:S04]  /*04a0*/  ISETP.GE.U32.AND P0, PT, R6, 0x10, PT ;  /* 0x000000100600780c */ /* 0x008fc80003f06070 */
[----:B------:R-:W-:-:S13]  /*04b0*/  ISETP.GE.U32.AND.EX P0, PT, R7, RZ, PT, P0 ;  /* 0x000000ff0700720c */ /* 0x000fda0003f06100 */
[----:B------:R-:W-:Y:S05]  /*04c0*/  @!P0 BRA `(.L_x_535) ;  /* 0x0000000400308947 */ /* 0x000fea0003800000 */
[----:B--2---:R-:W2:Y:S01]  /*04d0*/  LDCU.64 UR10, c[0x0][0x380] ;  /* 0x00007000ff0a77ac */ /* 0x004ea20008000a00 */
[----:B------:R-:W3:Y:S01]  /*04e0*/  LDC R12, c[0x0][0x39c] ;  /* 0x0000e700ff0c7b82 */ /* 0x000ee20000000800 */
[-C--:B-1----:R-:W-:Y:S01]  /*04f0*/  IMAD R10, R5, R6.reuse, RZ ;  /* 0x00000006050a7224 */ /* 0x082fe200078e02ff */
[----:B------:R-:W-:Y:S01]  /*0500*/  MOV R19, RZ ;  /* 0x000000ff00137202 */ /* 0x000fe20000000f00 */
[----:B------:R-:W-:Y:S01]  /*0510*/  IMAD.WIDE.U32 R8, R3, R6, RZ ;  /* 0x0000000603087225 */ /* 0x000fe200078e00ff */
[----:B------:R-:W-:-:S03]  /*0520*/  MOV R13, R4 ;  /* 0x00000004000d7202 */ /* 0x000fc60000000f00 */
[----:B------:R-:W-:Y:S02]  /*0530*/  IMAD R11, R3, R7, R10 ;  /* 0x00000007030b7224 */ /* 0x000fe400078e020a */
[----:B------:R-:W-:-:S03]  /*0540*/  IMAD.MOV.U32 R15, RZ, RZ, R17 ;  /* 0x000000ffff0f7224 */ /* 0x000fc600078e0011 */
[----:B------:R-:W-:Y:S02]  /*0550*/  IADD3 R9, PT, PT, R9, R11, RZ ;  /* 0x0000000b09097210 */ /* 0x000fe40007ffe0ff */
[----:B--2---:R-:W-:-:S04]  /*0560*/  LEA R20, P0, R8, UR10, 0x2 ;  /* 0x0000000a08147c11 */ /* 0x004fc8000f8010ff */
[----:B------:R-:W-:Y:S02]  /*0570*/  IADD3 R20, P1, PT, R20, 0x20, RZ ;  /* 0x0000002014147810 */ /* 0x000fe40007f3e0ff */
[----:B------:R-:W-:Y:S02]  /*0580*/  LEA.HI.X R8, R8, UR11, R9, 0x2, P0 ;  /* 0x0000000b08087c11 */ /* 0x000fe400080f1409 */
[----:B---3--:R-:W-:Y:S02]  /*0590*/  MOV R14, R12 ;  /* 0x0000000c000e7202 */ /* 0x008fe40000000f00 */
[----:B------:R-:W-:-:S07]  /*05a0*/  IADD3.X R21, PT, PT, RZ, R8, RZ, P1, !PT ;  /* 0x00000008ff157210 */ /* 0x000fce0000ffe4ff */
.L_x_536:
[----:B------:R-:W2:Y:S04]  /*05b0*/  LDG.E.CONSTANT R25, desc[UR8][R20.64+-0x20] ;  /* 0xffffe00814197981 */ /* 0x000ea8000c1e9900 */
[----:B------:R-:W3:Y:S04]  /*05c0*/  LDG.E.CONSTANT R26, desc[UR8][R20.64+-0x1c] ;  /* 0xffffe408141a7981 */ /* 0x000ee8000c1e9900 */
[----:B------:R-:W4:Y:S04]  /*05d0*/  LDG.E.CONSTANT R27, desc[UR8][R20.64+-0x18] ;  /* 0xffffe808141b7981 */ /* 0x000f28000c1e9900 */
[----:B------:R-:W5:Y:S04]  /*05e0*/  LDG.E.CONSTANT R24, desc[UR8][R20.64+-0x14] ;  /* 0xffffec0814187981 */ /* 0x000f68000c1e9900 */
[----:B------:R-:W2:Y:S04]  /*05f0*/  LDS.128 R8, [R15+-0x20] ;  /* 0xffffe0000f087984 */ /* 0x000ea80000000c00 */
[----:B------:R-:W5:Y:S04]  /*0600*/  LDG.E.CONSTANT R23, desc[UR8][R20.64+-0x10] ;  /* 0xfffff00814177981 */ /* 0x000f68000c1e9900 */
[----:B------:R-:W5:Y:S04]  /*0610*/  LDG.E.CONSTANT R22, desc[UR8][R20.64+-0xc] ;  /* 0xfffff40814167981 */ /* 0x000f68000c1e9900 */
[----:B------:R-:W5:Y:S01]  /*0620*/  LDG.E.CONSTANT R28, desc[UR8][R20.64+0xc] ;  /* 0x00000c08141c7981 */ /* 0x000f62000c1e9900 */
[----:B--2---:R-:W-:-:S03]  /*0630*/  FADD R8, R8, -R25 ;  /* 0x8000001908087221 */ /* 0x004fc60000000000 */
[----:B------:R-:W2:Y:S01]  /*0640*/  LDG.E.CONSTANT R25, desc[UR8][R20.64+-0x8] ;  /* 0xfffff80814197981 */ /* 0x000ea2000c1e9900 */
[----:B---3--:R-:W-:-:S03]  /*0650*/  FADD R9, R9, -R26 ;  /* 0x8000001a09097221 */ /* 0x008fc60000000000 */
[----:B------:R-:W3:Y:S01]  /*0660*/  LDG.E.CONSTANT R26, desc[UR8][R20.64+-0x4] ;  /* 0xfffffc08141a7981 */ /* 0x000ee2000c1e9900 */
[----:B------:R-:W-:Y:S01]  /*0670*/  FFMA R8, R8, R8, R19 ;  /* 0x0000000808087223 */ /* 0x000fe20000000013 */
[----:B----4-:R-:W-:Y:S02]  /*0680*/  FADD R27, R10, -R27 ;  /* 0x8000001b0a1b7221 */ /* 0x010fe40000000000 */
[----:B------:R-:W4:Y:S01]  /*0690*/  LDG.E.CONSTANT R19, desc[UR8][R20.64] ;  /* 0x0000000814137981 */ /* 0x000f22000c1e9900 */
[----:B------:R-:W-:Y:S01]  /*06a0*/  FFMA R8, R9, R9, R8 ;  /* 0x0000000909087223 */ /* 0x000fe20000000008 */
[----:B-----5:R-:W-:-:S03]  /*06b0*/  FADD R24, R11, -R24 ;  /* 0x800000180b187221 */ /* 0x020fc60000000000 */
[----:B------:R-:W-:Y:S02]  /*06c0*/  FFMA R27, R27, R27, R8 ;  /* 0x0000001b1b1b7223 */ /* 0x000fe40000000008 */
[----:B------:R-:W1:Y:S02]  /*06d0*/  LDS.128 R8, [R15+-0x10] ;  /* 0xfffff0000f087984 */ /* 0x000e640000000c00 */
[----:B------:R-:W-:Y:S02]  /*06e0*/  FFMA R27, R24, R24, R27 ;  /* 0x00000018181b7223 */ /* 0x000fe4000000001b */
[----:B------:R-:W5:Y:S01]  /*06f0*/  LDG.E.CONSTANT R24, desc[UR8][R20.64+0x4] ;  /* 0x0000040814187981 */ /* 0x000f62000c1e9900 */
[----:B-1----:R-:W-:Y:S01]  /*0700*/  FADD R8, R8, -R23 ;  /* 0x8000001708087221 */ /* 0x002fe20000000000 */
[----:B------:R-:W-:Y:S02]  /*0710*/  FADD R9, R9, -R22 ;  /* 0x8000001609097221 */ /* 0x000fe40000000000 */
[----:B------:R-:W5:Y:S01]  /*0720*/  LDG.E.CONSTANT R23, desc[UR8][R20.64+0x10] ;  /* 0x0000100814177981 */ /* 0x000f62000c1e9900 */
[----:B------:R-:W-:-:S03]  /*0730*/  FFMA R8, R8, R8, R27 ;  /* 0x0000000808087223 */ /* 0x000fc6000000001b */
[----:B------:R-:W5:Y:S01]  /*0740*/  LDG.E.CONSTANT R27, desc[UR8][R20.64+0x8] ;  /* 0x00000808141b7981 */ /* 0x000f62000c1e9900 */
[----:B------:R-:W-:-:S03]  /*0750*/  FFMA R8, R9, R9, R8 ;  /* 0x0000000909087223 */ /* 0x000fc60000000008 */
[----:B------:R-:W5:Y:S01]  /*0760*/  LDG.E.CONSTANT R22, desc[UR8][R20.64+0x14] ;  /* 0x0000140814167981 */ /* 0x000f62000c1e9900 */
[----:B--2---:R-:W-:-:S04]  /*0770*/  FADD R25, R10, -R25 ;  /* 0x800000190a197221 */ /* 0x004fc80000000000 */
[----:B------:R-:W-:Y:S01]  /*0780*/  FFMA R25, R25, R25, R8 ;  /* 0x0000001919197223 */ /* 0x000fe20000000008 */
[----:B---3--:R-:W-:Y:S02]  /*0790*/  FADD R26, R11, -R26 ;  /* 0x8000001a0b1a7221 */ /* 0x008fe40000000000 */
[----:B------:R-:W4:Y:S02]  /*07a0*/  LDS.128 R8, [R15] ;  /* 0x000000000f087984 */ /* 0x000f240000000c00 */
[----:B------:R-:W-:Y:S01]  /*07b0*/  FFMA R25, R26, R26, R25 ;  /* 0x0000001a1a197223 */ /* 0x000fe20000000019 */
[----:B----4-:R-:W-:Y:S02]  /*07c0*/  FADD R8, R8, -R19 ;  /* 0x8000001308087221 */ /* 0x010fe40000000000 */
[----:B------:R-:W2:Y:S02]  /*07d0*/  LDG.E.CONSTANT R19, desc[UR8][R20.64+0x18] ;  /* 0x0000180814137981 */ /* 0x000ea4000c1e9900 */
[----:B------:R-:W-:Y:S01]  /*07e0*/  FFMA R25, R8, R8, R25 ;  /* 0x0000000808197223 */ /* 0x000fe20000000019 */
[----:B-----5:R-:W-:-:S02]  /*07f0*/  FADD R8, R9, -R24 ;  /* 0x8000001809087221 */ /* 0x020fc40000000000 */
[----:B------:R1:W3:Y:S02]  /*0800*/  LDG.E.CONSTANT R24, desc[UR8][R20.64+0x1c] ;  /* 0x00001c0814187981 */ /* 0x0002e4000c1e9900 */
[----:B------:R-:W-:Y:S01]  /*0810*/  FFMA R25, R8, R8, R25 ;  /* 0x0000000808197223 */ /* 0x000fe20000000019 */
[----:B------:R-:W-:Y:S01]  /*0820*/  FADD R10, R10, -R27 ;  /* 0x8000001b0a0a7221 */ /* 0x000fe20000000000 */
[----:B------:R-:W-:-:S03]  /*0830*/  FADD R28, R11, -R28 ;  /* 0x8000001c0b1c7221 */ /* 0x000fc60000000000 */
[----:B------:R-:W-:Y:S02]  /*0840*/  FFMA R25, R10, R10, R25 ;  /* 0x0000000a0a197223 */ /* 0x000fe40000000019 */
[----:B------:R4:W5:Y:S01]  /*0850*/  LDS.128 R8, [R15+0x10] ;  /* 0x000010000f087984 */ /* 0x0009620000000c00 */
[----:B------:R-:W-:-:S04]  /*0860*/  IADD3 R13, P0, PT, R13, -0x10, RZ ;  /* 0xfffffff00d0d7810 */ /* 0x000fc80007f1e0ff */
[----:B------:R-:W-:Y:S02]  /*0870*/  IADD3.X R14, PT, PT, R14, -0x1, RZ, P0, !PT ;  /* 0xffffffff0e0e7810 */ /* 0x000fe400007fe4ff */
[----:B------:R-:W-:Y:S01]  /*0880*/  ISETP.NE.U32.AND P0, PT, R13, RZ, PT ;  /* 0x000000ff0d00720c */ /* 0x000fe20003f05070 */
[----:B------:R-:W-:-:S03]  /*0890*/  FFMA R25, R28, R28, R25 ;  /* 0x0000001c1c197223 */ /* 0x000fc60000000019 */
[----:B------:R-:W-:Y:S02]  /*08a0*/  ISETP.NE.AND.EX P0, PT, R14, RZ, PT, P0 ;  /* 0x000000ff0e00720c */ /* 0x000fe40003f05300 */
[----:B-1----:R-:W-:Y:S02]  /*08b0*/  IADD3 R20, P1, PT, R20, 0x40, RZ ;  /* 0x0000004014147810 */ /* 0x002fe40007f3e0ff */
[----:B----4-:R-:W-:-:S03]  /*08c0*/  IADD3 R15, PT, PT, R15, 0x40, RZ ;  /* 0x000000400f0f7810 */ /* 0x010fc60007ffe0ff */
[----:B------:R-:W-:Y:S02]  /*08d0*/  IMAD.X R21, RZ, RZ, R21, P1 ;  /* 0x000000ffff157224 */ /* 0x000fe400008e0615 */
[----:B-----5:R-:W-:Y:S01]  /*08e0*/  FADD R8, R8, -R23 ;  /* 0x8000001708087221 */ /* 0x020fe20000000000 */
[----:B------:R-:W-:-:S03]  /*08f0*/  FADD R22, R9, -R22 ;  /* 0x8000001609167221 */ /* 0x000fc60000000000 */
[----:B------:R-:W-:-:S04]  /*0900*/  FFMA R25, R8, R8, R25 ;  /* 0x0000000808197223 */ /* 0x000fc80000000019 */
[----:B------:R-:W-:Y:S01]  /*0910*/  FFMA R25, R22, R22, R25 ;  /* 0x0000001616197223 */ /* 0x000fe20000000019 */
[----:B--2---:R-:W-:-:S04]  /*0920*/  FADD R10, R10, -R19 ;  /* 0x800000130a0a7221 */ /* 0x004fc80000000000 */
[----:B------:R-:W-:Y:S01]  /*0930*/  FFMA R25, R10, R10, R25 ;  /* 0x0000000a0a197223 */ /* 0x000fe20000000019 */
[----:B---3--:R-:W-:-:S04]  /*0940*/  FADD R24, R11, -R24 ;  /* 0x800000180b187221 */ /* 0x008fc80000000000 */
[----:B------:R-:W-:Y:S01]  /*0950*/  FFMA R19, R24, R24, R25 ;  /* 0x0000001818137223 */ /* 0x000fe20000000019 */
[----:B------:R-:W-:Y:S06]  /*0960*/  @P0 BRA `(.L_x_536) ;  /* 0xfffffffc00100947 */ /* 0x000fec000383ffff */
[----:B------:R-:W-:Y:S02]  /*0970*/  MOV R23, R12 ;  /* 0x0000000c00177202 */ /* 0x000fe40000000f00 */
[----:B------:R-:W-:-:S07]  /*0980*/  MOV R22, R4 ;  /* 0x0000000400167202 */ /* 0x000fce0000000f00 */
.L_x_535:
        /* <DEDUP_REMOVED lines=10> */
[----:B--2---:R-:W2:Y:S01]  /*0a30*/  LDCU.64 UR10, c[0x0][0x380] ;  /* 0x00007000ff0a77ac */ /* 0x004ea20008000a00 */
[-C--:B-1----:R-:W-:Y:S02]  /*0a40*/  IMAD R10, R5, R6.reuse, RZ ;  /* 0x00000006050a7224 */ /* 0x082fe400078e02ff */
[----:B------:R-:W-:-:S04]  /*0a50*/  IMAD.WIDE.U32 R8, R3, R6, R22 ;  /* 0x0000000603087225 */ /* 0x000fc800078e0016 */
[----:B------:R-:W-:-:S05]  /*0a60*/  IMAD R11, R3, R7, R10 ;  /* 0x00000007030b7224 */ /* 0x000fca00078e020a */
[----:B------:R-:W-:Y:S02]  /*0a70*/  IADD3 R9, PT, PT, R11, R9, RZ ;  /* 0x000000090b097210 */ /* 0x000fe40007ffe0ff */
[----:B--2---:R-:W-:-:S04]  /*0a80*/  LEA R20, P1, R8, UR10, 0x2 ;  /* 0x0000000a08147c11 */ /* 0x004fc8000f8210ff */
[----:B------:R-:W-:-:S05]  /*0a90*/  LEA.HI.X R21, R8, UR11, R9, 0x2, P1 ;  /* 0x0000000b08157c11 */ /* 0x000fca00088f1409 */
[----:B------:R-:W2:Y:S04]  /*0aa0*/  LDG.E.CONSTANT R13, desc[UR8][R20.64] ;  /* 0x00000008140d7981 */ /* 0x000ea8000c1e9900 */
[----:B------:R-:W3:Y:S01]  /*0ab0*/  LDG.E.CONSTANT R12, desc[UR8][R20.64+0x4] ;  /* 0x00000408140c7981 */ /* 0x000ee2000c1e9900 */
[----:B------:R-:W-:-:S03]  /*0ac0*/  LEA R28, R22, R18, 0x2 ;  /* 0x00000012161c7211 */ /* 0x000fc600078e10ff */
[----:B------:R-:W4:Y:S04]  /*0ad0*/  LDG.E.CONSTANT R25, desc[UR8][R20.64+0x8] ;  /* 0x0000080814197981 */ /* 0x000f28000c1e9900 */
[----:B------:R-:W2:Y:S04]  /*0ae0*/  LDS.128 R8, [R28] ;  /* 0x000000001c087984 */ /* 0x000ea80000000c00 */
[----:B------:R-:W5:Y:S04]  /*0af0*/  LDG.E.CONSTANT R24, desc[UR8][R20.64+0xc] ;  /* 0x00000c0814187981 */ /* 0x000f68000c1e9900 */
[----:B------:R-:W5:Y:S04]  /*0b00*/  LDG.E.CONSTANT R27, desc[UR8][R20.64+0x10] ;  /* 0x00001008141b7981 */ /* 0x000f68000c1e9900 */
[----:B------:R-:W5:Y:S04]  /*0b10*/  LDG.E.CONSTANT R26, desc[UR8][R20.64+0x14] ;  /* 0x00001408141a7981 */ /* 0x000f68000c1e9900 */
[----:B------:R-:W5:Y:S01]  /*0b20*/  LDG.E.CONSTANT R29, desc[UR8][R20.64+0x18] ;  /* 0x00001808141d7981 */ /* 0x000f62000c1e9900 */
[----:B--2---:R-:W-:-:S03]  /*0b30*/  FADD R14, R8, -R13 ;  /* 0x8000000d080e7221 */ /* 0x004fc60000000000 */
[----:B------:R-:W2:Y:S01]  /*0b40*/  LDG.E.CONSTANT R8, desc[UR8][R20.64+0x1c] ;  /* 0x00001c0814087981 */ /* 0x000ea2000c1e9900 */
[----:B------:R-:W-:Y:S01]  /*0b50*/  FFMA R19, R14, R14, R19 ;  /* 0x0000000e0e137223 */ /* 0x000fe20000000013 */
[----:B---3--:R-:W-:Y:S02]  /*0b60*/  FADD R9, -R12, R9 ;  /* 0x000000090c097221 */ /* 0x008fe40000000100 */
[----:B------:R-:W1:Y:S01]  /*0b70*/  LDS.128 R12, [R28+0x10] ;  /* 0x000010001c0c7984 */ /* 0x000e620000000c00 */
[----:B----4-:R-:W-:Y:S01]  /*0b80*/  FADD R10, -R25, R10 ;  /* 0x0000000a190a7221 */ /* 0x010fe20000000100 */
[----:B------:R-:W-:-:S04]  /*0b90*/  FFMA R19, R9, R9, R19 ;  /* 0x0000000909137223 */ /* 0x000fc80000000013 */
[----:B------:R-:W-:Y:S01]  /*0ba0*/  FFMA R19, R10, R10, R19 ;  /* 0x0000000a0a137223 */ /* 0x000fe20000000013 */
[----:B-----5:R-:W-:-:S04]  /*0bb0*/  FADD R24, -R24, R11 ;  /* 0x0000000b18187221 */ /* 0x020fc80000000100 */
[----:B------:R-:W-:Y:S01]  /*0bc0*/  FFMA R19, R24, R24, R19 ;  /* 0x0000001818137223 */ /* 0x000fe20000000013 */
[----:B------:R-:W-:-:S04]  /*0bd0*/  IADD3 R22, P1, PT, R22, 0x8, RZ ;  /* 0x0000000816167810 */ /* 0x000fc80007f3e0ff */
[----:B------:R-:W-:Y:S01]  /*0be0*/  IADD3.X R23, PT, PT, RZ, R23, RZ, P1, !PT ;  /* 0x00000017ff177210 */ /* 0x000fe20000ffe4ff */
[----:B-1----:R-:W-:Y:S01]  /*0bf0*/  FADD R12, R12, -R27 ;  /* 0x8000001b0c0c7221 */ /* 0x002fe20000000000 */
[----:B------:R-:W-:-:S03]  /*0c00*/  FADD R26, -R26, R13 ;  /* 0x0000000d1a1a7221 */ /* 0x000fc60000000100 */
[----:B------:R-:W-:Y:S01]  /*0c10*/  FFMA R19, R12, R12, R19 ;  /* 0x0000000c0c137223 */ /* 0x000fe20000000013 */
[----:B------:R-:W-:-:S03]  /*0c20*/  FADD R14, -R29, R14 ;  /* 0x0000000e1d0e7221 */ /* 0x000fc60000000100 */
[----:B------:R-:W-:-:S04]  /*0c30*/  FFMA R19, R26, R26, R19 ;  /* 0x0000001a1a137223 */ /* 0x000fc80000000013 */
[----:B------:R-:W-:Y:S01]  /*0c40*/  FFMA R19, R14, R14, R19 ;  /* 0x0000000e0e137223 */ /* 0x000fe20000000013 */
[----:B--2---:R-:W-:-:S04]  /*0c50*/  FADD R8, -R8, R15 ;  /* 0x0000000f08087221 */ /* 0x004fc80000000100 */
[----:B------:R-:W-:-:S07]  /*0c60*/  FFMA R19, R8, R8, R19 ;  /* 0x0000000808137223 */ /* 0x000fce0000000013 */
.L_x_538:
        /* <DEDUP_REMOVED lines=16> */
[----:B------:R-:W3:Y:S04]  /*0d70*/  LDG.E.CONSTANT R20, desc[UR8][R12.64+0x4] ;  /* 0x000004080c147981 */ /* 0x000ee8000c1e9900 */
[----:B------:R-:W4:Y:S04]  /*0d80*/  LDG.E.CONSTANT R21, desc[UR8][R12.64+0x8] ;  /* 0x000008080c157981 */ /* 0x000f28000c1e9900 */
[----:B------:R-:W5:Y:S01]  /*0d90*/  LDG.E.CONSTANT R24, desc[UR8][R12.64+0xc] ;  /* 0x00000c080c187981 */ /* 0x000f62000c1e9900 */
[----:B------:R-:W-:-:S02]  /*0da0*/  LEA R8, R22, R18, 0x2 ;  /* 0x0000001216087211 */ /* 0x000fc400078e10ff */
[----:B------:R-:W-:-:S04]  /*0db0*/  IADD3 R22, P1, PT, R22, 0x4, RZ ;  /* 0x0000000416167810 */ /* 0x000fc80007f3e0ff */
[----:B------:R-:W2:Y:S01]  /*0dc0*/  LDS.128 R8, [R8] ;  /* 0x0000000008087984 */ /* 0x000ea20000000c00 */
[----:B------:R-:W-:Y:S01]  /*0dd0*/  IADD3.X R23, PT, PT, RZ, R23, RZ, P1, !PT ;  /* 0x00000017ff177210 */ /* 0x000fe20000ffe4ff */
[----:B--2---:R-:W-:-:S04]  /*0de0*/  FADD R14, R8, -R15 ;  /* 0x8000000f080e7221 */ /* 0x004fc80000000000 */
[----:B------:R-:W-:Y:S01]  /*0df0*/  FFMA R14, R14, R14, R19 ;  /* 0x0000000e0e0e7223 */ /* 0x000fe20000000013 */
[----:B---3--:R-:W-:Y:S01]  /*0e00*/  FADD R9, -R20, R9 ;  /* 0x0000000914097221 */ /* 0x008fe20000000100 */
[----:B----4-:R-:W-:-:S03]  /*0e10*/  FADD R21, -R21, R10 ;  /* 0x0000000a15157221 */ /* 0x010fc60000000100 */
[----:B------:R-:W-:Y:S01]  /*0e20*/  FFMA R14, R9, R9, R14 ;  /* 0x00000009090e7223 */ /* 0x000fe2000000000e */
[----:B-----5:R-:W-:-:S03]  /*0e30*/  FADD R11, -R24, R11 ;  /* 0x0000000b180b7221 */ /* 0x020fc60000000100 */
[----:B------:R-:W-:-:S04]  /*0e40*/  FFMA R14, R21, R21, R14 ;  /* 0x00000015150e7223 */ /* 0x000fc8000000000e */
[----:B------:R-:W-:-:S07]  /*0e50*/  FFMA R19, R11, R11, R14 ;  /* 0x0000000b0b137223 */ /* 0x000fce000000000e */
.L_x_539:
[----:B------:R-:W-:Y:S05]  /*0e60*/  @!P0 BRA `(.L_x_537) ;  /* 0x00000000005c8947 */ /* 0x000fea0003800000 */
[----:B--2---:R-:W2:Y:S01]  /*0e70*/  LDCU.64 UR10, c[0x0][0x380] ;  /* 0x00007000ff0a77ac */ /* 0x004ea20008000a00 */
[-C--:B-1----:R-:W-:Y:S02]  /*0e80*/  IMAD R10, R5, R6.reuse, RZ ;  /* 0x00000006050a7224 */ /* 0x082fe400078e02ff */
[----:B------:R-:W-:-:S04]  /*0e90*/  IMAD.WIDE.U32 R8, R3, R6, R22 ;  /* 0x0000000603087225 */ /* 0x000fc800078e0016 */
[----:B------:R-:W-:-:S04]  /*0ea0*/  IMAD R7, R3, R7, R10 ;  /* 0x0000000703077224 */ /* 0x000fc800078e020a */
[----:B------:R-:W-:Y:S01]  /*0eb0*/  IMAD.IADD R7, R7, 0x1, R9 ;  /* 0x0000000107077824 */ /* 0x000fe200078e0209 */
[----:B--2---:R-:W-:-:S04]  /*0ec0*/  LEA R6, P0, R8, UR10, 0x2 ;  /* 0x0000000a08067c11 */ /* 0x004fc8000f8010ff */
[----:B------:R-:W-:-:S05]  /*0ed0*/  LEA.HI.X R7, R8, UR11, R7, 0x2, P0 ;  /* 0x0000000b08077c11 */ /* 0x000fca00080f1407 */
[----:B------:R-:W2:Y:S01]  /*0ee0*/  LDG.E.CONSTANT R13, desc[UR8][R6.64] ;  /* 0x00000008060d7981 */ /* 0x000ea2000c1e9900 */
[----:B------:R-:W-:Y:S02]  /*0ef0*/  LEA R9, R22, R18, 0x2 ;  /* 0x0000001216097211 */ /* 0x000fe400078e10ff */
[----:B------:R-:W-:-:S04]  /*0f00*/  ISETP.NE.U32.AND P0, PT, R16, 0x1, PT ;  /* 0x000000011000780c */ /* 0x000fc80003f05070 */
[----:B------:R-:W2:Y:S01]  /*0f10*/  LDS.128 R8, [R9] ;  /* 0x0000000009087984 */ /* 0x000ea20000000c00 */
[----:B------:R-:W-:Y:S01]  /*0f20*/  ISETP.NE.AND.EX P0, PT, RZ, RZ, PT, P0 ;  /* 0x000000ffff00720c */ /* 0x000fe20003f05300 */
[----:B--2---:R-:W-:-:S04]  /*0f30*/  FADD R8, R8, -R13 ;  /* 0x8000000d08087221 */ /* 0x004fc80000000000 */
[----:B------:R-:W-:-:S08]  /*0f40*/  FFMA R19, R8, R8, R19 ;  /* 0x0000000808137223 */ /* 0x000fd00000000013 */
[----:B------:R-:W-:Y:S05]  /*0f50*/  @!P0 BRA `(.L_x_537) ;  /* 0x0000000000208947 */ /* 0x000fea0003800000 */
[----:B------:R-:W-:Y:S01]  /*0f60*/  ISETP.NE.U32.AND P0, PT, R16, 0x2, PT ;  /* 0x000000021000780c */ /* 0x000fe20003f05070 */
[----:B------:R-:W2:Y:S03]  /*0f70*/  LDG.E.CONSTANT R8, desc[UR8][R6.64+0x4] ;  /* 0x0000040806087981 */ /* 0x000ea6000c1e9900 */
[----:B------:R-:W-:-:S13]  /*0f80*/  ISETP.NE.AND.EX P0, PT, RZ, RZ, PT, P0 ;  /* 0x000000ffff00720c */ /* 0x000fda0003f05300 */
[----:B------:R-:W3:Y:S01]  /*0f90*/  @P0 LDG.E.CONSTANT R11, desc[UR8][R6.64+0x8] ;  /* 0x00000808060b0981 */ /* 0x000ee2000c1e9900 */
[----:B--2---:R-:W-:-:S04]  /*0fa0*/  FADD R8, -R8, R9 ;  /* 0x0000000908087221 */ /* 0x004fc80000000100 */
[----:B------:R-:W-:Y:S01]  /*0fb0*/  FFMA R19, R8, R8, R19 ;  /* 0x0000000808137223 */ /* 0x000fe20000000013 */
[----:B---3--:R-:W-:-:S04]  /*0fc0*/  @P0 FADD R10, -R11, R10 ;  /* 0x0000000a0b0a0221 */ /* 0x008fc80000000100 */
[----:B------:R-:W-:-:S07]  /*0fd0*/  @P0 FFMA R19, R10, R10, R19 ;  /* 0x0000000a0a130223 */ /* 0x000fce0000000013 */
.L_x_537:
[----:B------:R-:W-:Y:S01]  /*0fe0*/  IADD3 R6, PT, PT, R19, -0xd000000, RZ ;  /* 0xf300000013067810 */ /* 0x000fe20007ffe0ff */
[----:B------:R3:W4:Y:S01]  /*0ff0*/  MUFU.RSQ R8, R19 ;  /* 0x0000001300087308 */ /* 0x0007220000001400 */
[----:B------:R-:W-:Y:S02]  /*1000*/  BSSY.RECONVERGENT B0, `(.L_x_540) ;  /* 0x000000a000007945 */ /* 0x000fe40003800200 */
[----:B------:R-:W-:-:S13]  /*1010*/  ISETP.GT.U32.AND P0, PT, R6, 0x727fffff, PT ;  /* 0x727fffff0600780c */ /* 0x000fda0003f04070 */
[----:B---3--:R-:W-:Y:S05]  /*1020*/  @!P0 BRA `(.L_x_541) ;  /* 0x00000000000c8947 */ /* 0x008fea0003800000 */
[----:B------:R-:W-:-:S07]  /*1030*/  MOV R12, 0x1050 ;  /* 0x00001050000c7802 */ /* 0x000fce0000000f00 */
[----:B012-4-:R-:W-:Y:S05]  /*1040*/  CALL.REL.NOINC `($__internal_2_$__cuda_sm20_sqrt_rn_f32_slowpath) ;  /* 0x0000000000547944 */ /* 0x017fea0003c00000 */
[----:B------:R-:W-:Y:S05]  /*1050*/  BRA `(.L_x_542) ;  /* 0x0000000000107947 */ /* 0x000fea0003800000 */
.L_x_541:
[C---:B----4-:R-:W-:Y:S01]  /*1060*/  FMUL.FTZ R6, R8.reuse, R19 ;  /* 0x0000001308067220 */ /* 0x050fe20000410000 */
[----:B------:R-:W-:-:S03]  /*1070*/  FMUL.FTZ R7, R8, 0.5 ;  /* 0x3f00000008077820 */ /* 0x000fc60000410000 */
[----:B------:R-:W-:-:S04]  /*1080*/  FFMA R11, -R6, R6, R19 ;  /* 0x00000006060b7223 */ /* 0x000fc80000000113 */
[----:B------:R-:W-:-:S07]  /*1090*/  FFMA R11, R11, R7, R6 ;  /* 0x000000070b0b7223 */ /* 0x000fce0000000006 */
.L_x_542:
[----:B0-2---:R-:W-:Y:S05]  /*10a0*/  BSYNC.RECONVERGENT B0 ;  /* 0x0000000000007941 */ /* 0x005fea0003800200 */
.L_x_540:
[----:B------:R-:W0:Y:S01]  /*10b0*/  LDC.64 R12, c[0x0][0x390] ;  /* 0x0000e400ff0c7b82 */ /* 0x000e220000000a00 */
[----:B------:R-:W2:Y:S01]  /*10c0*/  LDCU.64 UR10, c[0x0][0x388] ;  /* 0x00007100ff0a77ac */ /* 0x000ea20008000a00 */
[----:B------:R-:W-:Y:S01]  /*10d0*/  MOV R6, R3 ;  /* 0x0000000300067202 */ /* 0x000fe20000000f00 */
[----:B------:R-:W-:Y:S01]  /*10e0*/  IMAD.MOV.U32 R7, RZ, RZ, R5 ;  /* 0x000000ffff077224 */ /* 0x000fe200078e0005 */
[----:B------:R-:W-:-:S04]  /*10f0*/  IADD3 R3, P1, PT, R3, UR4, RZ ;  /* 0x0000000403037c10 */ /* 0x000fc8000ff3e0ff */
[----:B------:R-:W-:Y:S01]  /*1100*/  IADD3.X R5, PT, PT, RZ, R5, RZ, P1, !PT ;  /* 0x00000005ff057210 */ /* 0x000fe20000ffe4ff */
[----:B0-----:R-:W-:-:S04]  /*1110*/  IMAD.WIDE.U32 R6, R12, UR6, R6 ;  /* 0x000000060c067c25 */ /* 0x001fc8000f8e0006 */
[----:B------:R-:W-:Y:S01]  /*1120*/  IMAD R7, R13, UR6, R7 ;  /* 0x000000060d077c24 */ /* 0x000fe2000f8e0207 */
[----:B--2---:R-:W-:-:S04]  /*1130*/  LEA R8, P0, R6, UR10, 0x2 ;  /* 0x0000000a06087c11 */ /* 0x004fc8000f8010ff */
[----:B-1----:R-:W-:Y:S02]  /*1140*/  LEA.HI.X R9, R6, UR11, R7, 0x2, P0 ;  /* 0x0000000b06097c11 */ /* 0x002fe400080f1407 */
[----:B------:R-:W-:-:S03]  /*1150*/  ISETP.GE.U32.AND P0, PT, R3, R12, PT ;  /* 0x0000000c0300720c */ /* 0x000fc60003f06070 */
[----:B------:R3:W-:Y:S01]  /*1160*/  STG.E desc[UR8][R8.64], R11 ;  /* 0x0000000b08007986 */ /* 0x0007e2000c101908 */
[----:B------:R-:W-:-:S13]  /*1170*/  ISETP.GE.U32.AND.EX P0, PT, R5, R13, PT, P0 ;  /* 0x0000000d0500720c */ /* 0x000fda0003f06100 */
[----:B---3--:R-:W-:Y:S05]  /*1180*/  @!P0 BRA `(.L_x_543) ;  /* 0xfffffff000b88947 */ /* 0x008fea000383ffff */
[----:B------:R-:W-:Y:S05]  /*1190*/  EXIT ;  /* 0x000000000000794d */ /* 0x000fea0003800000 */
        .weak           $__internal_2_$__cuda_sm20_sqrt_rn_f32_slowpath
        .type           $__internal_2_$__cuda_sm20_sqrt_rn_f32_slowpath,@function
        .size           $__internal_2_$__cuda_sm20_sqrt_rn_f32_slowpath,(.L_x_548 - $__internal_2_$__cuda_sm20_sqrt_rn_f32_slowpath)
$__internal_2_$__cuda_sm20_sqrt_rn_f32_slowpath:
        /* <DEDUP_REMOVED lines=14> */
[----:B------:R-:W-:Y:S02]  /*1280*/  @!P0 IMAD.MOV.U32 R6, RZ, RZ, R19 ;  /* 0x000000ffff068224 */ /* 0x000fe400078e0013 */
[----:B------:R-:W-:-:S04]  /*1290*/  @P0 FADD.FTZ R9, -R8, -RZ ;  /* 0x800000ff08090221 */ /* 0x000fc80000010100 */
[----:B------:R-:W-:-:S04]  /*12a0*/  @P0 FFMA R9, R8, R9, R7 ;  /* 0x0000000908090223 */ /* 0x000fc80000000007 */
[----:B------:R-:W-:-:S04]  /*12b0*/  @P0 FFMA R9, R9, R10, R8 ;  /* 0x0000000a09090223 */ /* 0x000fc80000000008 */
[----:B------:R-:W-:-:S07]  /*12c0*/  @P0 FMUL.FTZ R6, R9, 2.3283064365386962891e-10 ;  /* 0x2f80000009060820 */ /* 0x000fce0000410000 */
.L_x_544:
[----:B------:R-:W-:Y:S01]  /*12d0*/  HFMA2 R7, -RZ, RZ, 0, 0 ;  /* 0x00000000ff077431 */ /* 0x000fe200000001ff */
[----:B------:R-:W-:Y:S02]  /*12e0*/  MOV R11, R6 ;  /* 0x00000006000b7202 */ /* 0x000fe40000000f00 */
[----:B------:R-:W-:-:S04]  /*12f0*/  MOV R6, R12 ;  /* 0x0000000c00067202 */ /* 0x000fc80000000f00 */
[----:B------:R-:W-:Y:S05]  /*1300*/  RET.REL.NODEC R6 `(_Z24compute_distances_kernelPKfPfmmmm) ;  /* 0xffffffec063c7950 */ /* 0x000fea0003c3ffff */
.L_x_545:
        /* <DEDUP_REMOVED lines=15> */
.L_x_548:


//--------------------- .nv.shared._ZN3cub18CUB_300001_SM_10006detail10radix_sort29DeviceRadixSortOnesweepKernelINS1_5radix10policy_hubIffyE10Policy1000ELNS0_9SortOrderE0EffyiiNS1_21identity_decomposer_tEEEvPT5_SB_PT3_PKSC_PT1_PKSG_PT2_PKSK_T4_iiT6_ --------------------------
	.section	.nv.shared._ZN3cub18CUB_300001_SM_10006detail10radix_sort29DeviceRadixSortOnesweepKernelINS1_5radix10policy_hubIffyE10Policy1000ELNS0_9SortOrderE0EffyiiNS1_21identity_decomposer_tEEEvPT5_SB_PT3_PKSC_PT1_PKSG_PT2_PKSK_T4_iiT6_,"aw",@nobits
	.sectionflags	@""
	.align	16
.nv.shared._ZN3cub18CUB_300001_SM_10006detail10radix_sort29DeviceRadixSortOnesweepKernelINS1_5radix10policy_hubIffyE10Policy1000ELNS0_9SortOrderE0EffyiiNS1_21identity_decomposer_tEEEvPT5_SB_PT3_PKSC_PT1_PKSG_PT2_PKSK_T4_iiT6_:
	.zero		29184


//--------------------- .nv.shared.reserved.0     --------------------------
	.section	.nv.shared.reserved.0,"aw",@nobits
	.weak		__nv_reservedSMEM_offset_0_alias
	.size		__nv_reservedSMEM_offset_0_alias, 0, 64
	.other		__nv_reservedSMEM_offset_0_alias,@"STO_CUDA_RESERVED_SHARED STV_DEFAULT"
__nv_reservedSMEM_offset_0_alias:
	.zero		0
	.zero		64


//--------------------- .nv.global                --------------------------
	.section	.nv.global,"aw",@nobits
.nv.global:
	.type		_ZN34_INTERNAL_30292077_4_k_cu_f0b7080b6thrust24THRUST_300001_SM_1000_NS12placeholders2_8E,@object
	.size		_ZN34_INTERNAL_30292077_4_k_cu_f0b7080b6thrust24THRUST_300001_SM_1000_NS12placeholders2_8E,(_ZN34_INTERNAL_30292077_4_k_cu_f0b7080b4cuda3std3__436_GLOBAL__N__30292077_4_k_cu_f0b7080b6ignoreE - _ZN34_INTERNAL_30292077_4_k_cu_f0b7080b6thrust24THRUST_300001_SM_1000_NS12placeholders2_8E)
_ZN34_INTERNAL_30292077_4_k_cu_f0b7080b6thrust24THRUST_300001_SM_1000_NS12placeholders2_8E:
	.zero		1
	.type		_ZN34_INTERNAL_30292077_4_k_cu_f0b7080b4cuda3std3__436_GLOBAL__N__30292077_4_k_cu_f0b7080b6ignoreE,@object
	.size		_ZN34_INTERNAL_30292077_4_k_cu_f0b7080b4cuda3std3__436_GLOBAL__N__30292077_4_k_cu_f0b7080b6ignoreE,(_ZN34_INTERNAL_30292077_4_k_cu_f0b7080b4cuda3std6ranges3__45__cpo4dataE - _ZN34_INTERNAL_30292077_4_k_cu_f0b7080b4cuda3std3__436_GLOBAL__N__30292077_4_k_cu_f0b7080b6ignoreE)
_ZN34_INTERNAL_30292077_4_k_cu_f0b7080b4cuda3std3__436_GLOBAL__N__30292077_4_k_cu_f0b7080b6ignoreE:
	.zero		1
	.type		_ZN34_INTERNAL_30292077_4_k_cu_f0b7080b4cuda3std6ranges3__45__cpo4dataE,@object
	.size		_ZN34_INTERNAL_30292077_4_k_cu_f0b7080b4cuda3std6ranges3__45__cpo4dataE,(_ZN34_INTERNAL_30292077_4_k_cu_f0b7080b6thrust24THRUST_300001_SM_1000_NS6system3cpp3parE - _ZN34_INTERNAL_30292077_4_k_cu_f0b7080b4cuda3std6ranges3__45__cpo4dataE)
_ZN34_INTERNAL_30292077_4_k_cu_f0b7080b4cuda3std6ranges3__45__cpo4dataE:
	.zero		1
	.type		_ZN34_INTERNAL_30292077_4_k_cu_f0b7080b6thrust24THRUST_300001_SM_1000_NS6system3cpp3parE,@object
	.size		_ZN34_INTERNAL_30292077_4_k_cu_f0b7080b6thrust24THRUST_300001_SM_1000_NS6system3cpp3parE,(_ZN34_INTERNAL_30292077_4_k_cu_f0b7080b4cuda3std3__45__cpo5beginE - _ZN34_INTERNAL_30292077_4_k_cu_f0b7080b6thrust24THRUST_300001_SM_1000_NS6system3cpp3parE)
_ZN34_INTERNAL_30292077_4_k_cu_f0b7080b6thrust24THRUST_300001_SM_1000_NS6system3cpp3parE:
	.zero		1
	.type		_ZN34_INTERNAL_30292077_4_k_cu_f0b7080b4cuda3std3__45__cpo5beginE,@object
	.size		_ZN34_INTERNAL_30292077_4_k_cu_f0b7080b4cuda3std3__45__cpo5beginE,(_ZN34_INTERNAL_30292077_4_k_cu_f0b7080b4cuda3std6ranges3__45__cpo5beginE - _ZN34_INTERNAL_30292077_4_k_cu_f0b7080b4cuda3std3__45__cpo5beginE)
_ZN34_INTERNAL_30292077_4_k_cu_f0b7080b4cuda3std3__45__cpo5beginE:
	.zero		1
	.type		_ZN34_INTERNAL_30292077_4_k_cu_f0b7080b4cuda3std6ranges3__45__cpo5beginE,@object
	.size		_ZN34_INTERNAL_30292077_4_k_cu_f0b7080b4cuda3std6ranges3__45__cpo5beginE,(_ZN34_INTERNAL_30292077_4_k_cu_f0b7080b6thrust24THRUST_300001_SM_1000_NS6deviceE - _ZN34_INTERNAL_30292077_4_k_cu_f0b7080b4cuda3std6ranges3__45__cpo5beginE)
_ZN34_INTERNAL_30292077_4_k_cu_f0b7080b4cuda3std6ranges3__45__cpo5beginE:
	.zero		1
	.type		_ZN34_INTERNAL_30292077_4_k_cu_f0b7080b6thrust24THRUST_300001_SM_1000_NS6deviceE,@object
	.size		_ZN34_INTERNAL_30292077_4_k_cu_f0b7080b6thrust24THRUST_300001_SM_1000_NS6deviceE,(_ZN34_INTERNAL_30292077_4_k_cu_f0b7080b4cuda3std3__47nulloptE - _ZN34_INTERNAL_30292077_4_k_cu_f0b7080b6thrust24THRUST_300001_SM_1000_NS6deviceE)
_ZN34_INTERNAL_30292077_4_k_cu_f0b7080b6thrust24THRUST_300001_SM_1000_NS6deviceE:
	.zero		1
	.type		_ZN34_INTERNAL_30292077_4_k_cu_f0b7080b4cuda3std3__47nulloptE,@object
	.size		_ZN34_INTERNAL_30292077_4_k_cu_f0b7080b4cuda3std3__47nulloptE,(_ZN34_INTERNAL_30292077_4_k_cu_f0b7080b4cuda3std6ranges3__45__cpo8distanceE - _ZN34_INTERNAL_30292077_4_k_cu_f0b7080b4cuda3std3__47nulloptE)
_ZN34_INTERNAL_30292077_4_k_cu_f0b7080b4cuda3std3__47nulloptE:
	.zero		1
	.type		_ZN34_INTERNAL_30292077_4_k_cu_f0b7080b4cuda3std6ranges3__45__cpo8distanceE,@object
	.size		_ZN34_INTERNAL_30292077_4_k_cu_f0b7080b4cuda3std6ranges3__45__cpo8distanceE,(_ZN34_INTERNAL_30292077_4_k_cu_f0b7080b6thrust24THRUST_300001_SM_1000_NS12placeholders2_4E - _ZN34_INTERNAL_30292077_4_k_cu_f0b7080b4cuda3std6ranges3__45__cpo8distanceE)
_ZN34_INTERNAL_30292077_4_k_cu_f0b7080b4cuda3std6ranges3__45__cpo8distanceE:
	.zero		1
	.type		_ZN34_INTERNAL_30292077_4_k_cu_f0b7080b6thrust24THRUST_300001_SM_1000_NS12placeholders2_4E,@object
	.size		_ZN34_INTERNAL_30292077_4_k_cu_f0b7080b6thrust24THRUST_300001_SM_1000_NS12placeholders2_4E,(_ZN34_INTERNAL_30292077_4_k_cu_f0b7080b4cuda3std3__45__cpo6rbeginE - _ZN34_INTERNAL_30292077_4_k_cu_f0b7080b6thrust24THRUST_300001_SM_1000_NS12placeholders2_4E)
_ZN34_INTERNAL_30292077_4_k_cu_f0b7080b6thrust24THRUST_300001_SM_1000_NS12placeholders2_4E:
	.zero		1
	.type		_ZN34_INTERNAL_30292077_4_k_cu_f0b7080b4cuda3std3__45__cpo6rbeginE,@object
	.size		_ZN34_INTERNAL_30292077_4_k_cu_f0b7080b4cuda3std3__45__cpo6rbeginE,(_ZN34_INTERNAL_30292077_4_k_cu_f0b7080b4cuda3std6ranges3__45__cpo7advanceE - _ZN34_INTERNAL_30292077_4_k_cu_f0b7080b4cuda3std3__45__cpo6rbeginE)
_ZN34_INTERNAL_30292077_4_k_cu_f0b7080b4cuda3std3__45__cpo6rbeginE:
	.zero		1
	.type		_ZN34_INTERNAL_30292077_4_k_cu_f0b7080b4cuda3std6ranges3__45__cpo7advanceE,@object
	.size		_ZN34_INTERNAL_30292077_4_k_cu_f0b7080b4cuda3std6ranges3__45__cpo7advanceE,(_ZN34_INTERNAL_30292077_4_k_cu_f0b7080b6thrust24THRUST_300001_SM_1000_NS12placeholders3_10E - _ZN34_INTERNAL_30292077_4_k_cu_f0b7080b4cuda3std6ranges3__45__cpo7advanceE)
_ZN34_INTERNAL_30292077_4_k_cu_f0b7080b4cuda3std6ranges3__45__cpo7advanceE:
	.zero		1
	.type		_ZN34_INTERNAL_30292077_4_k_cu_f0b7080b6thrust24THRUST_300001_SM_1000_NS12placeholders3_10E,@object
	.size		_ZN34_INTERNAL_30292077_4_k_cu_f0b7080b6thrust24THRUST_300001_SM_1000_NS12placeholders3_10E,(_ZN34_INTERNAL_30292077_4_k_cu_f0b7080b4cuda3std3__48in_placeE - _ZN34_INTERNAL_30292077_4_k_cu_f0b7080b6thrust24THRUST_300001_SM_1000_NS12placeholders3_10E)
_ZN34_INTERNAL_30292077_4_k_cu_f0b7080b6thrust24THRUST_300001_SM_1000_NS12placeholders3_10E:
	.zero		1
	.type		_ZN34_INTERNAL_30292077_4_k_cu_f0b7080b4cuda3std3__48in_placeE,@object
	.size		_ZN34_INTERNAL_30292077_4_k_cu_f0b7080b4cuda3std3__48in_placeE,(_ZN34_INTERNAL_30292077_4_k_cu_f0b7080b4cuda3std6ranges3__45__cpo4sizeE - _ZN34_INTERNAL_30292077_4_k_cu_f0b7080b4cuda3std3__48in_placeE)
_ZN34_INTERNAL_30292077_4_k_cu_f0b7080b4cuda3std3__48in_placeE:
	.zero		1
	.type		_ZN34_INTERNAL_30292077_4_k_cu_f0b7080b4cuda3std6ranges3__45__cpo4sizeE,@object
	.size		_ZN34_INTERNAL_30292077_4_k_cu_f0b7080b4cuda3std6ranges3__45__cpo4sizeE,(_ZN34_INTERNAL_30292077_4_k_cu_f0b7080b6thrust24THRUST_300001_SM_1000_NS12placeholders2_2E - _ZN34_INTERNAL_30292077_4_k_cu_f0b7080b4cuda3std6ranges3__45__cpo4sizeE)
_ZN34_INTERNAL_30292077_4_k_cu_f0b7080b4cuda3std6ranges3__45__cpo4sizeE:
	.zero		1
	.type		_ZN34_INTERNAL_30292077_4_k_cu_f0b7080b6thrust24THRUST_300001_SM_1000_NS12placeholders2_2E,@object
	.size		_ZN34_INTERNAL_30292077_4_k_cu_f0b7080b6thrust24THRUST_300001_SM_1000_NS12placeholders2_2E,(_ZN34_INTERNAL_30292077_4_k_cu_f0b7080b4cuda3std3__45__cpo6cbeginE - _ZN34_INTERNAL_30292077_4_k_cu_f0b7080b6thrust24THRUST_300001_SM_1000_NS12placeholders2_2E)
_ZN34_INTERNAL_30292077_4_k_cu_f0b7080b6thrust24THRUST_300001_SM_1000_NS12placeholders2_2E:
	.zero		1
	.type		_ZN34_INTERNAL_30292077_4_k_cu_f0b7080b4cuda3std3__45__cpo6cbeginE,@object
	.size		_ZN34_INTERNAL_30292077_4_k_cu_f0b7080b4cuda3std3__45__cpo6cbeginE,(_ZN34_INTERNAL_30292077_4_k_cu_f0b7080b4cuda3std6ranges3__45__cpo6cbeginE - _ZN34_INTERNAL_30292077_4_k_cu_f0b7080b4cuda3std3__45__cpo6cbeginE)
_ZN34_INTERNAL_30292077_4_k_cu_f0b7080b4cuda3std3__45__cpo6cbeginE:
	.zero		1
	.type		_ZN34_INTERNAL_30292077_4_k_cu_f0b7080b4cuda3std6ranges3__45__cpo6cbeginE,@object
	.size		_ZN34_INTERNAL_30292077_4_k_cu_f0b7080b4cuda3std6ranges3__45__cpo6cbeginE,(_ZN34_INTERNAL_30292077_4_k_cu_f0b7080b6thrust24THRUST_300001_SM_1000_NS12placeholders2_6E - _ZN34_INTERNAL_30292077_4_k_cu_f0b7080b4cuda3std6ranges3__45__cpo6cbeginE)
_ZN34_INTERNAL_30292077_4_k_cu_f0b7080b4cuda3std6ranges3__45__cpo6cbeginE:
	.zero		1
	.type		_ZN34_INTERNAL_30292077_4_k_cu_f0b7080b6thrust24THRUST_300001_SM_1000_NS12placeholders2_6E,@object
	.size		_ZN34_INTERNAL_30292077_4_k_cu_f0b7080b6thrust24THRUST_300001_SM_1000_NS12placeholders2_6E,(_ZN34_INTERNAL_30292077_4_k_cu_f0b7080b4cuda3std3__45__cpo7crbeginE - _ZN34_INTERNAL_30292077_4_k_cu_f0b7080b6thrust24THRUST_300001_SM_1000_NS12placeholders2_6E)
_ZN34_INTERNAL_30292077_4_k_cu_f0b7080b6thrust24THRUST_300001_SM_1000_NS12placeholders2_6E:
	.zero		1
	.type		_ZN34_INTERNAL_30292077_4_k_cu_f0b7080b4cuda3std3__45__cpo7crbeginE,@object
	.size		_ZN34_INTERNAL_30292077_4_k_cu_f0b7080b4cuda3std3__45__cpo7crbeginE,(_ZN34_INTERNAL_30292077_4_k_cu_f0b7080b4cuda3std6ranges3__45__cpo4nextE - _ZN34_INTERNAL_30292077_4_k_cu_f0b7080b4cuda3std3__45__cpo7crbeginE)
_ZN34_INTERNAL_30292077_4_k_cu_f0b7080b4cuda3std3__45__cpo7crbeginE:
	.zero		1
	.type		_ZN34_INTERNAL_30292077_4_k_cu_f0b7080b4cuda3std6ranges3__45__cpo4nextE,@object
	.size		_ZN34_INTERNAL_30292077_4_k_cu_f0b7080b4cuda3std6ranges3__45__cpo4nextE,(_ZN34_INTERNAL_30292077_4_k_cu_f0b7080b4cuda3std6ranges3__45__cpo4swapE - _ZN34_INTERNAL_30292077_4_k_cu_f0b7080b4cuda3std6ranges3__45__cpo4nextE)
_ZN34_INTERNAL_30292077_4_k_cu_f0b7080b4cuda3std6ranges3__45__cpo4nextE:
	.zero		1
	.type		_ZN34_INTERNAL_30292077_4_k_cu_f0b7080b4cuda3std6ranges3__45__cpo4swapE,@object
	.size		_ZN34_INTERNAL_30292077_4_k_cu_f0b7080b4cuda3std6ranges3__45__cpo4swapE,(_ZN34_INTERNAL_30292077_4_k_cu_f0b7080b6thrust24THRUST_300001_SM_1000_NS8cuda_cub10par_nosyncE - _ZN34_INTERNAL_30292077_4_k_cu_f0b7080b4cuda3std6ranges3__45__cpo4swapE)
_ZN34_INTERNAL_30292077_4_k_cu_f0b7080b4cuda3std6ranges3__45__cpo4swapE:
	.zero		1
	.type		_ZN34_INTERNAL_30292077_4_k_cu_f0b7080b6thrust24THRUST_300001_SM_1000_NS8cuda_cub10par_nosyncE,@object
	.size		_ZN34_INTERNAL_30292077_4_k_cu_f0b7080b6thrust24THRUST_300001_SM_1000_NS8cuda_cub10par_nosyncE,(_ZN34_INTERNAL_30292077_4_k_cu_f0b7080b6thrust24THRUST_300001_SM_1000_NS3seqE - _ZN34_INTERNAL_30292077_4_k_cu_f0b7080b6thrust24THRUST_300001_SM_1000_NS8cuda_cub10par_nosyncE)
_ZN34_INTERNAL_30292077_4_k_cu_f0b7080b6thrust24THRUST_300001_SM_1000_NS8cuda_cub10par_nosyncE:
	.zero		1
	.type		_ZN34_INTERNAL_30292077_4_k_cu_f0b7080b6thrust24THRUST_300001_SM_1000_NS3seqE,@object
	.size		_ZN34_INTERNAL_30292077_4_k_cu_f0b7080b6thrust24THRUST_300001_SM_1000_NS3seqE,(_ZN34_INTERNAL_30292077_4_k_cu_f0b7080b4cuda3std3__420unreachable_sentinelE - _ZN34_INTERNAL_30292077_4_k_cu_f0b7080b6thrust24THRUST_300001_SM_1000_NS3seqE)
_ZN34_INTERNAL_30292077_4_k_cu_f0b7080b6thrust24THRUST_300001_SM_1000_NS3seqE:
	.zero		1
	.type		_ZN34_INTERNAL_30292077_4_k_cu_f0b7080b4cuda3std3__420unreachable_sentinelE,@object
	.size		_ZN34_INTERNAL_30292077_4_k_cu_f0b7080b4cuda3std3__420unreachable_sentinelE,(_ZN34_INTERNAL_30292077_4_k_cu_f0b7080b4cuda3std6ranges3__45__cpo5ssizeE - _ZN34_INTERNAL_30292077_4_k_cu_f0b7080b4cuda3std3__420unreachable_sentinelE)
_ZN34_INTERNAL_30292077_4_k_cu_f0b7080b4cuda3std3__420unreachable_sentinelE:
	.zero		1
	.type		_ZN34_INTERNAL_30292077_4_k_cu_f0b7080b4cuda3std6ranges3__45__cpo5ssizeE,@object
	.size		_ZN34_INTERNAL_30292077_4_k_cu_f0b7080b4cuda3std6ranges3__45__cpo5ssizeE,(_ZN34_INTERNAL_30292077_4_k_cu_f0b7080b6thrust24THRUST_300001_SM_1000_NS12placeholders2_3E - _ZN34_INTERNAL_30292077_4_k_cu_f0b7080b4cuda3std6ranges3__45__cpo5ssizeE)
_ZN34_INTERNAL_30292077_4_k_cu_f0b7080b4cuda3std6ranges3__45__cpo5ssizeE:
	.zero		1
	.type		_ZN34_INTERNAL_30292077_4_k_cu_f0b7080b6thrust24THRUST_300001_SM_1000_NS12placeholders2_3E,@object
	.size		_ZN34_INTERNAL_30292077_4_k_cu_f0b7080b6thrust24THRUST_300001_SM_1000_NS12placeholders2_3E,(_ZN34_INTERNAL_30292077_4_k_cu_f0b7080b4cuda3std3__45__cpo4cendE - _ZN34_INTERNAL_30292077_4_k_cu_f0b7080b6thrust24THRUST_300001_SM_1000_NS12placeholders2_3E)
_ZN34_INTERNAL_30292077_4_k_cu_f0b7080b6thrust24THRUST_300001_SM_1000_NS12placeholders2_3E:
	.zero		1
	.type		_ZN34_INTERNAL_30292077_4_k_cu_f0b7080b4cuda3std3__45__cpo4cendE,@object
	.size		_ZN34_INTERNAL_30292077_4_k_cu_f0b7080b4cuda3std3__45__cpo4cendE,(_ZN34_INTERNAL_30292077_4_k_cu_f0b7080b4cuda3std6ranges3__45__cpo4cendE - _ZN34_INTERNAL_30292077_4_k_cu_f0b7080b4cuda3std3__45__cpo4cendE)
_ZN34_INTERNAL_30292077_4_k_cu_f0b7080b4cuda3std3__45__cpo4cendE:
	.zero		1
	.type		_ZN34_INTERNAL_30292077_4_k_cu_f0b7080b4cuda3std6ranges3__45__cpo4cendE,@object
	.size		_ZN34_INTERNAL_30292077_4_k_cu_f0b7080b4cuda3std6ranges3__45__cpo4cendE,(_ZN34_INTERNAL_30292077_4_k_cu_f0b7080b6thrust24THRUST_300001_SM_1000_NS12placeholders2_7E - _ZN34_INTERNAL_30292077_4_k_cu_f0b7080b4cuda3std6ranges3__45__cpo4cendE)
_ZN34_INTERNAL_30292077_4_k_cu_f0b7080b4cuda3std6ranges3__45__cpo4cendE:
	.zero		1
	.type		_ZN34_INTERNAL_30292077_4_k_cu_f0b7080b6thrust24THRUST_300001_SM_1000_NS12placeholders2_7E,@object
	.size		_ZN34_INTERNAL_30292077_4_k_cu_f0b7080b6thrust24THRUST_300001_SM_1000_NS12placeholders2_7E,(_ZN34_INTERNAL_30292077_4_k_cu_f0b7080b4cuda3std3__45__cpo5crendE - _ZN34_INTERNAL_30292077_4_k_cu_f0b7080b6thrust24THRUST_300001_SM_1000_NS12placeholders2_7E)
_ZN34_INTERNAL_30292077_4_k_cu_f0b7080b6thrust24THRUST_300001_SM_1000_NS12placeholders2_7E:
	.zero		1
	.type		_ZN34_INTERNAL_30292077_4_k_cu_f0b7080b4cuda3std3__45__cpo5crendE,@object
	.size		_ZN34_INTERNAL_30292077_4_k_cu_f0b7080b4cuda3std3__45__cpo5crendE,(_ZN34_INTERNAL_30292077_4_k_cu_f0b7080b4cuda3std6ranges3__45__cpo4prevE - _ZN34_INTERNAL_30292077_4_k_cu_f0b7080b4cuda3std3__45__cpo5crendE)
_ZN34_INTERNAL_30292077_4_k_cu_f0b7080b4cuda3std3__45__cpo5crendE:
	.zero		1
	.type		_ZN34_INTERNAL_30292077_4_k_cu_f0b7080b4cuda3std6ranges3__45__cpo4prevE,@object
	.size		_ZN34_INTERNAL_30292077_4_k_cu_f0b7080b4cuda3std6ranges3__45__cpo4prevE,(_ZN34_INTERNAL_30292077_4_k_cu_f0b7080b4cuda3std6ranges3__45__cpo9iter_moveE - _ZN34_INTERNAL_30292077_4_k_cu_f0b7080b4cuda3std6ranges3__45__cpo4prevE)
_ZN34_INTERNAL_30292077_4_k_cu_f0b7080b4cuda3std6ranges3__45__cpo4prevE:
	.zero		1
	.type		_ZN34_INTERNAL_30292077_4_k_cu_f0b7080b4cuda3std6ranges3__45__cpo9iter_moveE,@object
	.size		_ZN34_INTERNAL_30292077_4_k_cu_f0b7080b4cuda3std6ranges3__45__cpo9iter_moveE,(_ZN34_INTERNAL_30292077_4_k_cu_f0b7080b6thrust24THRUST_300001_SM_1000_NS6system6detail10sequential3seqE - _ZN34_INTERNAL_30292077_4_k_cu_f0b7080b4cuda3std6ranges3__45__cpo9iter_moveE)
_ZN34_INTERNAL_30292077_4_k_cu_f0b7080b4cuda3std6ranges3__45__cpo9iter_moveE:
	.zero		1
	.type		_ZN34_INTERNAL_30292077_4_k_cu_f0b7080b6thrust24THRUST_300001_SM_1000_NS6system6detail10sequential3seqE,@object
	.size		_ZN34_INTERNAL_30292077_4_k_cu_f0b7080b6thrust24THRUST_300001_SM_1000_NS6system6detail10sequential3seqE,(_ZN34_INTERNAL_30292077_4_k_cu_f0b7080b6thrust24THRUST_300001_SM_1000_NS12placeholders2_9E - _ZN34_INTERNAL_30292077_4_k_cu_f0b7080b6thrust24THRUST_300001_SM_1000_NS6system6detail10sequential3seqE)
_ZN34_INTERNAL_30292077_4_k_cu_f0b7080b6thrust24THRUST_300001_SM_1000_NS6system6detail10sequential3seqE:
	.zero		1
	.type		_ZN34_INTERNAL_30292077_4_k_cu_f0b7080b6thrust24THRUST_300001_SM_1000_NS12placeholders2_9E,@object
	.size		_ZN34_INTERNAL_30292077_4_k_cu_f0b7080b6thrust24THRUST_300001_SM_1000_NS12placeholders2_9E,(_ZN34_INTERNAL_30292077_4_k_cu_f0b7080b4cuda3std3__419piecewise_constructE - _ZN34_INTERNAL_30292077_4_k_cu_f0b7080b6thrust24THRUST_300001_SM_1000_NS12placeholders2_9E)
_ZN34_INTERNAL_30292077_4_k_cu_f0b7080b6thrust24THRUST_300001_SM_1000_NS12placeholders2_9E:
	.zero		1
	.type		_ZN34_INTERNAL_30292077_4_k_cu_f0b7080b4cuda3std3__419piecewise_constructE,@object
	.size		_ZN34_INTERNAL_30292077_4_k_cu_f0b7080b4cuda3std3__419piecewise_constructE,(_ZN34_INTERNAL_30292077_4_k_cu_f0b7080b4cuda3std6ranges3__45__cpo5cdataE - _ZN34_INTERNAL_30292077_4_k_cu_f0b7080b4cuda3std3__419piecewise_constructE)
_ZN34_INTERNAL_30292077_4_k_cu_f0b7080b4cuda3std3__419piecewise_constructE:
	.zero		1
	.type		_ZN34_INTERNAL_30292077_4_k_cu_f0b7080b4cuda3std6ranges3__45__cpo5cdataE,@object
	.size		_ZN34_INTERNAL_30292077_4_k_cu_f0b7080b4cuda3std6ranges3__45__cpo5cdataE,(_ZN34_INTERNAL_30292077_4_k_cu_f0b7080b6thrust24THRUST_300001_SM_1000_NS12placeholders2_1E - _ZN34_INTERNAL_30292077_4_k_cu_f0b7080b4cuda3std6ranges3__45__cpo5cdataE)
_ZN34_INTERNAL_30292077_4_k_cu_f0b7080b4cuda3std6ranges3__45__cpo5cdataE:
	.zero		1
	.type		_ZN34_INTERNAL_30292077_4_k_cu_f0b7080b6thrust24THRUST_300001_SM_1000_NS12placeholders2_1E,@object
	.size		_ZN34_INTERNAL_30292077_4_k_cu_f0b7080b6thrust24THRUST_300001_SM_1000_NS12placeholders2_1E,(_ZN34_INTERNAL_30292077_4_k_cu_f0b7080b4cuda3std3__45__cpo3endE - _ZN34_INTERNAL_30292077_4_k_cu_f0b7080b6thrust24THRUST_300001_SM_1000_NS12placeholders2_1E)
_ZN34_INTERNAL_30292077_4_k_cu_f0b7080b6thrust24THRUST_300001_SM_1000_NS12placeholders2_1E:
	.zero		1
	.type		_ZN34_INTERNAL_30292077_4_k_cu_f0b7080b4cuda3std3__45__cpo3endE,@object
	.size		_ZN34_INTERNAL_30292077_4_k_cu_f0b7080b4cuda3std3__45__cpo3endE,(_ZN34_INTERNAL_30292077_4_k_cu_f0b7080b4cuda3std6ranges3__45__cpo3endE - _ZN34_INTERNAL_30292077_4_k_cu_f0b7080b4cuda3std3__45__cpo3endE)
_ZN34_INTERNAL_30292077_4_k_cu_f0b7080b4cuda3std3__45__cpo3endE:
	.zero		1
	.type		_ZN34_INTERNAL_30292077_4_k_cu_f0b7080b4cuda3std6ranges3__45__cpo3endE,@object
	.size		_ZN34_INTERNAL_30292077_4_k_cu_f0b7080b4cuda3std6ranges3__45__cpo3endE,(_ZN34_INTERNAL_30292077_4_k_cu_f0b7080b6thrust24THRUST_300001_SM_1000_NS12placeholders2_5E - _ZN34_INTERNAL_30292077_4_k_cu_f0b7080b4cuda3std6ranges3__45__cpo3endE)
_ZN34_INTERNAL_30292077_4_k_cu_f0b7080b4cuda3std6ranges3__45__cpo3endE:
	.zero		1
	.type		_ZN34_INTERNAL_30292077_4_k_cu_f0b7080b6thrust24THRUST_300001_SM_1000_NS12placeholders2_5E,@object
	.size		_ZN34_INTERNAL_30292077_4_k_cu_f0b7080b6thrust24THRUST_300001_SM_1000_NS12placeholders2_5E,(_ZN34_INTERNAL_30292077_4_k_cu_f0b7080b4cuda3std3__45__cpo4rendE - _ZN34_INTERNAL_30292077_4_k_cu_f0b7080b6thrust24THRUST_300001_SM_1000_NS12placeholders2_5E)
_ZN34_INTERNAL_30292077_4_k_cu_f0b7080b6thrust24THRUST_300001_SM_1000_NS12placeholders2_5E:
	.zero		1
	.type		_ZN34_INTERNAL_30292077_4_k_cu_f0b7080b4cuda3std3__45__cpo4rendE,@object
	.size		_ZN34_INTERNAL_30292077_4_k_cu_f0b7080b4cuda3std3__45__cpo4rendE,(_ZN34_INTERNAL_30292077_4_k_cu_f0b7080b4cuda3std6ranges3__45__cpo9iter_swapE - _ZN34_INTERNAL_30292077_4_k_cu_f0b7080b4cuda3std3__45__cpo4rendE)
_ZN34_INTERNAL_30292077_4_k_cu_f0b7080b4cuda3std3__45__cpo4rendE:
	.zero		1
	.type		_ZN34_INTERNAL_30292077_4_k_cu_f0b7080b4cuda3std6ranges3__45__cpo9iter_swapE,@object
	.size		_ZN34_INTERNAL_30292077_4_k_cu_f0b7080b4cuda3std6ranges3__45__cpo9iter_swapE,(_ZN34_INTERNAL_30292077_4_k_cu_f0b7080b4cuda3std3__48unexpectE - _ZN34_INTERNAL_30292077_4_k_cu_f0b7080b4cuda3std6ranges3__45__cpo9iter_swapE)
_ZN34_INTERNAL_30292077_4_k_cu_f0b7080b4cuda3std6ranges3__45__cpo9iter_swapE:
	.zero		1
	.type		_ZN34_INTERNAL_30292077_4_k_cu_f0b7080b4cuda3std3__48unexpectE,@object
	.size		_ZN34_INTERNAL_30292077_4_k_cu_f0b7080b4cuda3std3__48unexpectE,(_ZN34_INTERNAL_30292077_4_k_cu_f0b7080b6thrust24THRUST_300001_SM_1000_NS8cuda_cub3parE - _ZN34_INTERNAL_30292077_4_k_cu_f0b7080b4cuda3std3__48unexpectE)
_ZN34_INTERNAL_30292077_4_k_cu_f0b7080b4cuda3std3__48unexpectE:
	.zero		1
	.type		_ZN34_INTERNAL_30292077_4_k_cu_f0b7080b6thrust24THRUST_300001_SM_1000_NS8cuda_cub3parE,@object
	.size		_ZN34_INTERNAL_30292077_4_k_cu_f0b7080b6thrust24THRUST_300001_SM_1000_NS8cuda_cub3parE,(.L_29 - _ZN34_INTERNAL_30292077_4_k_cu_f0b7080b6thrust24THRUST_300001_SM_1000_NS8cuda_cub3parE)
_ZN34_INTERNAL_30292077_4_k_cu_f0b7080b6thrust24THRUST_300001_SM_1000_NS8cuda_cub3parE:
	.zero		1
.L_29:


//--------------------- .nv.shared._ZN3cub18CUB_300001_SM_10006detail10radix_sort33DeviceRadixSortExclusiveSumKernelINS1_5radix10policy_hubIffyE10Policy1000EyEEvPT0_ --------------------------
	.section	.nv.shared._ZN3cub18CUB_300001_SM_10006detail10radix_sort33DeviceRadixSortExclusiveSumKernelINS1_5radix10policy_hubIffyE10Policy1000EyEEvPT0_,"aw",@nobits
	.sectionflags	@""
	.align	16
.nv.shared._ZN3cub18CUB_300001_SM_10006detail10radix_sort33DeviceRadixSortExclusiveSumKernelINS1_5radix10policy_hubIffyE10Policy1000EyEEvPT0_:
	.zero		3360


//--------------------- .nv.shared._ZN3cub18CUB_300001_SM_10006detail10radix_sort30DeviceRadixSortHistogramKernelINS1_5radix10policy_hubIffyE10Policy1000ELNS0_9SortOrderE0EfyNS1_21identity_decomposer_tEEEvPT2_PKT1_SA_iiT3_ --------------------------
	.section	.nv.shared._ZN3cub18CUB_300001_SM_10006detail10radix_sort30DeviceRadixSortHistogramKernelINS1_5radix10policy_hubIffyE10Policy1000ELNS0_9SortOrderE0EfyNS1_21identity_decomposer_tEEEvPT2_PKT1_SA_iiT3_,"aw",@nobits
	.sectionflags	@""
	.align	16
.nv.shared._ZN3cub18CUB_300001_SM_10006detail10radix_sort30DeviceRadixSortHistogramKernelINS1_5radix10policy_hubIffyE10Policy1000ELNS0_9SortOrderE0EfyNS1_21identity_decomposer_tEEEvPT2_PKT1_SA_iiT3_:
	.zero		5120


//--------------------- .nv.shared._ZN3cub18CUB_300001_SM_10006detail10radix_sort31DeviceRadixSortSingleTileKernelINS1_5radix10policy_hubIffyE10Policy1000ELNS0_9SortOrderE0EffyNS1_21identity_decomposer_tEEEvPKT1_PSA_PKT2_PSE_T3_iiT4_ --------------------------
	.section	.nv.shared._ZN3cub18CUB_300001_SM_10006detail10radix_sort31DeviceRadixSortSingleTileKernelINS1_5radix10policy_hubIffyE10Policy1000ELNS0_9SortOrderE0EffyNS1_21identity_decomposer_tEEEvPKT1_PSA_PKT2_PSE_T3_iiT4_,"aw",@nobits
	.sectionflags	@""
	.align	16
.nv.shared._ZN3cub18CUB_300001_SM_10006detail10radix_sort31DeviceRadixSortSingleTileKernelINS1_5radix10policy_hubIffyE10Policy1000ELNS0_9SortOrderE0EffyNS1_21identity_decomposer_tEEEvPKT1_PSA_PKT2_PSE_T3_iiT4_:
	.zero		34880


//--------------------- .nv.shared._ZN3cub18CUB_300001_SM_10006detail10radix_sort29DeviceRadixSortOnesweepKernelINS1_5radix10policy_hubIfmyE10Policy1000ELNS0_9SortOrderE0EfmyiiNS1_21identity_decomposer_tEEEvPT5_SB_PT3_PKSC_PT1_PKSG_PT2_PKSK_T4_iiT6_ --------------------------
	.section	.nv.shared._ZN3cub18CUB_300001_SM_10006detail10radix_sort29DeviceRadixSortOnesweepKernelINS1_5radix10policy_hubIfmyE10Policy1000ELNS0_9SortOrderE0EfmyiiNS1_21identity_decomposer_tEEEvPT5_SB_PT3_PKSC_PT1_PKSG_PT2_PKSK_T4_iiT6_,"aw",@nobits
	.sectionflags	@""
	.align	16
.nv.shared._ZN3cub18CUB_300001_SM_10006detail10radix_sort29DeviceRadixSortOnesweepKernelINS1_5radix10policy_hubIfmyE10Policy1000ELNS0_9SortOrderE0EfmyiiNS1_21identity_decomposer_tEEEvPT5_SB_PT3_PKSC_PT1_PKSG_PT2_PKSK_T4_iiT6_:
	.zero		46080


//--------------------- .nv.shared._ZN3cub18CUB_300001_SM_10006detail10radix_sort33DeviceRadixSortExclusiveSumKernelINS1_5radix10policy_hubIfmyE10Policy1000EyEEvPT0_ --------------------------
	.section	.nv.shared._ZN3cub18CUB_300001_SM_10006detail10radix_sort33DeviceRadixSortExclusiveSumKernelINS1_5radix10policy_hubIfmyE10Policy1000EyEEvPT0_,"aw",@nobits
	.sectionflags	@""
	.align	16
.nv.shared._ZN3cub18CUB_300001_SM_10006detail10radix_sort33DeviceRadixSortExclusiveSumKernelINS1_5radix10policy_hubIfmyE10Policy1000EyEEvPT0_:
	.zero		3360


//--------------------- .nv.shared._ZN3cub18CUB_300001_SM_10006detail10radix_sort30DeviceRadixSortHistogramKernelINS1_5radix10policy_hubIfmyE10Policy1000ELNS0_9SortOrderE0EfyNS1_21identity_decomposer_tEEEvPT2_PKT1_SA_iiT3_ --------------------------
	.section	.nv.shared._ZN3cub18CUB_300001_SM_10006detail10radix_sort30DeviceRadixSortHistogramKernelINS1_5radix10policy_hubIfmyE10Policy1000ELNS0_9SortOrderE0EfyNS1_21identity_decomposer_tEEEvPT2_PKT1_SA_iiT3_,"aw",@nobits
	.sectionflags	@""
	.align	16
.nv.shared._ZN3cub18CUB_300001_SM_10006detail10radix_sort30DeviceRadixSortHistogramKernelINS1_5radix10policy_hubIfmyE10Policy1000ELNS0_9SortOrderE0EfyNS1_21identity_decomposer_tEEEvPT2_PKT1_SA_iiT3_:
	.zero		5120


//--------------------- .nv.shared._ZN3cub18CUB_300001_SM_10006detail10radix_sort31DeviceRadixSortSingleTileKernelINS1_5radix10policy_hubIfmyE10Policy1000ELNS0_9SortOrderE0EfmyNS1_21identity_decomposer_tEEEvPKT1_PSA_PKT2_PSE_T3_iiT4_ --------------------------
	.section	.nv.shared._ZN3cub18CUB_300001_SM_10006detail10radix_sort31DeviceRadixSortSingleTileKernelINS1_5radix10policy_hubIfmyE10Policy1000ELNS0_9SortOrderE0EfmyNS1_21identity_decomposer_tEEEvPKT1_PSA_PKT2_PSE_T3_iiT4_,"aw",@nobits
	.sectionflags	@""
	.align	16
.nv.shared._ZN3cub18CUB_300001_SM_10006detail10radix_sort31DeviceRadixSortSingleTileKernelINS1_5radix10policy_hubIfmyE10Policy1000ELNS0_9SortOrderE0EfmyNS1_21identity_decomposer_tEEEvPKT1_PSA_PKT2_PSE_T3_iiT4_:
	.zero		34880


//--------------------- .nv.shared._ZN3cub18CUB_300001_SM_10006detail8for_each13static_kernelINS2_12policy_hub_t12policy_500_tElN6thrust24THRUST_300001_SM_1000_NS8cuda_cub10__tabulate7functorINS7_6detail15normal_iteratorINS7_10device_ptrImEEEENS7_6system6detail7generic6detail22compute_sequence_valueImvEElEEEEvT0_T1_ --------------------------
	.section	.nv.shared._ZN3cub18CUB_300001_SM_10006detail8for_each13static_kernelINS2_12policy_hub_t12policy_500_tElN6thrust24THRUST_300001_SM_1000_NS8cuda_cub10__tabulate7functorINS7_6detail15normal_iteratorINS7_10device_ptrImEEEENS7_6system6detail7generic6detail22compute_sequence_valueImvEElEEEEvT0_T1_,"aw",@nobits
	.sectionflags	@""
	.align	16
	.zero		1024


//--------------------- .nv.shared._ZN3cub18CUB_300001_SM_10006detail8for_each13static_kernelINS2_12policy_hub_t12policy_500_tEmN6thrust24THRUST_300001_SM_1000_NS8cuda_cub20__uninitialized_fill7functorINS7_10device_ptrImEEmEEEEvT0_T1_ --------------------------
	.section	.nv.shared._ZN3cub18CUB_300001_SM_10006detail8for_each13static_kernelINS2_12policy_hub_t12policy_500_tEmN6thrust24THRUST_300001_SM_1000_NS8cuda_cub20__uninitialized_fill7functorINS7_10device_ptrImEEmEEEEvT0_T1_,"aw",@nobits
	.sectionflags	@""
	.align	16
	.zero		1024


//--------------------- .nv.shared._ZN3cub18CUB_300001_SM_10006detail8for_each13static_kernelINS2_12policy_hub_t12policy_500_tEmN6thrust24THRUST_300001_SM_1000_NS8cuda_cub20__uninitialized_fill7functorINS7_10device_ptrIfEEfEEEEvT0_T1_ --------------------------
	.section	.nv.shared._ZN3cub18CUB_300001_SM_10006detail8for_each13static_kernelINS2_12policy_hub_t12policy_500_tEmN6thrust24THRUST_300001_SM_1000_NS8cuda_cub20__uninitialized_fill7functorINS7_10device_ptrIfEEfEEEEvT0_T1_,"aw",@nobits
	.sectionflags	@""
	.align	16
	.zero		1024


//--------------------- .nv.shared._ZN3cub18CUB_300001_SM_10006detail11EmptyKernelIvEEvv --------------------------
	.section	.nv.shared._ZN3cub18CUB_300001_SM_10006detail11EmptyKernelIvEEvv,"aw",@nobits
	.sectionflags	@""
	.align	16
	.zero		1024


//--------------------- .nv.shared._Z30assign_labels_optimized_kernelPKfS0_PKmPmS2_mmm --------------------------
	.section	.nv.shared._Z30assign_labels_optimized_kernelPKfS0_PKmPmS2_mmm,"aw",@nobits
	.sectionflags	@""
	.align	16
	.zero		1024


//--------------------- .nv.shared._Z20assign_labels_kernelPKfS0_PKmS2_Pmmmm --------------------------
	.section	.nv.shared._Z20assign_labels_kernelPKfS0_PKmS2_Pmmmm,"aw",@nobits
	.sectionflags	@""
	.align	16
	.zero		1024


//--------------------- .nv.shared._Z15find_knn_kernelPKfPfPmmm --------------------------
	.section	.nv.shared._Z15find_knn_kernelPKfPfPmmm,"aw",@nobits
	.sectionflags	@""
	.align	16
	.zero		1024


//--------------------- .nv.shared._Z30compute_distances_tiled_kernelPKfPfmmm --------------------------
	.section	.nv.shared._Z30compute_distances_tiled_kernelPKfPfmmm,"aw",@nobits
	.sectionflags	@""
	.align	16
	.zero		1024


//--------------------- .nv.shared._Z24compute_distances_kernelPKfPfmmmm --------------------------
	.section	.nv.shared._Z24compute_distances_kernelPKfPfmmmm,"aw",@nobits
	.sectionflags	@""
	.align	16
	.zero		1024


//--------------------- .nv.constant0._ZN3cub18CUB_300001_SM_10006detail10radix_sort29DeviceRadixSortOnesweepKernelINS1_5radix10policy_hubIffyE10Policy1000ELNS0_9SortOrderE0EffyiiNS1_21identity_decomposer_tEEEvPT5_SB_PT3_PKSC_PT1_PKSG_PT2_PKSK_T4_iiT6_ --------------------------
	.section	.nv.constant0._ZN3cub18CUB_300001_SM_10006detail10radix_sort29DeviceRadixSortOnesweepKernelINS1_5radix10policy_hubIffyE10Policy1000ELNS0_9SortOrderE0EffyiiNS1_21identity_decomposer_tEEEvPT5_SB_PT3_PKSC_PT1_PKSG_PT2_PKSK_T4_iiT6_,"a",@progbits
	.sectionflags	@""
	.align	4
.nv.constant0._ZN3cub18CUB_300001_SM_10006detail10radix_sort29DeviceRadixSortOnesweepKernelINS1_5radix10policy_hubIffyE10Policy1000ELNS0_9SortOrderE0EffyiiNS1_21identity_decomposer_tEEEvPT5_SB_PT3_PKSC_PT1_PKSG_PT2_PKSK_T4_iiT6_:
	.zero		973


//--------------------- .nv.constant0._ZN3cub18CUB_300001_SM_10006detail10radix_sort33DeviceRadixSortExclusiveSumKernelINS1_5radix10policy_hubIffyE10Policy1000EyEEvPT0_ --------------------------
	.section	.nv.constant0._ZN3cub18CUB_300001_SM_10006detail10radix_sort33DeviceRadixSortExclusiveSumKernelINS1_5radix10policy_hubIffyE10Policy1000EyEEvPT0_,"a",@progbits
	.sectionflags	@""
	.align	4
.nv.constant0._ZN3cub18CUB_300001_SM_10006detail10radix_sort33DeviceRadixSortExclusiveSumKernelINS1_5radix10policy_hubIffyE10Policy1000EyEEvPT0_:
	.zero		904


//--------------------- .nv.constant0._ZN3cub18CUB_300001_SM_10006detail10radix_sort30DeviceRadixSortHistogramKernelINS1_5radix10policy_hubIffyE10Policy1000ELNS0_9SortOrderE0EfyNS1_21identity_decomposer_tEEEvPT2_PKT1_SA_iiT3_ --------------------------
	.section	.nv.constant0._ZN3cub18CUB_300001_SM_10006detail10radix_sort30DeviceRadixSortHistogramKernelINS1_5radix10policy_hubIffyE10Policy1000ELNS0_9SortOrderE0EfyNS1_21identity_decomposer_tEEEvPT2_PKT1_SA_iiT3_,"a",@progbits
	.sectionflags	@""
	.align	4
.nv.constant0._ZN3cub18CUB_300001_SM_10006detail10radix_sort30DeviceRadixSortHistogramKernelINS1_5radix10policy_hubIffyE10Policy1000ELNS0_9SortOrderE0EfyNS1_21identity_decomposer_tEEEvPT2_PKT1_SA_iiT3_:
	.zero		929


//--------------------- .nv.constant0._ZN3cub18CUB_300001_SM_10006detail10radix_sort31DeviceRadixSortSingleTileKernelINS1_5radix10policy_hubIffyE10Policy1000ELNS0_9SortOrderE0EffyNS1_21identity_decomposer_tEEEvPKT1_PSA_PKT2_PSE_T3_iiT4_ --------------------------
	.section	.nv.constant0._ZN3cub18CUB_300001_SM_10006detail10radix_sort31DeviceRadixSortSingleTileKernelINS1_5radix10policy_hubIffyE10Policy1000ELNS0_9SortOrderE0EffyNS1_21identity_decomposer_tEEEvPKT1_PSA_PKT2_PSE_T3_iiT4_,"a",@progbits
	.sectionflags	@""
	.align	4
.nv.constant0._ZN3cub18CUB_300001_SM_10006detail10radix_sort31DeviceRadixSortSingleTileKernelINS1_5radix10policy_hubIffyE10Policy1000ELNS0_9SortOrderE0EffyNS1_21identity_decomposer_tEEEvPKT1_PSA_PKT2_PSE_T3_iiT4_:
	.zero		945


//--------------------- .nv.constant0._ZN3cub18CUB_300001_SM_10006detail10radix_sort29DeviceRadixSortOnesweepKernelINS1_5radix10policy_hubIfmyE10Policy1000ELNS0_9SortOrderE0EfmyiiNS1_21identity_decomposer_tEEEvPT5_SB_PT3_PKSC_PT1_PKSG_PT2_PKSK_T4_iiT6_ --------------------------
	.section	.nv.constant0._ZN3cub18CUB_300001_SM_10006detail10radix_sort29DeviceRadixSortOnesweepKernelINS1_5radix10policy_hubIfmyE10Policy1000ELNS0_9SortOrderE0EfmyiiNS1_21identity_decomposer_tEEEvPT5_SB_PT3_PKSC_PT1_PKSG_PT2_PKSK_T4_iiT6_,"a",@progbits
	.sectionflags	@""
	.align	4
.nv.constant0._ZN3cub18CUB_300001_SM_10006detail10radix_sort29DeviceRadixSortOnesweepKernelINS1_5radix10policy_hubIfmyE10Policy1000ELNS0_9SortOrderE0EfmyiiNS1_21identity_decomposer_tEEEvPT5_SB_PT3_PKSC_PT1_PKSG_PT2_PKSK_T4_iiT6_:
	.zero		973


//--------------------- .nv.constant0._ZN3cub18CUB_300001_SM_10006detail10radix_sort33DeviceRadixSortExclusiveSumKernelINS1_5radix10policy_hubIfmyE10Policy1000EyEEvPT0_ --------------------------
	.section	.nv.constant0._ZN3cub18CUB_300001_SM_10006detail10radix_sort33DeviceRadixSortExclusiveSumKernelINS1_5radix10policy_hubIfmyE10Policy1000EyEEvPT0_,"a",@progbits
	.sectionflags	@""
	.align	4
.nv.constant0._ZN3cub18CUB_300001_SM_10006detail10radix_sort33DeviceRadixSortExclusiveSumKernelINS1_5radix10policy_hubIfmyE10Policy1000EyEEvPT0_:
	.zero		904


//--------------------- .nv.constant0._ZN3cub18CUB_300001_SM_10006detail10radix_sort30DeviceRadixSortHistogramKernelINS1_5radix10policy_hubIfmyE10Policy1000ELNS0_9SortOrderE0EfyNS1_21identity_decomposer_tEEEvPT2_PKT1_SA_iiT3_ --------------------------
	.section	.nv.constant0._ZN3cub18CUB_300001_SM_10006detail10radix_sort30DeviceRadixSortHistogramKernelINS1_5radix10policy_hubIfmyE10Policy1000ELNS0_9SortOrderE0EfyNS1_21identity_decomposer_tEEEvPT2_PKT1_SA_iiT3_,"a",@progbits
	.sectionflags	@""
	.align	4
.nv.constant0._ZN3cub18CUB_300001_SM_10006detail10radix_sort30DeviceRadixSortHistogramKernelINS1_5radix10policy_hubIfmyE10Policy1000ELNS0_9SortOrderE0EfyNS1_21identity_decomposer_tEEEvPT2_PKT1_SA_iiT3_:
	.zero		929


//--------------------- .nv.constant0._ZN3cub18CUB_300001_SM_10006detail10radix_sort31DeviceRadixSortSingleTileKernelINS1_5radix10policy_hubIfmyE10Policy1000ELNS0_9SortOrderE0EfmyNS1_21identity_decomposer_tEEEvPKT1_PSA_PKT2_PSE_T3_iiT4_ --------------------------
	.section	.nv.constant0._ZN3cub18CUB_300001_SM_10006detail10radix_sort31DeviceRadixSortSingleTileKernelINS1_5radix10policy_hubIfmyE10Policy1000ELNS0_9SortOrderE0EfmyNS1_21identity_decomposer_tEEEvPKT1_PSA_PKT2_PSE_T3_iiT4_,"a",@progbits
	.sectionflags	@""
	.align	4
.nv.constant0._ZN3cub18CUB_300001_SM_10006detail10radix_sort31DeviceRadixSortSingleTileKernelINS1_5radix10policy_hubIfmyE10Policy1000ELNS0_9SortOrderE0EfmyNS1_21identity_decomposer_tEEEvPKT1_PSA_PKT2_PSE_T3_iiT4_:
	.zero		945


//--------------------- .nv.constant0._ZN3cub18CUB_300001_SM_10006detail8for_each13static_kernelINS2_12policy_hub_t12policy_500_tElN6thrust24THRUST_300001_SM_1000_NS8cuda_cub10__tabulate7functorINS7_6detail15normal_iteratorINS7_10device_ptrImEEEENS7_6system6detail7generic6detail22compute_sequence_valueImvEElEEEEvT0_T1_ --------------------------
	.section	.nv.constant0._ZN3cub18CUB_300001_SM_10006detail8for_each13static_kernelINS2_12policy_hub_t12policy_500_tElN6thrust24THRUST_300001_SM_1000_NS8cuda_cub10__tabulate7functorINS7_6detail15normal_iteratorINS7_10device_ptrImEEEENS7_6system6detail7generic6detail22compute_sequence_valueImvEElEEEEvT0_T1_,"a",@progbits
	.sectionflags	@""
	.align	4
.nv.constant0._ZN3cub18CUB_300001_SM_10006detail8for_each13static_kernelINS2_12policy_hub_t12policy_500_tElN6thrust24THRUST_300001_SM_1000_NS8cuda_cub10__tabulate7functorINS7_6detail15normal_iteratorINS7_10device_ptrImEEEENS7_6system6detail7generic6detail22compute_sequence_valueImvEElEEEEvT0_T1_:
	.zero		928


//--------------------- .nv.constant0._ZN3cub18CUB_300001_SM_10006detail8for_each13static_kernelINS2_12policy_hub_t12policy_500_tEmN6thrust24THRUST_300001_SM_1000_NS8cuda_cub20__uninitialized_fill7functorINS7_10device_ptrImEEmEEEEvT0_T1_ --------------------------
	.section	.nv.constant0._ZN3cub18CUB_300001_SM_10006detail8for_each13static_kernelINS2_12policy_hub_t12policy_500_tEmN6thrust24THRUST_300001_SM_1000_NS8cuda_cub20__uninitialized_fill7functorINS7_10device_ptrImEEmEEEEvT0_T1_,"a",@progbits
	.sectionflags	@""
	.align	4
.nv.constant0._ZN3cub18CUB_300001_SM_10006detail8for_each13static_kernelINS2_12policy_hub_t12policy_500_tEmN6thrust24THRUST_300001_SM_1000_NS8cuda_cub20__uninitialized_fill7functorINS7_10device_ptrImEEmEEEEvT0_T1_:
	.zero		920


//--------------------- .nv.constant0._ZN3cub18CUB_300001_SM_10006detail8for_each13static_kernelINS2_12policy_hub_t12policy_500_tEmN6thrust24THRUST_300001_SM_1000_NS8cuda_cub20__uninitialized_fill7functorINS7_10device_ptrIfEEfEEEEvT0_T1_ --------------------------
	.section	.nv.constant0._ZN3cub18CUB_300001_SM_10006detail8for_each13static_kernelINS2_12policy_hub_t12policy_500_tEmN6thrust24THRUST_300001_SM_1000_NS8cuda_cub20__uninitialized_fill7functorINS7_10device_ptrIfEEfEEEEvT0_T1_,"a",@progbits
	.sectionflags	@""
	.align	4
.nv.constant0._ZN3cub18CUB_300001_SM_10006detail8for_each13static_kernelINS2_12policy_hub_t12policy_500_tEmN6thrust24THRUST_300001_SM_1000_NS8cuda_cub20__uninitialized_fill7functorINS7_10device_ptrIfEEfEEEEvT0_T1_:
	.zero		920


//--------------------- .nv.constant0._ZN3cub18CUB_300001_SM_10006detail11EmptyKernelIvEEvv --------------------------
	.section	.nv.constant0._ZN3cub18CUB_300001_SM_10006detail11EmptyKernelIvEEvv,"a",@progbits
	.sectionflags	@""
	.align	4
.nv.constant0._ZN3cub18CUB_300001_SM_10006detail11EmptyKernelIvEEvv:
	.zero		896


//--------------------- .nv.constant0._Z30assign_labels_optimized_kernelPKfS0_PKmPmS2_mmm --------------------------
	.section	.nv.constant0._Z30assign_labels_optimized_kernelPKfS0_PKmPmS2_mmm,"a",@progbits
	.sectionflags	@""
	.align	4
.nv.constant0._Z30assign_labels_optimized_kernelPKfS0_PKmPmS2_mmm:
	.zero		960


//--------------------- .nv.constant0._Z20assign_labels_kernelPKfS0_PKmS2_Pmmmm --------------------------
	.section	.nv.constant0._Z20assign_labels_kernelPKfS0_PKmS2_Pmmmm,"a",@progbits
	.sectionflags	@""
	.align	4
.nv.constant0._Z20assign_labels_kernelPKfS0_PKmS2_Pmmmm:
	.zero		960


//--------------------- .nv.constant0._Z15find_knn_kernelPKfPfPmmm --------------------------
	.section	.nv.constant0._Z15find_knn_kernelPKfPfPmmm,"a",@progbits
	.sectionflags	@""
	.align	4
.nv.constant0._Z15find_knn_kernelPKfPfPmmm:
	.zero		936


//--------------------- .nv.constant0._Z30compute_distances_tiled_kernelPKfPfmmm --------------------------
	.section	.nv.constant0._Z30compute_distances_tiled_kernelPKfPfmmm,"a",@progbits
	.sectionflags	@""
	.align	4
.nv.constant0._Z30compute_distances_tiled_kernelPKfPfmmm:
	.zero		936


//--------------------- .nv.constant0._Z24compute_distances_kernelPKfPfmmmm --------------------------
	.section	.nv.constant0._Z24compute_distances_kernelPKfPfmmmm,"a",@progbits
	.sectionflags	@""
	.align	4
.nv.constant0._Z24compute_distances_kernelPKfPfmmmm:
	.zero		944


//--------------------- SYMBOLS --------------------------

	.type		.nv.reservedSmem.offset0,@object
	.size		.nv.reservedSmem.offset0,0x4
	.type		.nv.reservedSmem.cap,@object
	.size		.nv.reservedSmem.cap,0x4
